def matmul_kernel(
    a_ptr,
    b_ptr,
    c_ptr,
    M,
    N,
    K,
    stride_am,
    stride_ak,
    stride_bk,
    stride_bn,
    stride_cm,
    stride_cn,
    BLOCK_M: tl.constexpr,
    BLOCK_N: tl.constexpr,
    BLOCK_K: tl.constexpr,
    GROUP_M: tl.constexpr,
):
    pid = tl.program_id(axis=0)
    num_pid_m = tl.cdiv(M, BLOCK_M)
    num_pid_n = tl.cdiv(N, BLOCK_N)
    num_pid_in_group = GROUP_M * num_pid_n
    group_id = pid // num_pid_in_group
    first_pid_m = group_id * GROUP_M
    group_size_m = min(num_pid_m - first_pid_m, GROUP_M)
    pid_m = first_pid_m + ((pid % num_pid_in_group) % group_size_m)
    pid_n = (pid % num_pid_in_group) // group_size_m

    offs_am = (pid_m * BLOCK_M + tl.arange(0, BLOCK_M)) % M
    offs_bn = (pid_n * BLOCK_N + tl.arange(0, BLOCK_N)) % N
    offs_k = tl.arange(0, BLOCK_K)
    a_ptrs = a_ptr + offs_am[:, None] * stride_am + offs_k[None, :] * stride_ak
    b_ptrs = b_ptr + offs_k[:, None] * stride_bk + offs_bn[None, :] * stride_bn

    acc = tl.zeros((BLOCK_M, BLOCK_N), dtype=tl.float32)
    for kk in range(0, tl.cdiv(K, BLOCK_K)):
        a = tl.load(a_ptrs, mask=offs_k[None, :] < K - kk * BLOCK_K, other=0.0)
        b = tl.load(b_ptrs, mask=offs_k[:, None] < K - kk * BLOCK_K, other=0.0)
        acc = tl.dot(a, b, acc)
        a_ptrs += BLOCK_K * stride_ak
        b_ptrs += BLOCK_K * stride_bk

    c = acc.to(c_ptr.dtype.element_ty)
    offs_cm = pid_m * BLOCK_M + tl.arange(0, BLOCK_M)
    offs_cn = pid_n * BLOCK_N + tl.arange(0, BLOCK_N)
    c_ptrs = c_ptr + offs_cm[:, None] * stride_cm + offs_cn[None, :] * stride_cn
    mask = (offs_cm[:, None] < M) & (offs_cn[None, :] < N)
    tl.store(c_ptrs, c, mask=mask)

# config = {"BLOCK_K": 128, "BLOCK_M": 128, "BLOCK_N": 128, "GROUP_M": 8, "arch": "sm_100", "dtype": "fp8e5m2", "num_ctas": 1, "num_stages": 3, "num_warps": 2}
# arch = sm_100


// ===== COMPILED SASS (sm_100a) =====

	.target	sm_100a

	.elftype	@"ET_EXEC"


//--------------------- .note.nv.tkinfo           --------------------------
	.section	.note.nv.tkinfo,"",@"SHT_NOTE"
	.sectionflags	@"SHF_NOTE_NV_TKINFO"
	.tkinfo
        /*0018*/ 	.word	0x00000081
        /*0030*/ 	.string	""
        /*0030*/ 	.string	"ptxas-blackwell"
        /*0030*/ 	.string	"Cuda compilation tools, release 12.9, V12.9.86"
        /*0030*/ 	.string	"Build cuda_12.9.r12.9/compiler.36037853_0"
        /*0030*/ 	.string	"-v  -suppress-debug-info  -lineinfo  -arch sm_100a "



//--------------------- .note.nv.cuver            --------------------------
	.section	.note.nv.cuver,"",@"SHT_NOTE"
	.sectionflags	@"SHF_NOTE_NV_CUVER"
        /*0018*/ 	.short	0x0001
        /*001a*/ 	.short	0x0064
        /*001c*/ 	.short	0x0001
        /*001e*/ 	.short	0x0000
        /*0020*/ 	.short	0x0001
        /*0022*/ 	.short	0x0000


//--------------------- .nv.info                  --------------------------
	.section	.nv.info,"",@"SHT_CUDA_INFO"
	.align	4


	//----- nvinfo : EIATTR_REGCOUNT
	.align		4
        /*0000*/ 	.byte	0x04, 0x2f
        /*0002*/ 	.short	(.L_1 - .L_0)
	.align		4
.L_0:
        /*0004*/ 	.word	index@(matmul_kernel)
        /*0008*/ 	.word	0x00000020


	//----- nvinfo : EIATTR_FRAME_SIZE
	.align		4
.L_1:
        /*000c*/ 	.byte	0x04, 0x11
        /*000e*/ 	.short	(.L_3 - .L_2)
	.align		4
.L_2:
        /*0010*/ 	.word	index@(matmul_kernel)
        /*0014*/ 	.word	0x000042c0


	//----- nvinfo : EIATTR_MIN_STACK_SIZE
	.align		4
.L_3:
        /*0018*/ 	.byte	0x04, 0x12
        /*001a*/ 	.short	(.L_5 - .L_4)
	.align		4
.L_4:
        /*001c*/ 	.word	index@(matmul_kernel)
        /*0020*/ 	.word	0x000042c0
.L_5:


//--------------------- .nv.info.matmul_kernel    --------------------------
	.section	.nv.info.matmul_kernel,"",@"SHT_CUDA_INFO"
	.sectionflags	@""
	.align	4


	//----- nvinfo : EIATTR_CUDA_API_VERSION
	.align		4
        /*0000*/ 	.byte	0x04, 0x37
        /*0002*/ 	.short	(.L_7 - .L_6)
.L_6:
        /*0004*/ 	.word	0x00000081


	//----- nvinfo : EIATTR_KPARAM_INFO
	.align		4
.L_7:
        /*0008*/ 	.byte	0x04, 0x17
        /*000a*/ 	.short	(.L_9 - .L_8)
.L_8:
        /*000c*/ 	.word	0x00000000
        /*0010*/ 	.short	0x000d
        /*0012*/ 	.short	0x0048
        /*0014*/ 	.byte	0x00, 0xf4, 0x21, 0x00


	//----- nvinfo : EIATTR_KPARAM_INFO
	.align		4
.L_9:
        /*0018*/ 	.byte	0x04, 0x17
        /*001a*/ 	.short	(.L_11 - .L_10)
.L_10:
        /*001c*/ 	.word	0x00000000
        /*0020*/ 	.short	0x000c
        /*0022*/ 	.short	0x0040
        /*0024*/ 	.byte	0x00, 0xf4, 0x21, 0x00


	//----- nvinfo : EIATTR_KPARAM_INFO
	.align		4
.L_11:
        /*0028*/ 	.byte	0x04, 0x17
        /*002a*/ 	.short	(.L_13 - .L_12)
.L_12:
        /*002c*/ 	.word	0x00000000
        /*0030*/ 	.short	0x000b
        /*0032*/ 	.short	0x0038
        /*0034*/ 	.byte	0x00, 0xf0, 0x11, 0x00


	//----- nvinfo : EIATTR_KPARAM_INFO
	.align		4
.L_13:
        /*0038*/ 	.byte	0x04, 0x17
        /*003a*/ 	.short	(.L_15 - .L_14)
.L_14:
        /*003c*/ 	.word	0x00000000
        /*0040*/ 	.short	0x000a
        /*0042*/ 	.short	0x0034
        /*0044*/ 	.byte	0x00, 0xf0, 0x11, 0x00


	//----- nvinfo : EIATTR_KPARAM_INFO
	.align		4
.L_15:
        /*0048*/ 	.byte	0x04, 0x17
        /*004a*/ 	.short	(.L_17 - .L_16)
.L_16:
        /*004c*/ 	.word	0x00000000
        /*0050*/ 	.short	0x0009
        /*0052*/ 	.short	0x0030
        /*0054*/ 	.byte	0x00, 0xf0, 0x11, 0x00


	//----- nvinfo : EIATTR_KPARAM_INFO
	.align		4
.L_17:
        /*0058*/ 	.byte	0x04, 0x17
        /*005a*/ 	.short	(.L_19 - .L_18)
.L_18:
        /*005c*/ 	.word	0x00000000
        /*0060*/ 	.short	0x0008
        /*0062*/ 	.short	0x002c
        /*0064*/ 	.byte	0x00, 0xf0, 0x11, 0x00


	//----- nvinfo : EIATTR_KPARAM_INFO
	.align		4
.L_19:
        /*0068*/ 	.byte	0x04, 0x17
        /*006a*/ 	.short	(.L_21 - .L_20)
.L_20:
        /*006c*/ 	.word	0x00000000
        /*0070*/ 	.short	0x0007
        /*0072*/ 	.short	0x0028
        /*0074*/ 	.byte	0x00, 0xf0, 0x11, 0x00


	//----- nvinfo : EIATTR_KPARAM_INFO
	.align		4
.L_21:
        /*0078*/ 	.byte	0x04, 0x17
        /*007a*/ 	.short	(.L_23 - .L_22)
.L_22:
        /*007c*/ 	.word	0x00000000
        /*0080*/ 	.short	0x0006
        /*0082*/ 	.short	0x0024
        /*0084*/ 	.byte	0x00, 0xf0, 0x11, 0x00


	//----- nvinfo : EIATTR_KPARAM_INFO
	.align		4
.L_23:
        /*0088*/ 	.byte	0x04, 0x17
        /*008a*/ 	.short	(.L_25 - .L_24)
.L_24:
        /*008c*/ 	.word	0x00000000
        /*0090*/ 	.short	0x0005
        /*0092*/ 	.short	0x0020
        /*0094*/ 	.byte	0x00, 0xf0, 0x11, 0x00


	//----- nvinfo : EIATTR_KPARAM_INFO
	.align		4
.L_25:
        /*0098*/ 	.byte	0x04, 0x17
        /*009a*/ 	.short	(.L_27 - .L_26)
.L_26:
        /*009c*/ 	.word	0x00000000
        /*00a0*/ 	.short	0x0004
        /*00a2*/ 	.short	0x001c
        /*00a4*/ 	.byte	0x00, 0xf0, 0x11, 0x00


	//----- nvinfo : EIATTR_KPARAM_INFO
	.align		4
.L_27:
        /*00a8*/ 	.byte	0x04, 0x17
        /*00aa*/ 	.short	(.L_29 - .L_28)
.L_28:
        /*00ac*/ 	.word	0x00000000
        /*00b0*/ 	.short	0x0003
        /*00b2*/ 	.short	0x0018
        /*00b4*/ 	.byte	0x00, 0xf0, 0x11, 0x00


	//----- nvinfo : EIATTR_KPARAM_INFO
	.align		4
.L_29:
        /*00b8*/ 	.byte	0x04, 0x17
        /*00ba*/ 	.short	(.L_31 - .L_30)
.L_30:
        /*00bc*/ 	.word	0x00000000
        /*00c0*/ 	.short	0x0002
        /*00c2*/ 	.short	0x0010
        /*00c4*/ 	.byte	0x00, 0xf4, 0x21, 0x00


	//----- nvinfo : EIATTR_KPARAM_INFO
	.align		4
.L_31:
        /*00c8*/ 	.byte	0x04, 0x17
        /*00ca*/ 	.short	(.L_33 - .L_32)
.L_32:
        /*00cc*/ 	.word	0x00000000
        /*00d0*/ 	.short	0x0001
        /*00d2*/ 	.short	0x0008
        /*00d4*/ 	.byte	0x00, 0xf4, 0x21, 0x00


	//----- nvinfo : EIATTR_KPARAM_INFO
	.align		4
.L_33:
        /*00d8*/ 	.byte	0x04, 0x17
        /*00da*/ 	.short	(.L_35 - .L_34)
.L_34:
        /*00dc*/ 	.word	0x00000000
        /*00e0*/ 	.short	0x0000
        /*00e2*/ 	.short	0x0000
        /*00e4*/ 	.byte	0x00, 0xf4, 0x21, 0x00


	//----- nvinfo : EIATTR_SPARSE_MMA_MASK
	.align		4
.L_35:
        /*00e8*/ 	.byte	0x03, 0x50
        /*00ea*/ 	.short	0x0000


	//----- nvinfo : EIATTR_MAXREG_COUNT
	.align		4
        /*00ec*/ 	.byte	0x03, 0x1b
        /*00ee*/ 	.short	0x00ff


	//----- nvinfo : EIATTR_NUM_BARRIERS
	.align		4
        /*00f0*/ 	.byte	0x02, 0x4c
        /*00f2*/ 	.byte	0x01
	.zero		1


	//----- nvinfo : EIATTR_ANNOTATIONS
	.align		4
        /*00f4*/ 	.byte	0x04, 0x55
        /*00f6*/ 	.short	(.L_37 - .L_36)


	//   ....[0]....
.L_36:
        /*00f8*/ 	.word	0x00000001
        /*00fc*/ 	.byte	0xe0, 0x04, 0x00, 0x00, 0x01, 0x00, 0x00, 0x00, 0x30, 0x05, 0x00, 0x00, 0x01, 0x00, 0x00, 0x00
        /* <DEDUP_REMOVED lines=3368> */
        /*d38c*/ 	.byte	0xa0, 0x65, 0x03, 0x00


	//----- nvinfo : EIATTR_VRC_CTA_INIT_COUNT
	.align		4
.L_37:
        /*d390*/ 	.byte	0x02, 0x4a
	.zero		1
	.zero		1


	//----- nvinfo : EIATTR_EXIT_INSTR_OFFSETS
	.align		4
        /*d394*/ 	.byte	0x04, 0x1c
        /*d396*/ 	.short	(.L_39 - .L_38)


	//   ....[0]....
.L_38:
        /*d398*/ 	.word	0x0006bee0


	//   ....[1]....
        /*d39c*/ 	.word	0x0006bf00


	//----- nvinfo : EIATTR_REQNTID
	.align		4
.L_39:
        /*d3a0*/ 	.byte	0x04, 0x10
        /*d3a2*/ 	.short	(.L_41 - .L_40)
.L_40:
        /*d3a4*/ 	.word	0x00000040
        /*d3a8*/ 	.word	0x00000001
        /*d3ac*/ 	.word	0x00000001


	//----- nvinfo : EIATTR_CBANK_PARAM_SIZE
	.align		4
.L_41:
        /*d3b0*/ 	.byte	0x03, 0x19
        /*d3b2*/ 	.short	0x0050


	//----- nvinfo : EIATTR_PARAM_CBANK
	.align		4
        /*d3b4*/ 	.byte	0x04, 0x0a
        /*d3b6*/ 	.short	(.L_43 - .L_42)
	.align		4
.L_42:
        /*d3b8*/ 	.word	index@(.nv.constant0.matmul_kernel)
        /*d3bc*/ 	.short	0x0380
        /*d3be*/ 	.short	0x0050


	//----- nvinfo : EIATTR_SW_WAR
	.align		4
.L_43:
        /*d3c0*/ 	.byte	0x04, 0x36
        /*d3c2*/ 	.short	(.L_45 - .L_44)
.L_44:
        /*d3c4*/ 	.word	0x00000008
.L_45:


//--------------------- .nv.compat                --------------------------
	.section	.nv.compat,"",@"SHT_CUDA_COMPAT_INFO"
	.align	4
        /*0000*/ 	.byte	0x02, 0x02, 0x02, 0x00, 0x02, 0x05, 0x05, 0x00, 0x02, 0x03, 0x00, 0x00, 0x02, 0x06, 0x01, 0x00


//--------------------- .nv.callgraph             --------------------------
	.section	.nv.callgraph,"",@"SHT_CUDA_CALLGRAPH"
	.align	4
	.sectionentsize	8
	.align		4
        /*0000*/ 	.word	0x00000000
	.align		4
        /*0004*/ 	.word	0xffffffff
	.align		4
        /*0008*/ 	.word	0x00000000
	.align		4
        /*000c*/ 	.word	0xfffffffe
	.align		4
        /*0010*/ 	.word	0x00000000
	.align		4
        /*0014*/ 	.word	0xfffffffd
	.align		4
        /*0018*/ 	.word	0x00000000
	.align		4
        /*001c*/ 	.word	0xfffffffc


//--------------------- .text.matmul_kernel       --------------------------
	.section	.text.matmul_kernel,"ax",@progbits
	.align	128
        .global         matmul_kernel
        .type           matmul_kernel,@function
        .size           matmul_kernel,(.L_x_4 - matmul_kernel)
        .other          matmul_kernel,@"STO_CUDA_ENTRY STV_DEFAULT"
matmul_kernel:
.text.matmul_kernel:
[----:B------:R-:W0:Y:S08]  /*0000*/  LDC R1, c[0x0][0x37c] ;  /* 0x0000df00ff017b82 */ /* 0x000e300000000800 */
[----:B------:R-:W1:Y:S01]  /*0010*/  LDC.64 R4, c[0x0][0x398] ;  /* 0x0000e600ff047b82 */ /* 0x000e620000000a00 */
[----:B0-----:R-:W-:Y:S01]  /*0020*/  VIADD R1, R1, 0xffffbd40 ;  /* 0xffffbd4001017836 */ /* 0x001fe20000000000 */
[----:B------:R-:W0:Y:S01]  /*0030*/  S2R R16, SR_TID.X ;  /* 0x0000000000107919 */ /* 0x000e220000002100 */
[----:B------:R-:W2:Y:S01]  /*0040*/  LDCU UR4, c[0x0][0x3a0] ;  /* 0x00007400ff0477ac */ /* 0x000ea20008000800 */
[----:B------:R-:W3:Y:S01]  /*0050*/  LDCU.64 UR42, c[0x0][0x358] ;  /* 0x00006b00ff2a77ac */ /* 0x000ee20008000a00 */
[----:B--2---:R-:W-:Y:S01]  /*0060*/  UIADD3 UR4, UPT, UPT, UR4, 0x7f, URZ ;  /* 0x0000007f04047890 */ /* 0x004fe2000fffe0ff */
[----:B-1----:R-:W-:-:S03]  /*0070*/  VIADD R0, R5, 0x7f ;  /* 0x0000007f05007836 */ /* 0x002fc60000000000 */
[----:B------:R-:W-:Y:S02]  /*0080*/  UISETP.GT.AND UP0, UPT, UR4, 0x7f, UPT ;  /* 0x0000007f0400788c */ /* 0x000fe4000bf04270 */
[----:B------:R-:W-:-:S04]  /*0090*/  SHF.R.S32.HI R3, RZ, 0x1f, R0 ;  /* 0x0000001fff037819 */ /* 0x000fc80000011400 */
[----:B------:R-:W-:Y:S02]  /*00a0*/  LEA.HI R3, R3, R0, RZ, 0x7 ;  /* 0x0000000003037211 */ /* 0x000fe400078f38ff */
[----:B0-----:R-:W-:Y:S02]  /*00b0*/  LOP3.LUT R18, R16, 0x3f, RZ, 0xc0, !PT ;  /* 0x0000003f10127812 */ /* 0x001fe400078ec0ff */
[----:B------:R-:W-:Y:S02]  /*00c0*/  SHF.R.S32.HI R0, RZ, 0x7, R3 ;  /* 0x00000007ff007819 */ /* 0x000fe40000011403 */
[----:B------:R-:W0:Y:S03]  /*00d0*/  S2R R3, SR_CTAID.X ;  /* 0x0000000000037919 */ /* 0x000e260000002500 */
[----:B------:R-:W-:-:S05]  /*00e0*/  IMAD.SHL.U32 R0, R0, 0x8, RZ ;  /* 0x0000000800007824 */ /* 0x000fca00078e00ff */
[-C--:B------:R-:W-:Y:S02]  /*00f0*/  IABS R9, R0.reuse ;  /* 0x0000000000097213 */ /* 0x080fe40000000000 */
[----:B------:R-:W-:Y:S02]  /*0100*/  IABS R12, R0 ;  /* 0x00000000000c7213 */ /* 0x000fe40000000000 */
[----:B------:R-:W1:Y:S08]  /*0110*/  I2F.RP R2, R9 ;  /* 0x0000000900027306 */ /* 0x000e700000209400 */
[----:B-1----:R-:W1:Y:S01]  /*0120*/  MUFU.RCP R2, R2 ;  /* 0x0000000200027308 */ /* 0x002e620000001000 */
[----:B0-----:R-:W-:Y:S01]  /*0130*/  IABS R10, R3 ;  /* 0x00000003000a7213 */ /* 0x001fe20000000000 */
[----:B-1----:R-:W-:-:S02]  /*0140*/  VIADD R6, R2, 0xffffffe ;  /* 0x0ffffffe02067836 */ /* 0x002fc40000000000 */
[----:B------:R-:W-:-:S04]  /*0150*/  IMAD.MOV R2, RZ, RZ, -R12 ;  /* 0x000000ffff027224 */ /* 0x000fc800078e0a0c */
[----:B------:R0:W1:Y:S02]  /*0160*/  F2I.FTZ.U32.TRUNC.NTZ R7, R6 ;  /* 0x0000000600077305 */ /* 0x000064000021f000 */
[----:B0-----:R-:W-:Y:S02]  /*0170*/  IMAD.MOV.U32 R6, RZ, RZ, RZ ;  /* 0x000000ffff067224 */ /* 0x001fe400078e00ff */
[----:B-1----:R-:W-:-:S04]  /*0180*/  IMAD.MOV R8, RZ, RZ, -R7 ;  /* 0x000000ffff087224 */ /* 0x002fc800078e0a07 */
[----:B------:R-:W-:Y:S02]  /*0190*/  IMAD R11, R8, R9, RZ ;  /* 0x00000009080b7224 */ /* 0x000fe400078e02ff */
[----:B------:R-:W-:Y:S02]  /*01a0*/  IMAD.MOV.U32 R8, RZ, RZ, R10 ;  /* 0x000000ffff087224 */ /* 0x000fe400078e000a */
[----:B------:R-:W-:-:S06]  /*01b0*/  IMAD.HI.U32 R7, R7, R11, R6 ;  /* 0x0000000b07077227 */ /* 0x000fcc00078e0006 */
[----:B------:R-:W-:-:S04]  /*01c0*/  IMAD.HI.U32 R7, R7, R8, RZ ;  /* 0x0000000807077227 */ /* 0x000fc800078e00ff */
[----:B------:R-:W-:-:S05]  /*01d0*/  IMAD R2, R7, R2, R8 ;  /* 0x0000000207027224 */ /* 0x000fca00078e0208 */
[----:B------:R-:W-:-:S13]  /*01e0*/  ISETP.GT.U32.AND P1, PT, R9, R2, PT ;  /* 0x000000020900720c */ /* 0x000fda0003f24070 */
[----:B------:R-:W-:Y:S02]  /*01f0*/  @!P1 IMAD.IADD R2, R2, 0x1, -R9 ;  /* 0x0000000102029824 */ /* 0x000fe400078e0a09 */
[----:B------:R-:W-:Y:S01]  /*0200*/  @!P1 VIADD R7, R7, 0x1 ;  /* 0x0000000107079836 */ /* 0x000fe20000000000 */
[----:B------:R-:W-:Y:S02]  /*0210*/  ISETP.NE.AND P1, PT, R0, RZ, PT ;  /* 0x000000ff0000720c */ /* 0x000fe40003f25270 */
[----:B------:R-:W-:Y:S02]  /*0220*/  ISETP.GE.U32.AND P0, PT, R2, R9, PT ;  /* 0x000000090200720c */ /* 0x000fe40003f06070 */
[----:B------:R-:W-:-:S04]  /*0230*/  LOP3.LUT R2, R3, R0, RZ, 0x3c, !PT ;  /* 0x0000000003027212 */ /* 0x000fc800078e3cff */
[----:B------:R-:W-:Y:S01]  /*0240*/  ISETP.GE.AND P2, PT, R2, RZ, PT ;  /* 0x000000ff0200720c */ /* 0x000fe20003f46270 */
[----:B------:R-:W-:-:S06]  /*0250*/  VIADD R2, R4, 0x7f ;  /* 0x0000007f04027836 */ /* 0x000fcc0000000000 */
[----:B------:R-:W-:-:S04]  /*0260*/  @P0 VIADD R7, R7, 0x1 ;  /* 0x0000000107070836 */ /* 0x000fc80000000000 */
[----:B------:R-:W-:Y:S01]  /*0270*/  IMAD.MOV.U32 R6, RZ, RZ, R7 ;  /* 0x000000ffff067224 */ /* 0x000fe200078e0007 */
[----:B------:R-:W-:-:S03]  /*0280*/  SHF.R.S32.HI R7, RZ, 0x1f, R2 ;  /* 0x0000001fff077819 */ /* 0x000fc60000011402 */
[----:B------:R-:W-:Y:S01]  /*0290*/  @!P2 IMAD.MOV R6, RZ, RZ, -R6 ;  /* 0x000000ffff06a224 */ /* 0x000fe200078e0a06 */
[----:B------:R-:W-:Y:S02]  /*02a0*/  @!P1 LOP3.LUT R6, RZ, R0, RZ, 0x33, !PT ;  /* 0x00000000ff069212 */ /* 0x000fe400078e33ff */
[----:B------:R-:W-:-:S03]  /*02b0*/  LEA.HI R7, R7, R2, RZ, 0x7 ;  /* 0x0000000207077211 */ /* 0x000fc600078f38ff */
[----:B------:R-:W-:Y:S02]  /*02c0*/  IMAD.SHL.U32 R2, R6, 0x8, RZ ;  /* 0x0000000806027824 */ /* 0x000fe400078e00ff */
[----:B------:R-:W-:-:S03]  /*02d0*/  IMAD.MOV R6, RZ, RZ, -R6 ;  /* 0x000000ffff067224 */ /* 0x000fc600078e0a06 */
[----:B------:R-:W-:Y:S01]  /*02e0*/  LEA.HI.SX32 R7, R7, -R2, 0x19 ;  /* 0x8000000207077211 */ /* 0x000fe200078fcaff */
[----:B------:R-:W-:Y:S02]  /*02f0*/  IMAD R15, R0, R6, R3 ;  /* 0x00000006000f7224 */ /* 0x000fe400078e0203 */
[----:B------:R-:W-:Y:S01]  /*0300*/  IMAD.MOV.U32 R6, RZ, RZ, RZ ;  /* 0x000000ffff067224 */ /* 0x000fe200078e00ff */
[----:B------:R-:W-:Y:S02]  /*0310*/  VIMNMX R8, PT, PT, R7, 0x8, PT ;  /* 0x0000000807087848 */ /* 0x000fe40003fe0100 */
[----:B------:R-:W-:Y:S02]  /*0320*/  IABS R13, R15 ;  /* 0x0000000f000d7213 */ /* 0x000fe40000000000 */
[----:B------:R-:W-:-:S04]  /*0330*/  IABS R11, R8 ;  /* 0x00000008000b7213 */ /* 0x000fc80000000000 */
[----:B------:R-:W0:Y:S08]  /*0340*/  I2F.RP R9, R11 ;  /* 0x0000000b00097306 */ /* 0x000e300000209400 */
[----:B0-----:R-:W0:Y:S02]  /*0350*/  MUFU.RCP R9, R9 ;  /* 0x0000000900097308 */ /* 0x001e240000001000 */
[----:B0-----:R-:W-:-:S06]  /*0360*/  VIADD R7, R9, 0xffffffe ;  /* 0x0ffffffe09077836 */ /* 0x001fcc0000000000 */
[----:B------:R-:W0:Y:S02]  /*0370*/  F2I.FTZ.U32.TRUNC.NTZ R7, R7 ;  /* 0x0000000700077305 */ /* 0x000e24000021f000 */
[----:B0-----:R-:W-:-:S04]  /*0380*/  IMAD.MOV R10, RZ, RZ, -R7 ;  /* 0x000000ffff0a7224 */ /* 0x001fc800078e0a07 */
[----:B------:R-:W-:-:S04]  /*0390*/  IMAD.MOV.U32 R0, RZ, RZ, R10 ;  /* 0x000000ffff007224 */ /* 0x000fc800078e000a */
[----:B------:R-:W-:Y:S01]  /*03a0*/  IMAD R3, R0, R11, RZ ;  /* 0x0000000b00037224 */ /* 0x000fe200078e02ff */
[----:B------:R-:W-:-:S03]  /*03b0*/  IABS R0, R8 ;  /* 0x0000000800007213 */ /* 0x000fc60000000000 */
[----:B------:R-:W-:-:S04]  /*03c0*/  IMAD.HI.U32 R6, R7, R3, R6 ;  /* 0x0000000307067227 */ /* 0x000fc800078e0006 */
[----:B------:R-:W-:Y:S02]  /*03d0*/  IMAD.MOV R0, RZ, RZ, -R0 ;  /* 0x000000ffff007224 */ /* 0x000fe400078e0a00 */
        /* <DEDUP_REMOVED lines=8> */
[----:B------:R-:W-:-:S07]  /*0460*/  ISETP.GE.AND P2, PT, R0, RZ, PT ;  /* 0x000000ff0000720c */ /* 0x000fce0003f46270 */
[----:B------:R-:W-:-:S06]  /*0470*/  @P0 VIADD R6, R6, 0x1 ;  /* 0x0000000106060836 */ /* 0x000fcc0000000000 */
[----:B------:R-:W-:Y:S01]  /*0480*/  @!P2 IMAD.MOV R6, RZ, RZ, -R6 ;  /* 0x000000ffff06a224 */ /* 0x000fe200078e0a06 */
[----:B------:R-:W-:-:S05]  /*0490*/  @!P1 LOP3.LUT R6, RZ, R8, RZ, 0x33, !PT ;  /* 0x00000008ff069212 */ /* 0x000fca00078e33ff */
[----:B------:R-:W-:Y:S02]  /*04a0*/  IMAD.MOV R3, RZ, RZ, -R6 ;  /* 0x000000ffff037224 */ /* 0x000fe400078e0a06 */
[----:B------:R-:W-:Y:S02]  /*04b0*/  IMAD.SHL.U32 R19, R6, 0x80, RZ ;  /* 0x0000008006137824 */ /* 0x000fe400078e00ff */
[----:B------:R-:W-:Y:S02]  /*04c0*/  IMAD R3, R8, R3, R15 ;  /* 0x0000000308037224 */ /* 0x000fe400078e020f */
[C---:B------:R-:W-:Y:S01]  /*04d0*/  VIADD R6, R19.reuse, 0x3 ;  /* 0x0000000313067836 */ /* 0x040fe20000000000 */
[----:B------:R-:W-:Y:S01]  /*04e0*/  STL [R1+0x750], R19 ;  /* 0x0007501301007387 */ /* 0x000fe20000100800 */
[----:B------:R-:W-:Y:S02]  /*04f0*/  IMAD.IADD R0, R2, 0x1, R3 ;  /* 0x0000000102007824 */ /* 0x000fe400078e0203 */
[----:B------:R-:W-:-:S02]  /*0500*/  VIADD R3, R19, 0x1 ;  /* 0x0000000113037836 */ /* 0x000fc40000000000 */
[C---:B------:R-:W-:Y:S02]  /*0510*/  VIADD R2, R19.reuse, 0x2 ;  /* 0x0000000213027836 */ /* 0x040fe40000000000 */
[C---:B------:R-:W-:Y:S01]  /*0520*/  VIADD R7, R19.reuse, 0x1d ;  /* 0x0000001d13077836 */ /* 0x040fe20000000000 */
[----:B------:R0:W-:Y:S01]  /*0530*/  STL [R1+0x2a8], R3 ;  /* 0x0002a80301007387 */ /* 0x0001e20000100800 */
[----:B------:R-:W-:Y:S02]  /*0540*/  IMAD.SHL.U32 R0, R0, 0x80, RZ ;  /* 0x0000008000007824 */ /* 0x000fe400078e00ff */
[C---:B------:R-:W-:Y:S01]  /*0550*/  VIADD R24, R19.reuse, 0x7a ;  /* 0x0000007a13187836 */ /* 0x040fe20000000000 */
[----:B------:R1:W-:Y:S01]  /*0560*/  STL [R1+0x2a4], R2 ;  /* 0x0002a40201007387 */ /* 0x0003e20000100800 */
[C---:B------:R-:W-:Y:S01]  /*0570*/  VIADD R21, R19.reuse, 0x7b ;  /* 0x0000007b13157836 */ /* 0x040fe20000000000 */
[C---:B------:R-:W-:Y:S01]  /*0580*/  LOP3.LUT R27, R0.reuse, 0x3f, R16, 0xf8, !PT ;  /* 0x0000003f001b7812 */ /* 0x040fe200078ef810 */
[C---:B------:R-:W-:Y:S01]  /*0590*/  VIADD R28, R19.reuse, 0x15 ;  /* 0x00000015131c7836 */ /* 0x040fe20000000000 */
[----:B------:R2:W-:Y:S01]  /*05a0*/  STL [R1+0x2a0], R6 ;  /* 0x0002a00601007387 */ /* 0x0005e20000100800 */
[----:B------:R-:W-:Y:S01]  /*05b0*/  LOP3.LUT R0, R0, 0x40, R18, 0xfe, !PT ;  /* 0x0000004000007812 */ /* 0x000fe200078efe12 */
[----:B0-----:R-:W-:-:S02]  /*05c0*/  VIADD R3, R19, 0x4 ;  /* 0x0000000413037836 */ /* 0x001fc40000000000 */
[C---:B------:R-:W-:Y:S02]  /*05d0*/  VIADD R17, R19.reuse, 0x16 ;  /* 0x0000001613117836 */ /* 0x040fe40000000000 */
[C---:B-1----:R-:W-:Y:S01]  /*05e0*/  VIADD R2, R19.reuse, 0x5 ;  /* 0x0000000513027836 */ /* 0x042fe20000000000 */
[----:B------:R0:W-:Y:S01]  /*05f0*/  STL [R1+0x29c], R3 ;  /* 0x00029c0301007387 */ /* 0x0001e20000100800 */
[C---:B------:R-:W-:Y:S02]  /*0600*/  VIADD R29, R19.reuse, 0x18 ;  /* 0x00000018131d7836 */ /* 0x040fe40000000000 */
[C---:B--2---:R-:W-:Y:S01]  /*0610*/  VIADD R6, R19.reuse, 0x6 ;  /* 0x0000000613067836 */ /* 0x044fe20000000000 */
[----:B------:R1:W-:Y:S01]  /*0620*/  STL [R1+0x298], R2 ;  /* 0x0002980201007387 */ /* 0x0003e20000100800 */
[C---:B------:R-:W-:Y:S02]  /*0630*/  VIADD R22, R19.reuse, 0x6b ;  /* 0x0000006b13167836 */ /* 0x040fe40000000000 */
[C---:B------:R-:W-:Y:S01]  /*0640*/  VIADD R13, R19.reuse, 0x6c ;  /* 0x0000006c130d7836 */ /* 0x040fe20000000000 */
[----:B------:R2:W-:Y:S01]  /*0650*/  STL [R1+0x294], R6 ;  /* 0x0002940601007387 */ /* 0x0005e20000100800 */
[----:B------:R-:W-:-:S02]  /*0660*/  VIADD R8, R19, 0x6f ;  /* 0x0000006f13087836 */ /* 0x000fc40000000000 */
[C---:B0-----:R-:W-:Y:S02]  /*0670*/  VIADD R3, R19.reuse, 0x7 ;  /* 0x0000000713037836 */ /* 0x041fe40000000000 */
[C---:B------:R-:W-:Y:S02]  /*0680*/  VIADD R10, R19.reuse, 0x70 ;  /* 0x00000070130a7836 */ /* 0x040fe40000000000 */
[C---:B-1----:R-:W-:Y:S01]  /*0690*/  VIADD R2, R19.reuse, 0x8 ;  /* 0x0000000813027836 */ /* 0x042fe20000000000 */
[----:B------:R0:W-:Y:S01]  /*06a0*/  STL [R1+0x290], R3 ;  /* 0x0002900301007387 */ /* 0x0001e20000100800 */
[C---:B------:R-:W-:Y:S02]  /*06b0*/  VIADD R20, R19.reuse, 0x71 ;  /* 0x0000007113147836 */ /* 0x040fe40000000000 */
[C---:B--2---:R-:W-:Y:S01]  /*06c0*/  VIADD R6, R19.reuse, 0x9 ;  /* 0x0000000913067836 */ /* 0x044fe20000000000 */
[----:B------:R1:W-:Y:S01]  /*06d0*/  STL [R1+0x28c], R2 ;  /* 0x00028c0201007387 */ /* 0x0003e20000100800 */
[----:B------:R-:W-:-:S02]  /*06e0*/  VIADD R15, R19, 0x72 ;  /* 0x00000072130f7836 */ /* 0x000fc40000000000 */
[C---:B------:R-:W-:Y:S01]  /*06f0*/  VIADD R12, R19.reuse, 0x73 ;  /* 0x00000073130c7836 */ /* 0x040fe20000000000 */
[----:B------:R2:W-:Y:S01]  /*0700*/  STL [R1+0x27c], R6 ;  /* 0x00027c0601007387 */ /* 0x0005e20000100800 */
[C---:B------:R-:W-:Y:S02]  /*0710*/  VIADD R23, R19.reuse, 0x75 ;  /* 0x0000007513177836 */ /* 0x040fe40000000000 */
[C---:B0-----:R-:W-:Y:S02]  /*0720*/  VIADD R3, R19.reuse, 0xa ;  /* 0x0000000a13037836 */ /* 0x041fe40000000000 */
[C---:B------:R-:W-:Y:S02]  /*0730*/  VIADD R14, R19.reuse, 0x76 ;  /* 0x00000076130e7836 */ /* 0x040fe40000000000 */
[C---:B-1----:R-:W-:Y:S01]  /*0740*/  VIADD R2, R19.reuse, 0xb ;  /* 0x0000000b13027836 */ /* 0x042fe20000000000 */
[----:B------:R0:W-:Y:S01]  /*0750*/  STL [R1+0x288], R3 ;  /* 0x0002880301007387 */ /* 0x0001e20000100800 */
[----:B------:R-:W-:-:S02]  /*0760*/  VIADD R9, R19, 0x79 ;  /* 0x0000007913097836 */ /* 0x000fc40000000000 */
[C---:B--2---:R-:W-:Y:S01]  /*0770*/  VIADD R6, R19.reuse, 0xc ;  /* 0x0000000c13067836 */ /* 0x044fe20000000000 */
[----:B------:R1:W-:Y:S01]  /*0780*/  STL [R1+0x284], R2 ;  /* 0x0002840201007387 */ /* 0x0003e20000100800 */
[C---:B------:R-:W-:Y:S02]  /*0790*/  VIADD R11, R19.reuse, 0x7c ;  /* 0x0000007c130b7836 */ /* 0x040fe40000000000 */
[C---:B------:R-:W-:Y:S01]  /*07a0*/  VIADD R26, R19.reuse, 0x7e ;  /* 0x0000007e131a7836 */ /* 0x040fe20000000000 */
[----:B------:R2:W-:Y:S01]  /*07b0*/  STL [R1+0x280], R6 ;  /* 0x0002800601007387 */ /* 0x0005e20000100800 */
[C---:B------:R-:W-:Y:S02]  /*07c0*/  VIADD R25, R19.reuse, 0x7f ;  /* 0x0000007f13197836 */ /* 0x040fe40000000000 */
[C---:B0-----:R-:W-:Y:S02]  /*07d0*/  VIADD R3, R19.reuse, 0xd ;  /* 0x0000000d13037836 */ /* 0x041fe40000000000 */
[----:B-1----:R-:W-:-:S03]  /*07e0*/  VIADD R2, R19, 0xe ;  /* 0x0000000e13027836 */ /* 0x002fc60000000000 */
[----:B------:R0:W-:Y:S01]  /*07f0*/  STL [R1+0x278], R3 ;  /* 0x0002780301007387 */ /* 0x0001e20000100800 */
[----:B--2---:R-:W-:-:S03]  /*0800*/  VIADD R6, R19, 0xf ;  /* 0x0000000f13067836 */ /* 0x004fc60000000000 */
[----:B------:R1:W-:Y:S04]  /*0810*/  STL [R1+0x274], R2 ;  /* 0x0002740201007387 */ /* 0x0003e80000100800 */
[----:B------:R2:W-:Y:S01]  /*0820*/  STL [R1+0x26c], R6 ;  /* 0x00026c0601007387 */ /* 0x0005e20000100800 */
        /* <DEDUP_REMOVED lines=10> */
[----:B------:R1:W-:Y:S01]  /*08d0*/  STL [R1+0x264], R2 ;  /* 0x0002640201007387 */ /* 0x0003e20000100800 */
[C---:B0-----:R-:W-:Y:S02]  /*08e0*/  VIADD R3, R19.reuse, 0x19 ;  /* 0x0000001913037836 */ /* 0x041fe40000000000 */
[----:B-1----:R-:W-:-:S05]  /*08f0*/  VIADD R2, R19, 0x17 ;  /* 0x0000001713027836 */ /* 0x002fca0000000000 */
[----:B------:R0:W-:Y:S04]  /*0900*/  STL [R1+0x254], R2 ;  /* 0x0002540201007387 */ /* 0x0001e80000100800 */
[----:B------:R1:W-:Y:S04]  /*0910*/  STL [R1+0x244], R3 ;  /* 0x0002440301007387 */ /* 0x0003e80000100800 */
[----:B------:R2:W-:Y:S01]  /*0920*/  STL [R1+0x23c], R6 ;  /* 0x00023c0601007387 */ /* 0x0005e20000100800 */
[C---:B0-----:R-:W-:Y:S02]  /*0930*/  VIADD R2, R19.reuse, 0x1a ;  /* 0x0000001a13027836 */ /* 0x041fe40000000000 */
[----:B-1----:R-:W-:-:S02]  /*0940*/  VIADD R3, R19, 0x1c ;  /* 0x0000001c13037836 */ /* 0x002fc40000000000 */
[----:B--2---:R-:W-:-:S03]  /*0950*/  VIADD R6, R19, 0x1e ;  /* 0x0000001e13067836 */ /* 0x004fc60000000000 */
[----:B------:R0:W-:Y:S04]  /*0960*/  STL [R1+0x240], R3 ;  /* 0x0002400301007387 */ /* 0x0001e80000100800 */
        /* <DEDUP_REMOVED lines=155> */
[----:B--2---:R-:W-:-:S05]  /*1320*/  VIADD R6, R19, 0x6d ;  /* 0x0000006d13067836 */ /* 0x004fca0000000000 */
[----:B------:R1:W-:Y:S01]  /*1330*/  STL [R1+0x34], R6 ;  /* 0x0000340601007387 */ /* 0x0003e20000100800 */
[----:B0-----:R-:W-:-:S05]  /*1340*/  VIADD R3, R19, 0x6e ;  /* 0x0000006e13037836 */ /* 0x001fca0000000000 */
[----:B------:R0:W-:Y:S01]  /*1350*/  STL [R1+0x30], R3 ;  /* 0x0000300301007387 */ /* 0x0001e20000100800 */
[----:B-1----:R-:W-:-:S03]  /*1360*/  VIADD R6, R19, 0x74 ;  /* 0x0000007413067836 */ /* 0x002fc60000000000 */
[----:B------:R1:W-:Y:S04]  /*1370*/  STL [R1+0x8], R24 ;  /* 0x0000081801007387 */ /* 0x0003e80000100800 */
[----:B------:R2:W-:Y:S01]  /*1380*/  STL [R1+0x4], R21 ;  /* 0x0000041501007387 */ /* 0x0005e20000100800 */
[----:B0-----:R-:W-:-:S03]  /*1390*/  VIADD R3, R19, 0x78 ;  /* 0x0000007813037836 */ /* 0x001fc60000000000 */
[----:B------:R2:W-:Y:S01]  /*13a0*/  STL [R1+0x9c4], R27 ;  /* 0x0009c41b01007387 */ /* 0x0005e20000100800 */
[----:B-1----:R-:W-:-:S03]  /*13b0*/  VIADD R24, R19, 0x7d ;  /* 0x0000007d13187836 */ /* 0x002fc60000000000 */
[----:B------:R2:W-:Y:S01]  /*13c0*/  STL [R1+0x9b4], R0 ;  /* 0x0009b40001007387 */ /* 0x0005e20000100800 */
[----:B---3--:R-:W-:Y:S05]  /*13d0*/  BRA.U UP0, `(.L_x_0) ;  /* 0x0000001100107547 */ /* 0x008fea000b800000 */
[----:B------:R0:W-:Y:S01]  /*13e0*/  STL [R1+0x520], RZ ;  /* 0x000520ff01007387 */ /* 0x0001e20000100800 */
[----:B--2---:R-:W-:-:S03]  /*13f0*/  IMAD.SHL.U32 R0, R16, 0x20, RZ ;  /* 0x0000002010007824 */ /* 0x004fc600078e00ff */
[----:B------:R0:W-:Y:S02]  /*1400*/  STL [R1+0x524], RZ ;  /* 0x000524ff01007387 */ /* 0x0001e40000100800 */
[----:B------:R-:W-:Y:S02]  /*1410*/  LOP3.LUT R0, R0, 0x400, RZ, 0xc0, !PT ;  /* 0x0000040000007812 */ /* 0x000fe400078ec0ff */
[----:B------:R0:W-:Y:S04]  /*1420*/  STL [R1+0x528], RZ ;  /* 0x000528ff01007387 */ /* 0x0001e80000100800 */
        /* <DEDUP_REMOVED lines=234> */
[----:B------:R0:W-:Y:S04]  /*22d0*/  STL [R1+0x1fc0], R0 ;  /* 0x001fc00001007387 */ /* 0x0001e80000100800 */
        /* <DEDUP_REMOVED lines=18> */
[----:B------:R0:W-:Y:S01]  /*2400*/  STL [R1+0x34c], RZ ;  /* 0x00034cff01007387 */ /* 0x0001e20000100800 */
[----:B------:R-:W-:Y:S05]  /*2410*/  BRA `(.L_x_1) ;  /* 0x0000059800c07947 */ /* 0x000fea0003800000 */
.L_x_0:
[----:B------:R0:W-:Y:S01]  /*2420*/  STL [R1+0x2178], R20 ;  /* 0x0021781401007387 */ /* 0x0001e20000100800 */
[----:B--2---:R-:W-:Y:S02]  /*2430*/  IABS R21, R4 ;  /* 0x0000000400157213 */ /* 0x004fe40000000000 */
[----:B------:R-:W-:Y:S01]  /*2440*/  IABS R0, R5 ;  /* 0x0000000500007213 */ /* 0x000fe20000000000 */
[----:B------:R-:W-:Y:S01]  /*2450*/  IMAD.MOV.U32 R16, RZ, RZ, RZ ;  /* 0x000000ffff107224 */ /* 0x000fe200078e00ff */
[----:B------:R-:W-:Y:S01]  /*2460*/  IABS R27, R27 ;  /* 0x0000001b001b7213 */ /* 0x000fe20000000000 */
[----:B------:R-:W1:Y:S01]  /*2470*/  LDCU.128 UR24, c[0x0][0x380] ;  /* 0x00007000ff1877ac */ /* 0x000e620008000c00 */
[----:B0-----:R-:W2:Y:S01]  /*2480*/  LDL R20, [R1+0x9b4] ;  /* 0x0009b40001147983 */ /* 0x001ea20000100800 */
[----:B------:R-:W-:Y:S01]  /*2490*/  ISETP.GE.AND P6, PT, R25, RZ, PT ;  /* 0x000000ff1900720c */ /* 0x000fe20003fc6270 */
[----:B------:R-:W0:Y:S02]  /*24a0*/  LDCU UR70, c[0x0][0x3a4] ;  /* 0x00007480ff4677ac */ /* 0x000e240008000800 */
[----:B------:R3:W-:Y:S01]  /*24b0*/  STL [R1+0x2174], R10 ;  /* 0x0021740a01007387 */ /* 0x0007e20000100800 */
[----:B------:R-:W4:Y:S01]  /*24c0*/  LDCU UR73, c[0x0][0x3b0] ;  /* 0x00007600ff4977ac */ /* 0x000f220008000800 */
[----:B------:R-:W5:Y:S02]  /*24d0*/  LDCU UR69, c[0x0][0x3a8] ;  /* 0x00007500ff4577ac */ /* 0x000f640008000800 */
[----:B---3--:R-:W3:Y:S01]  /*24e0*/  LDL R10, [R1+0x750] ;  /* 0x00075000010a7983 */ /* 0x008ee20000100800 */
[----:B------:R-:W0:Y:S01]  /*24f0*/  I2F.RP R19, R0 ;  /* 0x0000000000137306 */ /* 0x000e220000209400 */
[----:B------:R-:W1:Y:S02]  /*2500*/  LDCU UR45, c[0x0][0x3a8] ;  /* 0x00007500ff2d77ac */ /* 0x000e640008000800 */
[----:B------:R4:W-:Y:S01]  /*2510*/  STL [R1+0x2170], R8 ;  /* 0x0021700801007387 */ /* 0x0009e20000100800 */
[----:B------:R-:W1:Y:S03]  /*2520*/  LDCU UR11, c[0x0][0x3a8] ;  /* 0x00007500ff0b77ac */ /* 0x000e660008000800 */
[----:B------:R5:W-:Y:S01]  /*2530*/  STL [R1+0x216c], R13 ;  /* 0x00216c0d01007387 */ /* 0x000be20000100800 */
[----:B------:R-:W1:Y:S03]  /*2540*/  LDCU UR63, c[0x0][0x3a8] ;  /* 0x00007500ff3f77ac */ /* 0x000e660008000800 */
[----:B------:R5:W-:Y:S01]  /*2550*/  STL [R1+0x2168], R22 ;  /* 0x0021681601007387 */ /* 0x000be20000100800 */
[----:B----4-:R-:W-:Y:S01]  /*2560*/  IMAD.MOV.U32 R8, RZ, RZ, R17 ;  /* 0x000000ffff087224 */ /* 0x010fe200078e0011 */
[----:B------:R-:W4:Y:S01]  /*2570*/  LDCU UR56, c[0x0][0x3a8] ;  /* 0x00007500ff3877ac */ /* 0x000f220008000800 */
[----:B0-----:R-:W0:Y:S01]  /*2580*/  MUFU.RCP R19, R19 ;  /* 0x0000001300137308 */ /* 0x001e220000001000 */
[----:B------:R1:W-:Y:S01]  /*2590*/  STL [R1+0x2150], R5 ;  /* 0x0021500501007387 */ /* 0x0003e20000100800 */
[----:B-----5:R-:W-:Y:S01]  /*25a0*/  IMAD.MOV.U32 R13, RZ, RZ, R2 ;  /* 0x000000ffff0d7224 */ /* 0x020fe200078e0002 */
[----:B------:R-:W5:Y:S03]  /*25b0*/  LDCU UR49, c[0x0][0x3a8] ;  /* 0x00007500ff3177ac */ /* 0x000f660008000800 */
[----:B------:R-:W-:Y:S01]  /*25c0*/  IMAD.MOV.U32 R22, RZ, RZ, R13 ;  /* 0x000000ffff167224 */ /* 0x000fe200078e000d */
[----:B------:R-:W2:Y:S01]  /*25d0*/  LDCU UR39, c[0x0][0x3a8] ;  /* 0x00007500ff2777ac */ /* 0x000ea20008000800 */
[----:B------:R-:W4:Y:S01]  /*25e0*/  I2F.RP R2, R21 ;  /* 0x0000001500027306 */ /* 0x000f220000209400 */
[----:B------:R-:W-:-:S02]  /*25f0*/  IMAD.MOV.U32 R13, RZ, RZ, R28 ;  /* 0x000000ffff0d7224 */ /* 0x000fc400078e001c */
[----:B-1----:R-:W-:Y:S01]  /*2600*/  IMAD.MOV.U32 R5, RZ, RZ, R8 ;  /* 0x000000ffff057224 */ /* 0x002fe200078e0008 */
[----:B------:R-:W1:Y:S01]  /*2610*/  LDCU UR32, c[0x0][0x3a8] ;  /* 0x00007500ff2077ac */ /* 0x000e620008000800 */
[----:B------:R-:W-:Y:S01]  /*2620*/  IMAD.MOV.U32 R8, RZ, RZ, R29 ;  /* 0x000000ffff087224 */ /* 0x000fe200078e001d */
[----:B------:R-:W1:Y:S01]  /*2630*/  LDCU UR21, c[0x0][0x3a8] ;  /* 0x00007500ff1577ac */ /* 0x000e620008000800 */
[----:B0-----:R-:W-:Y:S01]  /*2640*/  VIADD R19, R19, 0xffffffe ;  /* 0x0ffffffe13137836 */ /* 0x001fe20000000000 */
[----:B------:R-:W0:Y:S01]  /*2650*/  LDCU UR14, c[0x0][0x3a8] ;  /* 0x00007500ff0e77ac */ /* 0x000e220008000800 */
[----:B----4-:R-:W4:Y:S01]  /*2660*/  MUFU.RCP R2, R2 ;  /* 0x0000000200027308 */ /* 0x010f220000001000 */
[----:B------:R-:W0:Y:S01]  /*2670*/  LDCU UR7, c[0x0][0x3a8] ;  /* 0x00007500ff0777ac */ /* 0x000e220008000800 */
[----:B------:R-:W0:Y:S06]  /*2680*/  LDCU UR65, c[0x0][0x3a8] ;  /* 0x00007500ff4177ac */ /* 0x000e2c0008000800 */
[----:B------:R-:W-:Y:S01]  /*2690*/  F2I.FTZ.U32.TRUNC.NTZ R19, R19 ;  /* 0x0000001300137305 */ /* 0x000fe2000021f000 */
[----:B------:R-:W0:Y:S01]  /*26a0*/  LDCU UR61, c[0x0][0x3a8] ;  /* 0x00007500ff3d77ac */ /* 0x000e220008000800 */
[----:B------:R-:W0:Y:S01]  /*26b0*/  LDCU UR58, c[0x0][0x3a8] ;  /* 0x00007500ff3a77ac */ /* 0x000e220008000800 */
[----:B----4-:R-:W-:Y:S01]  /*26c0*/  VIADD R2, R2, 0xffffffe ;  /* 0x0ffffffe02027836 */ /* 0x010fe20000000000 */
[----:B------:R-:W4:Y:S04]  /*26d0*/  LDCU UR54, c[0x0][0x3a8] ;  /* 0x00007500ff3677ac */ /* 0x000f280008000800 */
[----:B------:R-:W0:Y:S01]  /*26e0*/  F2I.FTZ.U32.TRUNC.NTZ R17, R2 ;  /* 0x0000000200117305 */ /* 0x000e22000021f000 */
[----:B------:R-:W1:Y:S01]  /*26f0*/  LDCU UR51, c[0x0][0x3a8] ;  /* 0x00007500ff3377ac */ /* 0x000e620008000800 */
[----:B------:R-:W1:Y:S01]  /*2700*/  LDCU UR47, c[0x0][0x3a8] ;  /* 0x00007500ff2f77ac */ /* 0x000e620008000800 */
[----:B------:R-:W1:Y:S01]  /*2710*/  LDCU UR41, c[0x0][0x3a8] ;  /* 0x00007500ff2977ac */ /* 0x000e620008000800 */
[----:B------:R-:W1:Y:S01]  /*2720*/  LDCU UR37, c[0x0][0x3a8] ;  /* 0x00007500ff2577ac */ /* 0x000e620008000800 */
[--C-:B0-----:R-:W-:Y:S01]  /*2730*/  IMAD.MOV R18, RZ, RZ, -R17.reuse ;  /* 0x000000ffff127224 */ /* 0x101fe200078e0a11 */
[----:B------:R-:W0:Y:S03]  /*2740*/  LDCU UR34, c[0x0][0x3a8] ;  /* 0x00007500ff2277ac */ /* 0x000e260008000800 */
[----:B------:R-:W-:Y:S01]  /*2750*/  IMAD R18, R18, R21, RZ ;  /* 0x0000001512127224 */ /* 0x000fe200078e02ff */
[----:B------:R-:W0:Y:S03]  /*2760*/  LDCU UR30, c[0x0][0x3a8] ;  /* 0x00007500ff1e77ac */ /* 0x000e260008000800 */
[----:B------:R-:W-:Y:S01]  /*2770*/  IMAD.HI.U32 R18, R17, R18, R16 ;  /* 0x0000001211127227 */ /* 0x000fe200078e0010 */
[----:B------:R-:W0:Y:S03]  /*2780*/  LDCU UR23, c[0x0][0x3a8] ;  /* 0x00007500ff1777ac */ /* 0x000e260008000800 */
[----:B------:R-:W-:Y:S01]  /*2790*/  IMAD.MOV.U32 R16, RZ, RZ, R27 ;  /* 0x000000ffff107224 */ /* 0x000fe200078e001b */
[----:B------:R-:W0:Y:S03]  /*27a0*/  LDCU UR19, c[0x0][0x3a8] ;  /* 0x00007500ff1377ac */ /* 0x000e260008000800 */
[----:B------:R-:W-:Y:S01]  /*27b0*/  IMAD.HI.U32 R27, R18, R16, RZ ;  /* 0x00000010121b7227 */ /* 0x000fe200078e00ff */
[----:B------:R-:W0:Y:S03]  /*27c0*/  LDCU UR16, c[0x0][0x3a8] ;  /* 0x00007500ff1077ac */ /* 0x000e260008000800 */
[----:B------:R-:W-:Y:S01]  /*27d0*/  IMAD.MOV R27, RZ, RZ, -R27 ;  /* 0x000000ffff1b7224 */ /* 0x000fe200078e0a1b */
[----:B------:R-:W0:Y:S03]  /*27e0*/  LDCU UR13, c[0x0][0x3a8] ;  /* 0x00007500ff0d77ac */ /* 0x000e260008000800 */
[C---:B------:R-:W-:Y:S01]  /*27f0*/  IMAD R16, R21.reuse, R27, R16 ;  /* 0x0000001b15107224 */ /* 0x040fe200078e0210 */
[----:B------:R-:W-:Y:S01]  /*2800*/  IABS R27, R25 ;  /* 0x00000019001b7213 */ /* 0x000fe20000000000 */
[----:B------:R-:W0:Y:S03]  /*2810*/  LDCU UR9, c[0x0][0x3a8] ;  /* 0x00007500ff0977ac */ /* 0x000e260008000800 */
[C---:B------:R-:W-:Y:S01]  /*2820*/  ISETP.GT.U32.AND P0, PT, R21.reuse, R16, PT ;  /* 0x000000101500720c */ /* 0x040fe20003f04070 */
[----:B------:R-:W0:Y:S01]  /*2830*/  LDCU UR6, c[0x0][0x3a8] ;  /* 0x00007500ff0677ac */ /* 0x000e220008000800 */
[----:B------:R-:W0:Y:S01]  /*2840*/  LDCU UR5, c[0x0][0x3a8] ;  /* 0x00007500ff0577ac */ /* 0x000e220008000800 */
[----:B------:R-:W0:Y:S10]  /*2850*/  LDCU UR4, c[0x0][0x3a8] ;  /* 0x00007500ff0477ac */ /* 0x000e340008000800 */
[----:B------:R-:W-:Y:S01]  /*2860*/  @!P0 IMAD.IADD R16, R16, 0x1, -R21 ;  /* 0x0000000110108824 */ /* 0x000fe200078e0a15 */
[----:B------:R-:W0:Y:S04]  /*2870*/  LDCU UR68, c[0x0][0x3a8] ;  /* 0x00007500ff4477ac */ /* 0x000e280008000800 */
[----:B------:R-:W-:Y:S01]  /*2880*/  ISETP.GT.U32.AND P0, PT, R21, R16, PT ;  /* 0x000000101500720c */ /* 0x000fe20003f04070 */
[----:B------:R-:W0:Y:S01]  /*2890*/  LDCU UR66, c[0x0][0x3a8] ;  /* 0x00007500ff4277ac */ /* 0x000e220008000800 */
        /* <DEDUP_REMOVED lines=31> */
[----:B--2---:R-:W-:-:S05]  /*2a90*/  IABS R2, R20 ;  /* 0x0000001400027213 */ /* 0x004fca0000000000 */
[----:B------:R-:W-:-:S04]  /*2aa0*/  IMAD.MOV.U32 R17, RZ, RZ, R2 ;  /* 0x000000ffff117224 */ /* 0x000fc800078e0002 */
[----:B------:R-:W-:-:S04]  /*2ab0*/  IMAD.HI.U32 R2, R18, R17, RZ ;  /* 0x0000001112027227 */ /* 0x000fc800078e00ff */
[----:B------:R-:W-:Y:S01]  /*2ac0*/  IMAD.MOV R2, RZ, RZ, -R2 ;  /* 0x000000ffff027224 */ /* 0x000fe200078e0a02 */
[----:B---3--:R-:W-:Y:S01]  /*2ad0*/  IABS R29, R10 ;  /* 0x0000000a001d7213 */ /* 0x008fe20000000000 */
[----:B------:R-:W-:Y:S02]  /*2ae0*/  IMAD.MOV R18, RZ, RZ, -R19 ;  /* 0x000000ffff127224 */ /* 0x000fe400078e0a13 */
[C---:B------:R-:W-:Y:S02]  /*2af0*/  IMAD R17, R21.reuse, R2, R17 ;  /* 0x0000000215117224 */ /* 0x040fe400078e0211 */
[----:B------:R-:W-:Y:S02]  /*2b00*/  IMAD R2, R18, R0, RZ ;  /* 0x0000000012027224 */ /* 0x000fe400078e02ff */
[----:B------:R-:W-:Y:S01]  /*2b10*/  IMAD.MOV.U32 R18, RZ, RZ, RZ ;  /* 0x000000ffff127224 */ /* 0x000fe200078e00ff */
[----:B------:R-:W-:-:S03]  /*2b20*/  ISETP.GT.U32.AND P1, PT, R21, R17, PT ;  /* 0x000000111500720c */ /* 0x000fc60003f24070 */
[----:B------:R-:W-:Y:S01]  /*2b30*/  IMAD.HI.U32 R2, R19, R2, R18 ;  /* 0x0000000213027227 */ /* 0x000fe200078e0012 */
[----:B------:R-:W-:Y:S02]  /*2b40*/  ISETP.GE.AND P3, PT, R20, RZ, PT ;  /* 0x000000ff1400720c */ /* 0x000fe40003f66270 */
[----:B------:R-:W-:Y:S01]  /*2b50*/  IABS R19, R26 ;  /* 0x0000001a00137213 */ /* 0x000fe20000000000 */
[----:B------:R-:W-:Y:S02]  /*2b60*/  IMAD.MOV.U32 R18, RZ, RZ, R27 ;  /* 0x000000ffff127224 */ /* 0x000fe400078e001b */
[----:B------:R-:W-:-:S04]  /*2b70*/  IMAD.HI.U32 R28, R2, R29, RZ ;  /* 0x0000001d021c7227 */ /* 0x000fc800078e00ff */
[----:B------:R-:W-:Y:S02]  /*2b80*/  IMAD.MOV R28, RZ, RZ, -R28 ;  /* 0x000000ffff1c7224 */ /* 0x000fe400078e0a1c */
[----:B------:R-:W-:Y:S02]  /*2b90*/  @!P1 IMAD.IADD R17, R17, 0x1, -R21 ;  /* 0x0000000111119824 */ /* 0x000fe400078e0a15 */
[----:B------:R-:W-:Y:S02]  /*2ba0*/  IMAD R28, R0, R28, R29 ;  /* 0x0000001c001c7224 */ /* 0x000fe400078e021d */
[----:B------:R-:W2:Y:S01]  /*2bb0*/  LDL R29, [R1+0x9c4] ;  /* 0x0009c400011d7983 */ /* 0x000ea20000100800 */
[----:B------:R-:W-:Y:S01]  /*2bc0*/  ISETP.GT.U32.AND P2, PT, R21, R17, PT ;  /* 0x000000111500720c */ /* 0x000fe20003f44070 */
[----:B------:R-:W-:Y:S02]  /*2bd0*/  IMAD.HI.U32 R27, R2, R18, RZ ;  /* 0x00000012021b7227 */ /* 0x000fe400078e00ff */
[----:B------:R-:W3:Y:S02]  /*2be0*/  LDL.LU R20, [R1+0x2178] ;  /* 0x0021780001147983 */ /* 0x000ee40000300800 */
[----:B------:R-:W-:-:S08]  /*2bf0*/  IMAD.MOV R27, RZ, RZ, -R27 ;  /* 0x000000ffff1b7224 */ /* 0x000fd000078e0a1b */
[----:B------:R-:W-:Y:S02]  /*2c00*/  @!P2 IMAD.IADD R17, R17, 0x1, -R21 ;  /* 0x000000011111a824 */ /* 0x000fe400078e0a15 */
[----:B------:R-:W-:Y:S02]  /*2c10*/  IMAD R18, R0, R27, R18 ;  /* 0x0000001b00127224 */ /* 0x000fe400078e0212 */
[----:B------:R-:W-:-:S04]  /*2c20*/  IMAD.HI.U32 R27, R2, R19, RZ ;  /* 0x00000013021b7227 */ /* 0x000fc800078e00ff */
[----:B------:R-:W-:Y:S02]  /*2c30*/  IMAD.MOV R27, RZ, RZ, -R27 ;  /* 0x000000ffff1b7224 */ /* 0x000fe400078e0a1b */
[----:B------:R-:W-:Y:S01]  /*2c40*/  @!P0 IMAD.IADD R16, R16, 0x1, -R21 ;  /* 0x0000000110108824 */ /* 0x000fe200078e0a15 */
[----:B------:R-:W-:Y:S01]  /*2c50*/  ISETP.NE.AND P0, PT, R4, RZ, PT ;  /* 0x000000ff0400720c */ /* 0x000fe20003f05270 */
[C---:B------:R-:W-:Y:S01]  /*2c60*/  IMAD R19, R0.reuse, R27, R19 ;  /* 0x0000001b00137224 */ /* 0x040fe200078e0213 */
[----:B------:R-:W-:Y:S01]  /*2c70*/  LOP3.LUT R27, RZ, R4, RZ, 0x33, !PT ;  /* 0x00000004ff1b7212 */ /* 0x000fe200078e33ff */
[----:B------:R-:W-:Y:S01]  /*2c80*/  @!P3 IMAD.MOV R17, RZ, RZ, -R17 ;  /* 0x000000ffff11b224 */ /* 0x000fe200078e0a11 */
[C---:B------:R-:W-:Y:S02]  /*2c90*/  ISETP.GT.U32.AND P5, PT, R0.reuse, R18, PT ;  /* 0x000000120000720c */ /* 0x040fe40003fa4070 */
[----:B------:R-:W-:Y:S02]  /*2ca0*/  ISETP.GT.U32.AND P4, PT, R0, R28, PT ;  /* 0x0000001c0000720c */ /* 0x000fe40003f84070 */
[----:B--2---:R-:W-:-:S02]  /*2cb0*/  ISETP.GE.AND P2, PT, R29, RZ, PT ;  /* 0x000000ff1d00720c */ /* 0x004fc40003f46270 */
[----:B------:R-:W2:Y:S11]  /*2cc0*/  LDL.LU R29, [R1+0x8] ;  /* 0x00000800011d7983 */ /* 0x000eb60000300800 */
[----:B------:R-:W-:-:S05]  /*2cd0*/  @!P2 IMAD.MOV R16, RZ, RZ, -R16 ;  /* 0x000000ffff10a224 */ /* 0x000fca00078e0a10 */
[----:B------:R-:W-:-:S05]  /*2ce0*/  SEL R16, R27, R16, !P0 ;  /* 0x000000101b107207 */ /* 0x000fca0004000000 */
[----:B------:R0:W-:Y:S02]  /*2cf0*/  STL [R1+0x2b0], R16 ;  /* 0x0002b01001007387 */ /* 0x0001e40000100800 */
[----:B0-----:R-:W-:Y:S02]  /*2d00*/  SEL R16, R27, R17, !P0 ;  /* 0x000000111b107207 */ /* 0x001fe40004000000 */
[----:B------:R-:W3:Y:S01]  /*2d10*/  LDL.LU R17, [R1+0x4] ;  /* 0x0000040001117983 */ /* 0x000ee20000300800 */
[----:B------:R-:W-:Y:S01]  /*2d20*/  ISETP.GT.U32.AND P0, PT, R0, R19, PT ;  /* 0x000000130000720c */ /* 0x000fe20003f04070 */
[----:B------:R-:W-:Y:S01]  /*2d30*/  @!P5 IMAD.IADD R18, R18, 0x1, -R0 ;  /* 0x000000011212d824 */ /* 0x000fe200078e0a00 */
[----:B------:R-:W-:-:S04]  /*2d40*/  IABS R25, R11 ;  /* 0x0000000b00197213 */ /* 0x000fc80000000000 */
[----:B------:R-:W-:Y:S02]  /*2d50*/  ISETP.GT.U32.AND P2, PT, R0, R18, PT ;  /* 0x000000120000720c */ /* 0x000fe40003f44070 */
[----:B------:R-:W-:Y:S01]  /*2d60*/  IABS R21, R24 ;  /* 0x0000001800157213 */ /* 0x000fe20000000000 */
[----:B------:R-:W-:-:S04]  /*2d70*/  IMAD.MOV.U32 R4, RZ, RZ, R25 ;  /* 0x000000ffff047224 */ /* 0x000fc800078e0019 */
[----:B------:R-:W-:Y:S02]  /*2d80*/  @!P0 IMAD.IADD R19, R19, 0x1, -R0 ;  /* 0x0000000113138824 */ /* 0x000fe400078e0a00 */
[----:B------:R-:W-:Y:S01]  /*2d90*/  IMAD.HI.U32 R25, R2, R21, RZ ;  /* 0x0000001502197227 */ /* 0x000fe200078e00ff */
[----:B------:R-:W-:Y:S02]  /*2da0*/  ISETP.GE.AND P1, PT, R26, RZ, PT ;  /* 0x000000ff1a00720c */ /* 0x000fe40003f26270 */
[----:B------:R-:W-:Y:S01]  /*2db0*/  ISETP.GT.U32.AND P0, PT, R0, R19, PT ;  /* 0x000000130000720c */ /* 0x000fe20003f04070 */
[----:B------:R-:W-:-:S04]  /*2dc0*/  IMAD.HI.U32 R26, R2, R4, RZ ;  /* 0x00000004021a7227 */ /* 0x000fc800078e00ff */
[----:B------:R-:W-:Y:S02]  /*2dd0*/  IMAD.MOV R25, RZ, RZ, -R25 ;  /* 0x000000ffff197224 */ /* 0x000fe400078e0a19 */
[--C-:B------:R-:W-:Y:S02]  /*2de0*/  @!P2 IMAD.IADD R18, R18, 0x1, -R0.reuse ;  /* 0x000000011212a824 */ /* 0x100fe400078e0a00 */
[----:B------:R-:W-:Y:S02]  /*2df0*/  @!P4 IMAD.IADD R28, R28, 0x1, -R0 ;  /* 0x000000011c1cc824 */ /* 0x000fe400078e0a00 */
[----:B------:R-:W-:Y:S02]  /*2e00*/  IMAD.MOV R26, RZ, RZ, -R26 ;  /* 0x000000ffff1a7224 */ /* 0x000fe400078e0a1a */
[C---:B------:R-:W-:Y:S02]  /*2e10*/  IMAD R21, R0.reuse, R25, R21 ;  /* 0x0000001900157224 */ /* 0x040fe400078e0215 */
[----:B------:R-:W-:Y:S01]  /*2e20*/  IMAD.MOV.U32 R27, RZ, RZ, R18 ;  /* 0x000000ffff1b7224 */ /* 0x000fe200078e0012 */
[C---:B------:R-:W-:Y:S01]  /*2e30*/  ISETP.GT.U32.AND P4, PT, R0.reuse, R28, PT ;  /* 0x0000001c0000720c */ /* 0x040fe20003f84070 */
[----:B------:R-:W-:-:S02]  /*2e40*/  IMAD R4, R0, R26, R4 ;  /* 0x0000001a00047224 */ /* 0x000fc400078e0204 */
[----:B------:R-:W-:Y:S01]  /*2e50*/  @!P6 IMAD.MOV R27, RZ, RZ, -R27 ;  /* 0x000000ffff1be224 */ /* 0x000fe200078e0a1b */
[C---:B------:R-:W-:Y:S01]  /*2e60*/  ISETP.GT.U32.AND P6, PT, R0.reuse, R21, PT ;  /* 0x000000150000720c */ /* 0x040fe20003fc4070 */
[--C-:B------:R-:W-:Y:S01]  /*2e70*/  @!P0 IMAD.IADD R19, R19, 0x1, -R0.reuse ;  /* 0x0000000113138824 */ /* 0x100fe200078e0a00 */
[----:B------:R-:W-:Y:S02]  /*2e80*/  ISETP.GT.U32.AND P0, PT, R0, R4, PT ;  /* 0x000000040000720c */ /* 0x000fe40003f04070 */
[----:B------:R-:W-:Y:S01]  /*2e90*/  ISETP.GE.AND P3, PT, R10, RZ, PT ;  /* 0x000000ff0a00720c */ /* 0x000fe20003f66270 */
[----:B------:R0:W-:Y:S04]  /*2ea0*/  STL [R1+0x2ac], R16 ;  /* 0x0002ac1001007387 */ /* 0x0001e80000100800 */
[--C-:B------:R-:W-:Y:S01]  /*2eb0*/  @!P4 IMAD.IADD R28, R28, 0x1, -R0.reuse ;  /* 0x000000011c1cc824 */ /* 0x100fe200078e0a00 */
[----:B------:R-:W-:Y:S01]  /*2ec0*/  ISETP.GE.AND P5, PT, R24, RZ, PT ;  /* 0x000000ff1800720c */ /* 0x000fe20003fa6270 */
[----:B------:R-:W4:Y:S02]  /*2ed0*/  LDL.LU R10, [R1+0x2174] ;  /* 0x00217400010a7983 */ /* 0x000f240000300800 */
[----:B------:R-:W-:-:S02]  /*2ee0*/  @!P6 IMAD.IADD R21, R21, 0x1, -R0 ;  /* 0x000000011515e824 */ /* 0x000fc400078e0a00 */
[----:B0-----:R-:W-:Y:S02]  /*2ef0*/  IMAD.MOV.U32 R16, RZ, RZ, R28 ;  /* 0x000000ffff107224 */ /* 0x001fe400078e001c */
[----:B------:R-:W-:Y:S01]  /*2f00*/  @!P0 IMAD.IADD R4, R4, 0x1, -R0 ;  /* 0x0000000104048824 */ /* 0x000fe200078e0a00 */
[----:B------:R-:W-:Y:S01]  /*2f10*/  ISETP.GT.U32.AND P0, PT, R0, R21, PT ;  /* 0x000000150000720c */ /* 0x000fe20003f04070 */
[----:B------:R-:W-:-:S05]  /*2f20*/  @!P3 IMAD.MOV R16, RZ, RZ, -R16 ;  /* 0x000000ffff10b224 */ /* 0x000fca00078e0a10 */
[----:B------:R0:W-:Y:S04]  /*2f30*/  STL [R1+0x204], R16 ;  /* 0x0002041001007387 */ /* 0x0001e80000100800 */
[----:B------:R-:W-:Y:S03]  /*2f40*/  STL [R1+0x1fc], R27 ;  /* 0x0001fc1b01007387 */ /* 0x000fe60000100800 */
[----:B------:R-:W-:Y:S01]  /*2f50*/  @!P0 IMAD.IADD R21, R21, 0x1, -R0 ;  /* 0x0000000115158824 */ /* 0x000fe200078e0a00 */
[----:B0-----:R-:W-:Y:S02]  /*2f60*/  IABS R16, R9 ;  /* 0x0000000900107213 */ /* 0x001fe40000000000 */
[----:B--2---:R-:W-:-:S02]  /*2f70*/  IABS R25, R29 ;  /* 0x0000001d00197213 */ /* 0x004fc40000000000 */
[----:B------:R-:W-:-:S03]  /*2f80*/  ISETP.GE.AND P3, PT, R29, RZ, PT ;  /* 0x000000ff1d00720c */ /* 0x000fc60003f66270 */
[----:B------:R-:W-:-:S04]  /*2f90*/  IMAD.HI.U32 R18, R2, R25, RZ ;  /* 0x0000001902127227 */ /* 0x000fc800078e00ff */
[----:B------:R-:W-:Y:S02]  /*2fa0*/  IMAD.MOV.U32 R29, RZ, RZ, R5 ;  /* 0x000000ffff1d7224 */ /* 0x000fe400078e0005 */
[----:B------:R-:W-:Y:S02]  /*2fb0*/  IMAD.MOV.U32 R5, RZ, RZ, R22 ;  /* 0x000000ffff057224 */ /* 0x000fe400078e0016 */
[----:B------:R-:W-:Y:S02]  /*2fc0*/  IMAD.MOV R18, RZ, RZ, -R18 ;  /* 0x000000ffff127224 */ /* 0x000fe400078e0a12 */
[----:B------:R-:W-:Y:S02]  /*2fd0*/  IMAD.MOV.U32 R22, RZ, RZ, R19 ;  /* 0x000000ffff167224 */ /* 0x000fe400078e0013 */
[----:B------:R-:W-:Y:S02]  /*2fe0*/  IMAD R18, R0, R18, R25 ;  /* 0x0000001200127224 */ /* 0x000fe400078e0219 */
[----:B------:R-:W-:-:S03]  /*2ff0*/  @!P1 IMAD.MOV R22, RZ, RZ, -R22 ;  /* 0x000000ffff169224 */ /* 0x000fc600078e0a16 */
[----:B------:R-:W-:Y:S02]  /*3000*/  ISETP.GT.U32.AND P0, PT, R0, R18, PT ;  /* 0x000000120000720c */ /* 0x000fe40003f04070 */
[----:B------:R0:W-:Y:S02]  /*3010*/  STL [R1+0x1f0], R22 ;  /* 0x0001f01601007387 */ /* 0x0001e40000100800 */
[----:B0-----:R-:W-:Y:S02]  /*3020*/  IMAD.MOV.U32 R22, RZ, RZ, R13 ;  /* 0x000000ffff167224 */ /* 0x001fe400078e000d */
[----:B------:R-:W-:Y:S02]  /*3030*/  IMAD.MOV.U32 R13, RZ, RZ, R8 ;  /* 0x000000ffff0d7224 */ /* 0x000fe400078e0008 */
[----:B------:R-:W-:-:S04]  /*3040*/  IMAD.MOV.U32 R8, RZ, RZ, R21 ;  /* 0x000000ffff087224 */ /* 0x000fc800078e0015 */
[----:B------:R-:W-:Y:S02]  /*3050*/  @!P5 IMAD.MOV R8, RZ, RZ, -R8 ;  /* 0x000000ffff08d224 */ /* 0x000fe400078e0a08 */
[----:B------:R-:W-:Y:S01]  /*3060*/  @!P0 IMAD.IADD R18, R18, 0x1, -R0 ;  /* 0x0000000112128824 */ /* 0x000fe200078e0a00 */
[----:B------:R-:W-:Y:S02]  /*3070*/  ISETP.GE.AND P0, PT, R9, RZ, PT ;  /* 0x000000ff0900720c */ /* 0x000fe40003f06270 */
[----:B------:R0:W-:Y:S04]  /*3080*/  STL [R1+0x1e4], R8 ;  /* 0x0001e40801007387 */ /* 0x0001e80000100800 */
[----:B0-----:R-:W2:Y:S04]  /*3090*/  LDL.LU R8, [R1+0x2170] ;  /* 0x0021700001087983 */ /* 0x001ea80000300800 */
[----:B------:R-:W2:Y:S01]  /*30a0*/  LDL.LU R9, [R1+0x23c] ;  /* 0x00023c0001097983 */ /* 0x000ea20000300800 */
[----:B------:R-:W-:-:S02]  /*30b0*/  ISETP.GE.AND P4, PT, R11, RZ, PT ;  /* 0x000000ff0b00720c */ /* 0x000fc40003f86270 */
[----:B---3--:R-:W-:-:S05]  /*30c0*/  IABS R11, R17 ;  /* 0x00000011000b7213 */ /* 0x008fca0000000000 */
[----:B------:R-:W-:-:S04]  /*30d0*/  IMAD.HI.U32 R26, R2, R11, RZ ;  /* 0x0000000b021a7227 */ /* 0x000fc800078e00ff */
[----:B------:R-:W-:-:S04]  /*30e0*/  IMAD.MOV R26, RZ, RZ, -R26 ;  /* 0x000000ffff1a7224 */ /* 0x000fc800078e0a1a */
[----:B------:R-:W-:-:S05]  /*30f0*/  IMAD R11, R0, R26, R11 ;  /* 0x0000001a000b7224 */ /* 0x000fca00078e020b */
[----:B------:R-:W-:Y:S02]  /*3100*/  ISETP.GT.U32.AND P6, PT, R0, R11, PT ;  /* 0x0000000b0000720c */ /* 0x000fe40003fc4070 */
[----:B------:R-:W-:-:S05]  /*3110*/  IABS R24, R7 ;  /* 0x0000000700187213 */ /* 0x000fca0000000000 */
[----:B------:R-:W-:-:S06]  /*3120*/  IMAD.HI.U32 R25, R2, R24, RZ ;  /* 0x0000001802197227 */ /* 0x000fcc00078e00ff */
[----:B------:R-:W-:-:S05]  /*3130*/  @!P6 IMAD.IADD R11, R11, 0x1, -R0 ;  /* 0x000000010b0be824 */ /* 0x000fca00078e0a00 */
[----:B------:R-:W-:Y:S01]  /*3140*/  ISETP.GT.U32.AND P6, PT, R0, R11, PT ;  /* 0x0000000b0000720c */ /* 0x000fe20003fc4070 */
[----:B------:R-:W-:Y:S02]  /*3150*/  IMAD.MOV R25, RZ, RZ, -R25 ;  /* 0x000000ffff197224 */ /* 0x000fe400078e0a19 */
[----:B------:R-:W-:-:S04]  /*3160*/  IMAD.HI.U32 R27, R2, R16, RZ ;  /* 0x00000010021b7227 */ /* 0x000fc800078e00ff */
[C---:B------:R-:W-:Y:S02]  /*3170*/  IMAD R24, R0.reuse, R25, R24 ;  /* 0x0000001900187224 */ /* 0x040fe400078e0218 */
[----:B------:R-:W-:Y:S01]  /*3180*/  IMAD.MOV R27, RZ, RZ, -R27 ;  /* 0x000000ffff1b7224 */ /* 0x000fe200078e0a1b */
[----:B------:R-:W-:Y:S02]  /*3190*/  ISETP.GE.AND P2, PT, R17, RZ, PT ;  /* 0x000000ff1100720c */ /* 0x000fe40003f46270 */
[----:B------:R-:W-:Y:S01]  /*31a0*/  IABS R17, R3 ;  /* 0x0000000300117213 */ /* 0x000fe20000000000 */
[----:B------:R-:W-:Y:S01]  /*31b0*/  @!P6 IMAD.IADD R11, R11, 0x1, -R0 ;  /* 0x000000010b0be824 */ /* 0x000fe200078e0a00 */
[C---:B------:R-:W-:Y:S01]  /*31c0*/  ISETP.GT.U32.AND P1, PT, R0.reuse, R4, PT ;  /* 0x000000040000720c */ /* 0x040fe20003f24070 */
[C---:B------:R-:W-:Y:S01]  /*31d0*/  IMAD R16, R0.reuse, R27, R16 ;  /* 0x0000001b00107224 */ /* 0x040fe200078e0210 */
[----:B------:R-:W-:Y:S02]  /*31e0*/  ISETP.GT.U32.AND P6, PT, R0, R24, PT ;  /* 0x000000180000720c */ /* 0x000fe40003fc4070 */
[----:B------:R-:W-:-:S02]  /*31f0*/  IABS R25, R23 ;  /* 0x0000001700197213 */ /* 0x000fc40000000000 */
[----:B------:R-:W-:Y:S01]  /*3200*/  IABS R27, R6 ;  /* 0x00000006001b7213 */ /* 0x000fe20000000000 */
[----:B------:R-:W-:-:S04]  /*3210*/  IMAD.HI.U32 R26, R2, R17, RZ ;  /* 0x00000011021a7227 */ /* 0x000fc800078e00ff */
[----:B------:R-:W-:Y:S02]  /*3220*/  IMAD.MOV.U32 R19, RZ, RZ, R25 ;  /* 0x000000ffff137224 */ /* 0x000fe400078e0019 */
[----:B------:R-:W-:Y:S02]  /*3230*/  IMAD.MOV.U32 R25, RZ, RZ, R27 ;  /* 0x000000ffff197224 */ /* 0x000fe400078e001b */
[----:B------:R-:W-:Y:S02]  /*3240*/  IMAD.MOV R26, RZ, RZ, -R26 ;  /* 0x000000ffff1a7224 */ /* 0x000fe400078e0a1a */
[----:B------:R-:W-:-:S04]  /*3250*/  IMAD.HI.U32 R27, R2, R25, RZ ;  /* 0x00000019021b7227 */ /* 0x000fc800078e00ff */
[----:B------:R-:W-:Y:S01]  /*3260*/  IMAD R17, R0, R26, R17 ;  /* 0x0000001a00117224 */ /* 0x000fe200078e0211 */
[----:B------:R-:W-:Y:S01]  /*3270*/  IABS R26, R14 ;  /* 0x0000000e001a7213 */ /* 0x000fe20000000000 */
[--C-:B------:R-:W-:Y:S02]  /*3280*/  @!P1 IMAD.IADD R4, R4, 0x1, -R0.reuse ;  /* 0x0000000104049824 */ /* 0x100fe400078e0a00 */
[----:B------:R-:W-:Y:S02]  /*3290*/  @!P6 IMAD.IADD R24, R24, 0x1, -R0 ;  /* 0x000000011818e824 */ /* 0x000fe400078e0a00 */
[----:B------:R-:W-:Y:S02]  /*32a0*/  IMAD.MOV R27, RZ, RZ, -R27 ;  /* 0x000000ffff1b7224 */ /* 0x000fe400078e0a1b */
[----:B------:R-:W-:Y:S01]  /*32b0*/  @!P4 IMAD.MOV R4, RZ, RZ, -R4 ;  /* 0x000000ffff04c224 */ /* 0x000fe200078e0a04 */
[----:B------:R-:W-:Y:S01]  /*32c0*/  ISETP.GT.U32.AND P4, PT, R0, R24, PT ;  /* 0x000000180000720c */ /* 0x000fe20003f84070 */
[----:B------:R-:W-:-:S04]  /*32d0*/  IMAD.HI.U32 R21, R2, R26, RZ ;  /* 0x0000001a02157227 */ /* 0x000fc800078e00ff */
[----:B------:R-:W-:-:S04]  /*32e0*/  IMAD.HI.U32 R28, R2, R19, RZ ;  /* 0x00000013021c7227 */ /* 0x000fc800078e00ff */
[----:B------:R-:W-:Y:S02]  /*32f0*/  IMAD R25, R0, R27, R25 ;  /* 0x0000001b00197224 */ /* 0x000fe400078e0219 */
[----:B------:R-:W-:Y:S02]  /*3300*/  IMAD.MOV.U32 R27, RZ, RZ, R22 ;  /* 0x000000ffff1b7224 */ /* 0x000fe400078e0016 */
[----:B------:R-:W-:Y:S02]  /*3310*/  IMAD.MOV.U32 R22, RZ, RZ, R13 ;  /* 0x000000ffff167224 */ /* 0x000fe400078e000d */
[----:B------:R-:W-:Y:S02]  /*3320*/  IMAD.MOV.U32 R13, RZ, RZ, R11 ;  /* 0x000000ffff0d7224 */ /* 0x000fe400078e000b */
[----:B------:R-:W-:Y:S02]  /*3330*/  IMAD.MOV R21, RZ, RZ, -R21 ;  /* 0x000000ffff157224 */ /* 0x000fe400078e0a15 */
[----:B------:R-:W-:-:S02]  /*3340*/  IMAD.MOV R28, RZ, RZ, -R28 ;  /* 0x000000ffff1c7224 */ /* 0x000fc400078e0a1c */
[----:B------:R-:W-:Y:S02]  /*3350*/  @!P2 IMAD.MOV R13, RZ, RZ, -R13 ;  /* 0x000000ffff0da224 */ /* 0x000fe400078e0a0d */
[C---:B------:R-:W-:Y:S02]  /*3360*/  IMAD R21, R0.reuse, R21, R26 ;  /* 0x0000001500157224 */ /* 0x040fe400078e021a */
[----:B------:R-:W3:Y:S01]  /*3370*/  LDL.LU R26, [R1+0x264] ;  /* 0x00026400011a7983 */ /* 0x000ee20000300800 */
[----:B------:R-:W-:-:S03]  /*3380*/  IMAD R19, R0, R28, R19 ;  /* 0x0000001c00137224 */ /* 0x000fc600078e0213 */
[----:B------:R-:W3:Y:S01]  /*3390*/  LDL.LU R28, [R1+0x254] ;  /* 0x00025400011c7983 */ /* 0x000ee20000300800 */
[----:B------:R-:W-:Y:S01]  /*33a0*/  @!P4 IMAD.IADD R24, R24, 0x1, -R0 ;  /* 0x000000011818c824 */ /* 0x000fe200078e0a00 */
[----:B------:R-:W-:Y:S02]  /*33b0*/  ISETP.GE.AND P4, PT, R7, RZ, PT ;  /* 0x000000ff0700720c */ /* 0x000fe40003f86270 */
[----:B------:R-:W-:Y:S01]  /*33c0*/  STL [R1+0x1d8], R4 ;  /* 0x0001d80401007387 */ /* 0x000fe20000100800 */
[----:B------:R-:W-:-:S03]  /*33d0*/  ISETP.GT.U32.AND P5, PT, R0, R16, PT ;  /* 0x000000100000720c */ /* 0x000fc60003fa4070 */
[----:B------:R0:W-:Y:S01]  /*33e0*/  STL [R1+0x1d4], R13 ;  /* 0x0001d40d01007387 */ /* 0x0001e20000100800 */
[----:B------:R-:W-:-:S03]  /*33f0*/  ISETP.GT.U32.AND P1, PT, R0, R17, PT ;  /* 0x000000110000720c */ /* 0x000fc60003f24070 */
[----:B0-----:R-:W3:Y:S04]  /*3400*/  LDL.LU R13, [R1+0x216c] ;  /* 0x00216c00010d7983 */ /* 0x001ee80000300800 */
[----:B------:R-:W3:Y:S02]  /*3410*/  LDL.LU R7, [R1+0x244] ;  /* 0x0002440001077983 */ /* 0x000ee40000300800 */
[----:B------:R-:W-:Y:S01]  /*3420*/  @!P5 IMAD.IADD R16, R16, 0x1, -R0 ;  /* 0x000000011010d824 */ /* 0x000fe200078e0a00 */
[----:B------:R-:W-:-:S03]  /*3430*/  ISETP.GT.U32.AND P5, PT, R0, R18, PT ;  /* 0x000000120000720c */ /* 0x000fc60003fa4070 */
[----:B------:R-:W-:Y:S01]  /*3440*/  @!P1 IMAD.IADD R17, R17, 0x1, -R0 ;  /* 0x0000000111119824 */ /* 0x000fe200078e0a00 */
[----:B------:R-:W-:-:S04]  /*3450*/  ISETP.GT.U32.AND P1, PT, R0, R16, PT ;  /* 0x000000100000720c */ /* 0x000fc80003f24070 */
[----:B------:R-:W-:-:S05]  /*3460*/  ISETP.GT.U32.AND P6, PT, R0, R17, PT ;  /* 0x000000110000720c */ /* 0x000fca0003fc4070 */
[----:B------:R-:W-:Y:S01]  /*3470*/  @!P5 IMAD.IADD R18, R18, 0x1, -R0 ;  /* 0x000000011212d824 */ /* 0x000fe200078e0a00 */
[----:B------:R-:W-:-:S03]  /*3480*/  ISETP.GT.U32.AND P5, PT, R0, R19, PT ;  /* 0x000000130000720c */ /* 0x000fc60003fa4070 */
[----:B------:R-:W-:Y:S01]  /*3490*/  @!P1 IMAD.IADD R16, R16, 0x1, -R0 ;  /* 0x0000000110109824 */ /* 0x000fe200078e0a00 */
[----:B------:R-:W-:-:S03]  /*34a0*/  ISETP.GE.AND P1, PT, R3, RZ, PT ;  /* 0x000000ff0300720c */ /* 0x000fc60003f26270 */
[----:B------:R-:W-:-:S06]  /*34b0*/  @!P6 IMAD.IADD R17, R17, 0x1, -R0 ;  /* 0x000000011111e824 */ /* 0x000fcc00078e0a00 */
[----:B------:R-:W-:Y:S01]  /*34c0*/  @!P5 IMAD.IADD R19, R19, 0x1, -R0 ;  /* 0x000000011313d824 */ /* 0x000fe200078e0a00 */
[----:B------:R-:W-:Y:S01]  /*34d0*/  ISETP.GE.AND P5, PT, R23, RZ, PT ;  /* 0x000000ff1700720c */ /* 0x000fe20003fa6270 */
[----:B------:R-:W-:Y:S02]  /*34e0*/  IMAD.MOV.U32 R23, RZ, RZ, R22 ;  /* 0x000000ffff177224 */ /* 0x000fe400078e0016 */
[----:B------:R-:W-:Y:S02]  /*34f0*/  IMAD.MOV.U32 R22, RZ, RZ, R18 ;  /* 0x000000ffff167224 */ /* 0x000fe400078e0012 */
[----:B------:R-:W4:Y:S01]  /*3500*/  LDL.LU R18, [R1+0x120] ;  /* 0x0001200001127983 */ /* 0x000f220000300800 */
[----:B------:R-:W-:Y:S02]  /*3510*/  @!P1 IMAD.MOV R17, RZ, RZ, -R17 ;  /* 0x000000ffff119224 */ /* 0x000fe400078e0a11 */
[----:B------:R-:W-:-:S05]  /*3520*/  @!P3 IMAD.MOV R22, RZ, RZ, -R22 ;  /* 0x000000ffff16b224 */ /* 0x000fca00078e0a16 */
[----:B------:R0:W-:Y:S04]  /*3530*/  STL [R1+0x1cc], R22 ;  /* 0x0001cc1601007387 */ /* 0x0001e80000100800 */
[----:B0-----:R-:W5:Y:S01]  /*3540*/  LDL.LU R22, [R1+0x2168] ;  /* 0x0021680001167983 */ /* 0x001f620000300800 */
[----:B--2---:R-:W-:Y:S01]  /*3550*/  IMAD.MOV.U32 R11, RZ, RZ, R9 ;  /* 0x000000ffff0b7224 */ /* 0x004fe200078e0009 */
[----:B------:R-:W-:-:S05]  /*3560*/  IABS R9, R12 ;  /* 0x0000000c00097213 */ /* 0x000fca0000000000 */
[----:B------:R-:W-:-:S04]  /*3570*/  IMAD.HI.U32 R3, R2, R9, RZ ;  /* 0x0000000902037227 */ /* 0x000fc800078e00ff */
[----:B------:R-:W-:-:S04]  /*3580*/  IMAD.MOV R3, RZ, RZ, -R3 ;  /* 0x000000ffff037224 */ /* 0x000fc800078e0a03 */
[----:B------:R-:W-:Y:S02]  /*3590*/  IMAD R3, R0, R3, R9 ;  /* 0x0000000300037224 */ /* 0x000fe400078e0209 */
[----:B------:R-:W-:-:S03]  /*35a0*/  IMAD.MOV.U32 R9, RZ, RZ, R16 ;  /* 0x000000ffff097224 */ /* 0x000fc600078e0010 */
[----:B------:R-:W-:Y:S01]  /*35b0*/  ISETP.GT.U32.AND P1, PT, R0, R3, PT ;  /* 0x000000030000720c */ /* 0x000fe20003f24070 */
[----:B------:R-:W-:Y:S02]  /*35c0*/  IMAD.MOV.U32 R16, RZ, RZ, R24 ;  /* 0x000000ffff107224 */ /* 0x000fe400078e0018 */
[----:B------:R-:W-:Y:S02]  /*35d0*/  @!P0 IMAD.MOV R9, RZ, RZ, -R9 ;  /* 0x000000ffff098224 */ /* 0x000fe400078e0a09 */
[----:B------:R-:W-:-:S03]  /*35e0*/  @!P4 IMAD.MOV R16, RZ, RZ, -R16 ;  /* 0x000000ffff10c224 */ /* 0x000fc600078e0a10 */
[----:B------:R0:W-:Y:S04]  /*35f0*/  STL [R1+0x1c4], R9 ;  /* 0x0001c40901007387 */ /* 0x0001e80000100800 */
[----:B------:R2:W-:Y:S01]  /*3600*/  STL [R1+0x1c0], R17 ;  /* 0x0001c01101007387 */ /* 0x0005e20000100800 */
[----:B------:R-:W-:Y:S01]  /*3610*/  @!P1 IMAD.IADD R3, R3, 0x1, -R0 ;  /* 0x0000000103039824 */ /* 0x000fe200078e0a00 */
[----:B------:R-:W-:Y:S02]  /*3620*/  ISETP.GE.AND P1, PT, R20, RZ, PT ;  /* 0x000000ff1400720c */ /* 0x000fe40003f26270 */
[----:B------:R1:W-:Y:S01]  /*3630*/  STL [R1+0x1bc], R16 ;  /* 0x0001bc1001007387 */ /* 0x0003e20000100800 */
[----:B0-----:R-:W-:-:S03]  /*3640*/  IABS R9, R20 ;  /* 0x0000001400097213 */ /* 0x001fc60000000000 */
[----:B------:R-:W5:Y:S04]  /*3650*/  LDL.LU R20, [R1+0x30] ;  /* 0x0000300001147983 */ /* 0x000f680000300800 */
[----:B--2---:R-:W2:Y:S01]  /*3660*/  LDL.LU R17, [R1+0x34] ;  /* 0x0000340001117983 */ /* 0x004ea20000300800 */
[C---:B------:R-:W-:Y:S02]  /*3670*/  ISETP.GT.U32.AND P2, PT, R0.reuse, R21, PT ;  /* 0x000000150000720c */ /* 0x040fe40003f44070 */
[----:B------:R-:W-:Y:S02]  /*3680*/  IABS R4, R15 ;  /* 0x0000000f00047213 */ /* 0x000fe40000000000 */
[----:B------:R-:W-:-:S09]  /*3690*/  ISETP.GT.U32.AND P6, PT, R0, R25, PT ;  /* 0x000000190000720c */ /* 0x000fd20003fc4070 */
[----:B------:R-:W-:Y:S01]  /*36a0*/  @!P2 IMAD.IADD R21, R21, 0x1, -R0 ;  /* 0x000000011515a824 */ /* 0x000fe200078e0a00 */
[----:B------:R-:W-:-:S04]  /*36b0*/  ISETP.GE.AND P2, PT, R14, RZ, PT ;  /* 0x000000ff0e00720c */ /* 0x000fc80003f46270 */
[C---:B------:R-:W-:Y:S01]  /*36c0*/  ISETP.GT.U32.AND P3, PT, R0.reuse, R21, PT ;  /* 0x000000150000720c */ /* 0x040fe20003f64070 */
[----:B------:R-:W-:Y:S01]  /*36d0*/  @!P6 IMAD.IADD R25, R25, 0x1, -R0 ;  /* 0x000000011919e824 */ /* 0x000fe200078e0a00 */
[----:B------:R-:W-:-:S04]  /*36e0*/  ISETP.GT.U32.AND P0, PT, R0, R19, PT ;  /* 0x000000130000720c */ /* 0x000fc80003f04070 */
[----:B------:R-:W-:-:S07]  /*36f0*/  ISETP.GT.U32.AND P6, PT, R0, R25, PT ;  /* 0x000000190000720c */ /* 0x000fce0003fc4070 */
[--C-:B------:R-:W-:Y:S01]  /*3700*/  @!P3 IMAD.IADD R21, R21, 0x1, -R0.reuse ;  /* 0x000000011515b824 */ /* 0x100fe200078e0a00 */
[----:B------:R-:W-:Y:S01]  /*3710*/  ISETP.GE.AND P4, PT, R6, RZ, PT ;  /* 0x000000ff0600720c */ /* 0x000fe20003f86270 */
[----:B------:R-:W-:-:S04]  /*3720*/  @!P0 IMAD.IADD R19, R19, 0x1, -R0 ;  /* 0x0000000113138824 */ /* 0x000fc800078e0a00 */
[----:B------:R-:W-:Y:S01]  /*3730*/  @!P6 IMAD.IADD R25, R25, 0x1, -R0 ;  /* 0x000000011919e824 */ /* 0x000fe200078e0a00 */
[----:B------:R-:W-:Y:S01]  /*3740*/  ISETP.GE.AND P6, PT, R15, RZ, PT ;  /* 0x000000ff0f00720c */ /* 0x000fe20003fc6270 */
[----:B------:R-:W-:Y:S01]  /*3750*/  IMAD.HI.U32 R6, R2, R9, RZ ;  /* 0x0000000902067227 */ /* 0x000fe200078e00ff */
[----:B------:R-:W-:-:S03]  /*3760*/  ISETP.GE.AND P0, PT, R12, RZ, PT ;  /* 0x000000ff0c00720c */ /* 0x000fc60003f06270 */
[----:B------:R-:W-:Y:S02]  /*3770*/  IMAD.MOV.U32 R15, RZ, RZ, R25 ;  /* 0x000000ffff0f7224 */ /* 0x000fe400078e0019 */
[----:B------:R-:W-:Y:S02]  /*3780*/  IMAD.MOV R6, RZ, RZ, -R6 ;  /* 0x000000ffff067224 */ /* 0x000fe400078e0a06 */
[----:B------:R-:W-:Y:S02]  /*3790*/  @!P4 IMAD.MOV R15, RZ, RZ, -R15 ;  /* 0x000000ffff0fc224 */ /* 0x000fe400078e0a0f */
[----:B---3--:R-:W-:Y:S02]  /*37a0*/  IMAD.MOV.U32 R14, RZ, RZ, R7 ;  /* 0x000000ffff0e7224 */ /* 0x008fe400078e0007 */
[----:B------:R-:W-:-:S04]  /*37b0*/  IMAD.HI.U32 R7, R2, R4, RZ ;  /* 0x0000000402077227 */ /* 0x000fc800078e00ff */
[----:B------:R-:W-:-:S04]  /*37c0*/  IMAD.MOV R7, RZ, RZ, -R7 ;  /* 0x000000ffff077224 */ /* 0x000fc800078e0a07 */
[----:B------:R-:W-:-:S05]  /*37d0*/  IMAD R4, R0, R7, R4 ;  /* 0x0000000700047224 */ /* 0x000fca00078e0204 */
[----:B------:R-:W-:Y:S01]  /*37e0*/  ISETP.GT.U32.AND P3, PT, R0, R4, PT ;  /* 0x000000040000720c */ /* 0x000fe20003f64070 */
[----:B-1----:R-:W-:Y:S02]  /*37f0*/  IMAD.MOV.U32 R16, RZ, RZ, R14 ;  /* 0x000000ffff107224 */ /* 0x002fe400078e000e */
[----:B------:R-:W-:-:S04]  /*3800*/  IMAD.MOV.U32 R14, RZ, RZ, R21 ;  /* 0x000000ffff0e7224 */ /* 0x000fc800078e0015 */
[----:B------:R-:W-:-:S06]  /*3810*/  @!P2 IMAD.MOV R14, RZ, RZ, -R14 ;  /* 0x000000ffff0ea224 */ /* 0x000fcc00078e0a0e */
[----:B------:R-:W-:Y:S01]  /*3820*/  @!P3 IMAD.IADD R4, R4, 0x1, -R0 ;  /* 0x000000010404b824 */ /* 0x000fe200078e0a00 */
[C---:B------:R-:W-:Y:S01]  /*3830*/  ISETP.GT.U32.AND P3, PT, R0.reuse, R3, PT ;  /* 0x000000030000720c */ /* 0x040fe20003f64070 */
[----:B------:R0:W-:Y:S03]  /*3840*/  STL [R1+0x1b0], R14 ;  /* 0x0001b00e01007387 */ /* 0x0001e60000100800 */
[----:B------:R-:W-:Y:S01]  /*3850*/  ISETP.GT.U32.AND P2, PT, R0, R4, PT ;  /* 0x000000040000720c */ /* 0x000fe20003f44070 */
[----:B0-----:R-:W-:-:S04]  /*3860*/  IMAD.MOV.U32 R14, RZ, RZ, R19 ;  /* 0x000000ffff0e7224 */ /* 0x001fc800078e0013 */
[----:B------:R-:W-:-:S04]  /*3870*/  @!P5 IMAD.MOV R14, RZ, RZ, -R14 ;  /* 0x000000ffff0ed224 */ /* 0x000fc800078e0a0e */
[----:B------:R-:W-:Y:S01]  /*3880*/  @!P3 IMAD.IADD R3, R3, 0x1, -R0 ;  /* 0x000000010303b824 */ /* 0x000fe200078e0a00 */
[----:B------:R0:W-:Y:S01]  /*3890*/  STL [R1+0x1ac], R14 ;  /* 0x0001ac0e01007387 */ /* 0x0001e20000100800 */
[----:B------:R-:W-:Y:S02]  /*38a0*/  IMAD R6, R0, R6, R9 ;  /* 0x0000000600067224 */ /* 0x000fe400078e0209 */
[----:B----4-:R-:W-:Y:S02]  /*38b0*/  IMAD.MOV.U32 R24, RZ, RZ, R18 ;  /* 0x000000ffff187224 */ /* 0x010fe400078e0012 */
[----:B------:R-:W-:Y:S01]  /*38c0*/  IMAD.MOV.U32 R18, RZ, RZ, R23 ;  /* 0x000000ffff127224 */ /* 0x000fe200078e0017 */
[----:B0-----:R-:W3:Y:S04]  /*38d0*/  LDL R14, [R1+0xc] ;  /* 0x00000c00010e7983 */ /* 0x001ee80000100800 */
[----:B------:R0:W-:Y:S01]  /*38e0*/  STL [R1+0x1a8], R15 ;  /* 0x0001a80f01007387 */ /* 0x0001e20000100800 */
[----:B------:R-:W-:Y:S01]  /*38f0*/  IMAD.MOV.U32 R23, RZ, RZ, R11 ;  /* 0x000000ffff177224 */ /* 0x000fe200078e000b */
[----:B------:R-:W-:-:S02]  /*3900*/  IABS R11, R8 ;  /* 0x00000008000b7213 */ /* 0x000fc40000000000 */
[----:B------:R-:W-:Y:S01]  /*3910*/  ISETP.GT.U32.AND P5, PT, R0, R6, PT ;  /* 0x000000060000720c */ /* 0x000fe20003fa4070 */
[----:B------:R-:W-:Y:S01]  /*3920*/  @!P2 IMAD.IADD R4, R4, 0x1, -R0 ;  /* 0x000000010404a824 */ /* 0x000fe200078e0a00 */
[----:B------:R-:W4:Y:S01]  /*3930*/  LDL.LU R25, [R1+0x18] ;  /* 0x0000180001197983 */ /* 0x000f220000300800 */
[----:B0-----:R-:W-:-:S04]  /*3940*/  IMAD.MOV.U32 R15, RZ, RZ, R3 ;  /* 0x000000ffff0f7224 */ /* 0x001fc800078e0003 */
[----:B------:R-:W-:Y:S02]  /*3950*/  @!P0 IMAD.MOV R15, RZ, RZ, -R15 ;  /* 0x000000ffff0f8224 */ /* 0x000fe400078e0a0f */
[----:B------:R-:W-:-:S03]  /*3960*/  IMAD.HI.U32 R12, R2, R11, RZ ;  /* 0x0000000b020c7227 */ /* 0x000fc600078e00ff */
[----:B------:R0:W-:Y:S01]  /*3970*/  STL [R1+0x1a0], R15 ;  /* 0x0001a00f01007387 */ /* 0x0001e20000100800 */
[----:B------:R-:W-:Y:S02]  /*3980*/  IMAD.MOV R12, RZ, RZ, -R12 ;  /* 0x000000ffff0c7224 */ /* 0x000fe400078e0a0c */
[----:B------:R-:W-:Y:S02]  /*3990*/  @!P5 IMAD.IADD R6, R6, 0x1, -R0 ;  /* 0x000000010606d824 */ /* 0x000fe400078e0a00 */
[----:B0-----:R-:W-:-:S04]  /*39a0*/  IMAD.MOV.U32 R15, RZ, RZ, R4 ;  /* 0x000000ffff0f7224 */ /* 0x001fc800078e0004 */
[----:B------:R-:W-:Y:S02]  /*39b0*/  @!P6 IMAD.MOV R15, RZ, RZ, -R15 ;  /* 0x000000ffff0fe224 */ /* 0x000fe400078e0a0f */
[----:B------:R-:W-:-:S03]  /*39c0*/  IMAD R11, R0, R12, R11 ;  /* 0x0000000c000b7224 */ /* 0x000fc600078e020b */
[----:B------:R0:W-:Y:S01]  /*39d0*/  STL [R1+0x19c], R15 ;  /* 0x00019c0f01007387 */ /* 0x0001e20000100800 */
[----:B--2---:R-:W-:Y:S02]  /*39e0*/  ISETP.GE.AND P5, PT, R17, RZ, PT ;  /* 0x000000ff1100720c */ /* 0x004fe40003fa6270 */
[----:B------:R-:W-:Y:S01]  /*39f0*/  IABS R12, R17 ;  /* 0x00000011000c7213 */ /* 0x000fe20000000000 */
[----:B------:R-:W-:Y:S02]  /*3a00*/  IMAD.MOV.U32 R17, RZ, RZ, R16 ;  /* 0x000000ffff117224 */ /* 0x000fe400078e0010 */
[----:B------:R-:W2:Y:S01]  /*3a10*/  LDL R16, [R1+0x14] ;  /* 0x0000140001107983 */ /* 0x000ea20000100800 */
[----:B-----5:R-:W-:Y:S02]  /*3a20*/  ISETP.GE.AND P2, PT, R20, RZ, PT ;  /* 0x000000ff1400720c */ /* 0x020fe40003f46270 */
[----:B------:R-:W-:Y:S02]  /*3a30*/  IABS R3, R20 ;  /* 0x0000001400037213 */ /* 0x000fe40000000000 */
[----:B------:R-:W5:Y:S01]  /*3a40*/  LDL R20, [R1+0x10] ;  /* 0x0000100001147983 */ /* 0x000f620000100800 */
[----:B------:R-:W-:-:S02]  /*3a50*/  IABS R7, R10 ;  /* 0x0000000a00077213 */ /* 0x000fc40000000000 */
[----:B------:R-:W-:Y:S01]  /*3a60*/  ISETP.GT.U32.AND P0, PT, R0, R6, PT ;  /* 0x000000060000720c */ /* 0x000fe20003f04070 */
[----:B------:R-:W-:Y:S01]  /*3a70*/  IMAD.HI.U32 R4, R2, R12, RZ ;  /* 0x0000000c02047227 */ /* 0x000fe200078e00ff */
[----:B------:R-:W-:Y:S01]  /*3a80*/  ISETP.GE.AND P4, PT, R10, RZ, PT ;  /* 0x000000ff0a00720c */ /* 0x000fe20003f86270 */
[----:B------:R-:W5:Y:S02]  /*3a90*/  LDL.LU R19, [R1+0x1c] ;  /* 0x00001c0001137983 */ /* 0x000f640000300800 */
[----:B------:R-:W-:Y:S01]  /*3aa0*/  IMAD.HI.U32 R9, R2, R7, RZ ;  /* 0x0000000702097227 */ /* 0x000fe200078e00ff */
[----:B------:R-:W-:Y:S01]  /*3ab0*/  ISETP.GE.AND P3, PT, R8, RZ, PT ;  /* 0x000000ff0800720c */ /* 0x000fe20003f66270 */
[----:B------:R-:W5:Y:S02]  /*3ac0*/  LDL.LU R21, [R1+0x20] ;  /* 0x0000200001157983 */ /* 0x000f640000300800 */
[----:B------:R-:W-:-:S04]  /*3ad0*/  IMAD.MOV R9, RZ, RZ, -R9 ;  /* 0x000000ffff097224 */ /* 0x000fc800078e0a09 */
[----:B------:R-:W-:Y:S02]  /*3ae0*/  IMAD R7, R0, R9, R7 ;  /* 0x0000000900077224 */ /* 0x000fe400078e0207 */
[----:B------:R-:W-:-:S03]  /*3af0*/  @!P0 IMAD.IADD R6, R6, 0x1, -R0 ;  /* 0x0000000106068824 */ /* 0x000fc600078e0a00 */
[C---:B------:R-:W-:Y:S02]  /*3b00*/  ISETP.GT.U32.AND P6, PT, R0.reuse, R7, PT ;  /* 0x000000070000720c */ /* 0x040fe40003fc4070 */
[----:B------:R-:W-:Y:S01]  /*3b10*/  ISETP.GT.U32.AND P0, PT, R0, R11, PT ;  /* 0x0000000b0000720c */ /* 0x000fe20003f04070 */
[----:B------:R-:W-:Y:S01]  /*3b20*/  IMAD.MOV R4, RZ, RZ, -R4 ;  /* 0x000000ffff047224 */ /* 0x000fe200078e0a04 */
[----:B------:R-:W-:-:S03]  /*3b30*/  IABS R8, R13 ;  /* 0x0000000d00087213 */ /* 0x000fc60000000000 */
[----:B------:R-:W-:Y:S02]  /*3b40*/  IMAD R4, R0, R4, R12 ;  /* 0x0000000400047224 */ /* 0x000fe400078e020c */
[----:B0-----:R-:W-:-:S04]  /*3b50*/  IMAD.HI.U32 R15, R2, R8, RZ ;  /* 0x00000008020f7227 */ /* 0x001fc800078e00ff */
[--C-:B------:R-:W-:Y:S02]  /*3b60*/  @!P6 IMAD.IADD R7, R7, 0x1, -R0.reuse ;  /* 0x000000010707e824 */ /* 0x100fe400078e0a00 */
[----:B------:R-:W-:Y:S01]  /*3b70*/  @!P0 IMAD.IADD R11, R11, 0x1, -R0 ;  /* 0x000000010b0b8824 */ /* 0x000fe200078e0a00 */
[----:B------:R-:W-:Y:S02]  /*3b80*/  IABS R9, R22 ;  /* 0x0000001600097213 */ /* 0x000fe40000000000 */
[C---:B------:R-:W-:Y:S01]  /*3b90*/  ISETP.GT.U32.AND P0, PT, R0.reuse, R7, PT ;  /* 0x000000070000720c */ /* 0x040fe20003f04070 */
[----:B------:R-:W-:Y:S02]  /*3ba0*/  IMAD.MOV R15, RZ, RZ, -R15 ;  /* 0x000000ffff0f7224 */ /* 0x000fe400078e0a0f */
[----:B------:R-:W-:Y:S02]  /*3bb0*/  @!P1 IMAD.MOV R6, RZ, RZ, -R6 ;  /* 0x000000ffff069224 */ /* 0x000fe400078e0a06 */
[----:B------:R-:W-:-:S03]  /*3bc0*/  IMAD R8, R0, R15, R8 ;  /* 0x0000000f00087224 */ /* 0x000fc600078e0208 */
[----:B------:R0:W-:Y:S05]  /*3bd0*/  STL [R1+0x198], R6 ;  /* 0x0001980601007387 */ /* 0x0001ea0000100800 */
[----:B------:R-:W-:Y:S01]  /*3be0*/  @!P0 IMAD.IADD R7, R7, 0x1, -R0 ;  /* 0x0000000107078824 */ /* 0x000fe200078e0a00 */
[C---:B------:R-:W-:Y:S02]  /*3bf0*/  ISETP.GT.U32.AND P1, PT, R0.reuse, R11, PT ;  /* 0x0000000b0000720c */ /* 0x040fe40003f24070 */
[----:B------:R-:W-:-:S11]  /*3c00*/  ISETP.GT.U32.AND P0, PT, R0, R4, PT ;  /* 0x000000040000720c */ /* 0x000fd60003f04070 */
[--C-:B------:R-:W-:Y:S02]  /*3c10*/  @!P1 IMAD.IADD R11, R11, 0x1, -R0.reuse ;  /* 0x000000010b0b9824 */ /* 0x100fe400078e0a00 */
[----:B------:R-:W-:Y:S01]  /*3c20*/  @!P0 IMAD.IADD R4, R4, 0x1, -R0 ;  /* 0x0000000104048824 */ /* 0x000fe200078e0a00 */
[----:B------:R-:W-:Y:S02]  /*3c30*/  ISETP.GE.AND P0, PT, R13, RZ, PT ;  /* 0x000000ff0d00720c */ /* 0x000fe40003f06270 */
[----:B---3--:R-:W-:Y:S01]  /*3c40*/  IABS R10, R14 ;  /* 0x0000000e000a7213 */ /* 0x008fe20000000000 */
[----:B------:R-:W-:-:S04]  /*3c50*/  IMAD.HI.U32 R14, R2, R3, RZ ;  /* 0x00000003020e7227 */ /* 0x000fc800078e00ff */
[----:B------:R-:W-:Y:S02]  /*3c60*/  IMAD.MOV R14, RZ, RZ, -R14 ;  /* 0x000000ffff0e7224 */ /* 0x000fe400078e0a0e */
[----:B------:R-:W-:-:S04]  /*3c70*/  IMAD.HI.U32 R12, R2, R10, RZ ;  /* 0x0000000a020c7227 */ /* 0x000fc800078e00ff */
[----:B------:R-:W-:Y:S02]  /*3c80*/  IMAD R3, R0, R14, R3 ;  /* 0x0000000e00037224 */ /* 0x000fe400078e0203 */
[----:B------:R-:W-:-:S03]  /*3c90*/  IMAD.MOV R12, RZ, RZ, -R12 ;  /* 0x000000ffff0c7224 */ /* 0x000fc600078e0a0c */
[C---:B------:R-:W-:Y:S01]  /*3ca0*/  ISETP.GT.U32.AND P6, PT, R0.reuse, R3, PT ;  /* 0x000000030000720c */ /* 0x040fe20003fc4070 */
[----:B------:R-:W-:Y:S01]  /*3cb0*/  IMAD R10, R0, R12, R10 ;  /* 0x0000000c000a7224 */ /* 0x000fe200078e020a */
[----:B----4-:R-:W-:Y:S01]  /*3cc0*/  IABS R15, R25 ;  /* 0x00000019000f7213 */ /* 0x010fe20000000000 */
[----:B------:R-:W-:-:S04]  /*3cd0*/  IMAD.HI.U32 R14, R2, R9, RZ ;  /* 0x00000009020e7227 */ /* 0x000fc800078e00ff */
[----:B------:R-:W-:-:S04]  /*3ce0*/  IMAD.MOV R14, RZ, RZ, -R14 ;  /* 0x000000ffff0e7224 */ /* 0x000fc800078e0a0e */
[----:B------:R-:W-:Y:S02]  /*3cf0*/  IMAD R9, R0, R14, R9 ;  /* 0x0000000e00097224 */ /* 0x000fe400078e0209 */
[----:B------:R-:W-:-:S05]  /*3d00*/  @!P6 IMAD.IADD R3, R3, 0x1, -R0 ;  /* 0x000000010303e824 */ /* 0x000fca00078e0a00 */
[----:B------:R-:W-:-:S13]  /*3d10*/  ISETP.GT.U32.AND P6, PT, R0, R3, PT ;  /* 0x000000030000720c */ /* 0x000fda0003fc4070 */
[----:B------:R-:W-:-:S04]  /*3d20*/  @!P6 IMAD.IADD R3, R3, 0x1, -R0 ;  /* 0x000000010303e824 */ /* 0x000fc800078e0a00 */
[----:B------:R-:W-:-:S04]  /*3d30*/  IMAD.MOV.U32 R13, RZ, RZ, R3 ;  /* 0x000000ffff0d7224 */ /* 0x000fc800078e0003 */
[----:B------:R-:W-:Y:S01]  /*3d40*/  @!P2 IMAD.MOV R13, RZ, RZ, -R13 ;  /* 0x000000ffff0da224 */ /* 0x000fe200078e0a0d */
[----:B--2---:R-:W-:-:S05]  /*3d50*/  IABS R12, R16 ;  /* 0x00000010000c7213 */ /* 0x004fca0000000000 */
[----:B0-----:R-:W-:Y:S02]  /*3d60*/  IMAD.MOV.U32 R6, RZ, RZ, R12 ;  /* 0x000000ffff067224 */ /* 0x001fe400078e000c */
[----:B------:R-:W-:Y:S01]  /*3d70*/  IMAD.MOV.U32 R12, RZ, RZ, R15 ;  /* 0x000000ffff0c7224 */ /* 0x000fe200078e000f */
[----:B-----5:R-:W-:Y:S01]  /*3d80*/  IABS R14, R20 ;  /* 0x00000014000e7213 */ /* 0x020fe20000000000 */
[----:B------:R-:W-:Y:S02]  /*3d90*/  IMAD.MOV.U32 R20, RZ, RZ, R7 ;  /* 0x000000ffff147224 */ /* 0x000fe400078e0007 */
[----:B------:R-:W-:-:S04]  /*3da0*/  IMAD.HI.U32 R15, R2, R12, RZ ;  /* 0x0000000c020f7227 */ /* 0x000fc800078e00ff */
[----:B------:R-:W-:Y:S02]  /*3db0*/  @!P4 IMAD.MOV R20, RZ, RZ, -R20 ;  /* 0x000000ffff14c224 */ /* 0x000fe400078e0a14 */
[----:B------:R-:W-:Y:S02]  /*3dc0*/  IMAD.MOV R15, RZ, RZ, -R15 ;  /* 0x000000ffff0f7224 */ /* 0x000fe400078e0a0f */
[----:B------:R-:W-:Y:S01]  /*3dd0*/  IMAD.HI.U32 R7, R2, R14, RZ ;  /* 0x0000000e02077227 */ /* 0x000fe200078e00ff */
[----:B------:R0:W-:Y:S03]  /*3de0*/  STL [R1+0x194], R20 ;  /* 0x0001941401007387 */ /* 0x0001e60000100800 */
[----:B------:R-:W-:Y:S02]  /*3df0*/  IMAD.MOV R7, RZ, RZ, -R7 ;  /* 0x000000ffff077224 */ /* 0x000fe400078e0a07 */
[----:B------:R-:W-:-:S02]  /*3e00*/  IMAD R12, R0, R15, R12 ;  /* 0x0000000f000c7224 */ /* 0x000fc400078e020c */
[----:B------:R-:W2:Y:S01]  /*3e10*/  LDL.LU R15, [R1+0xc] ;  /* 0x00000c00010f7983 */ /* 0x000ea20000300800 */
[----:B------:R-:W-:-:S03]  /*3e20*/  IMAD R7, R0, R7, R14 ;  /* 0x0000000700077224 */ /* 0x000fc600078e020e */
[----:B------:R-:W3:Y:S01]  /*3e30*/  LDL.LU R14, [R1+0x10] ;  /* 0x00001000010e7983 */ /* 0x000ee20000300800 */
[----:B------:R-:W-:-:S04]  /*3e40*/  IMAD.HI.U32 R16, R2, R6, RZ ;  /* 0x0000000602107227 */ /* 0x000fc800078e00ff */
[----:B0-----:R-:W-:Y:S02]  /*3e50*/  IMAD.MOV.U32 R20, RZ, RZ, R11 ;  /* 0x000000ffff147224 */ /* 0x001fe400078e000b */
[----:B------:R-:W-:Y:S02]  /*3e60*/  IMAD.MOV R16, RZ, RZ, -R16 ;  /* 0x000000ffff107224 */ /* 0x000fe400078e0a10 */
[----:B------:R-:W-:Y:S02]  /*3e70*/  @!P3 IMAD.MOV R20, RZ, RZ, -R20 ;  /* 0x000000ffff14b224 */ /* 0x000fe400078e0a14 */
[C---:B------:R-:W-:Y:S02]  /*3e80*/  IMAD R6, R0.reuse, R16, R6 ;  /* 0x0000001000067224 */ /* 0x040fe400078e0206 */
[----:B------:R-:W4:Y:S04]  /*3e90*/  LDL.LU R16, [R1+0x14] ;  /* 0x0000140001107983 */ /* 0x000f280000300800 */
[----:B------:R0:W-:Y:S04]  /*3ea0*/  STL [R1+0x14c], R20 ;  /* 0x00014c1401007387 */ /* 0x0001e80000100800 */
[----:B------:R1:W-:Y:S04]  /*3eb0*/  STL [R1+0x154], R13 ;  /* 0x0001540d01007387 */ /* 0x0003e80000100800 */
[----:B0-----:R-:W5:Y:S01]  /*3ec0*/  LDL.LU R20, [R1+0x24] ;  /* 0x0000240001147983 */ /* 0x001f620000300800 */
[----:B------:R-:W-:-:S02]  /*3ed0*/  ISETP.GT.U32.AND P1, PT, R0, R9, PT ;  /* 0x000000090000720c */ /* 0x000fc40003f24070 */
[C---:B------:R-:W-:Y:S02]  /*3ee0*/  ISETP.GT.U32.AND P4, PT, R0.reuse, R8, PT ;  /* 0x000000080000720c */ /* 0x040fe40003f84070 */
[----:B------:R-:W-:-:S09]  /*3ef0*/  ISETP.GT.U32.AND P6, PT, R0, R10, PT ;  /* 0x0000000a0000720c */ /* 0x000fd20003fc4070 */
[--C-:B------:R-:W-:Y:S02]  /*3f00*/  @!P1 IMAD.IADD R9, R9, 0x1, -R0.reuse ;  /* 0x0000000109099824 */ /* 0x100fe400078e0a00 */
[--C-:B------:R-:W-:Y:S01]  /*3f10*/  @!P4 IMAD.IADD R8, R8, 0x1, -R0.reuse ;  /* 0x000000010808c824 */ /* 0x100fe200078e0a00 */
[----:B------:R-:W-:Y:S01]  /*3f20*/  ISETP.GT.U32.AND P4, PT, R0, R4, PT ;  /* 0x000000040000720c */ /* 0x000fe20003f84070 */
[----:B------:R-:W-:Y:S01]  /*3f30*/  @!P6 IMAD.IADD R10, R10, 0x1, -R0 ;  /* 0x000000010a0ae824 */ /* 0x000fe200078e0a00 */
[C---:B------:R-:W-:Y:S02]  /*3f40*/  ISETP.GT.U32.AND P6, PT, R0.reuse, R9, PT ;  /* 0x000000090000720c */ /* 0x040fe40003fc4070 */
[C---:B------:R-:W-:Y:S02]  /*3f50*/  ISETP.GT.U32.AND P1, PT, R0.reuse, R8, PT ;  /* 0x000000080000720c */ /* 0x040fe40003f24070 */
[C---:B------:R-:W-:Y:S02]  /*3f60*/  ISETP.GT.U32.AND P2, PT, R0.reuse, R7, PT ;  /* 0x000000070000720c */ /* 0x040fe40003f44070 */
[----:B------:R-:W-:-:S02]  /*3f70*/  ISETP.GT.U32.AND P3, PT, R0, R10, PT ;  /* 0x0000000a0000720c */ /* 0x000fc40003f64070 */
[----:B------:R-:W-:-:S03]  /*3f80*/  IABS R11, R19 ;  /* 0x00000013000b7213 */ /* 0x000fc60000000000 */
[--C-:B------:R-:W-:Y:S01]  /*3f90*/  @!P4 IMAD.IADD R4, R4, 0x1, -R0.reuse ;  /* 0x000000010404c824 */ /* 0x100fe200078e0a00 */
[C---:B------:R-:W-:Y:S01]  /*3fa0*/  ISETP.GT.U32.AND P4, PT, R0.reuse, R6, PT ;  /* 0x000000060000720c */ /* 0x040fe20003f84070 */
[--C-:B------:R-:W-:Y:S01]  /*3fb0*/  @!P6 IMAD.IADD R9, R9, 0x1, -R0.reuse ;  /* 0x000000010909e824 */ /* 0x100fe200078e0a00 */
[----:B------:R-:W-:Y:S01]  /*3fc0*/  ISETP.GT.U32.AND P6, PT, R0, R12, PT ;  /* 0x0000000c0000720c */ /* 0x000fe20003fc4070 */
[--C-:B------:R-:W-:Y:S01]  /*3fd0*/  @!P1 IMAD.IADD R8, R8, 0x1, -R0.reuse ;  /* 0x0000000108089824 */ /* 0x100fe200078e0a00 */
[----:B------:R-:W-:Y:S01]  /*3fe0*/  ISETP.GE.AND P1, PT, R22, RZ, PT ;  /* 0x000000ff1600720c */ /* 0x000fe20003f26270 */
[----:B-1----:R-:W-:Y:S01]  /*3ff0*/  IMAD.HI.U32 R13, R2, R11, RZ ;  /* 0x0000000b020d7227 */ /* 0x002fe200078e00ff */
[----:B------:R-:W5:Y:S03]  /*4000*/  LDL.LU R22, [R1+0x28] ;  /* 0x0000280001167983 */ /* 0x000f660000300800 */
[----:B------:R-:W-:-:S02]  /*4010*/  @!P2 IMAD.IADD R7, R7, 0x1, -R0 ;  /* 0x000000010707a824 */ /* 0x000fc400078e0a00 */
[----:B------:R-:W-:Y:S02]  /*4020*/  @!P3 IMAD.IADD R10, R10, 0x1, -R0 ;  /* 0x000000010a0ab824 */ /* 0x000fe400078e0a00 */
[----:B------:R-:W-:Y:S02]  /*4030*/  IMAD.MOV R13, RZ, RZ, -R13 ;  /* 0x000000ffff0d7224 */ /* 0x000fe400078e0a0d */
[----:B------:R-:W-:Y:S01]  /*4040*/  @!P5 IMAD.MOV R4, RZ, RZ, -R4 ;  /* 0x000000ffff04d224 */ /* 0x000fe200078e0a04 */
[----:B------:R-:W-:Y:S01]  /*4050*/  ISETP.GT.U32.AND P5, PT, R0, R7, PT ;  /* 0x000000070000720c */ /* 0x000fe20003fa4070 */
[----:B------:R-:W-:Y:S02]  /*4060*/  @!P4 IMAD.IADD R6, R6, 0x1, -R0 ;  /* 0x000000010606c824 */ /* 0x000fe400078e0a00 */
[----:B------:R-:W-:Y:S02]  /*4070*/  IMAD R11, R0, R13, R11 ;  /* 0x0000000d000b7224 */ /* 0x000fe400078e020b */
[----:B------:R-:W-:-:S02]  /*4080*/  @!P0 IMAD.MOV R8, RZ, RZ, -R8 ;  /* 0x000000ffff088224 */ /* 0x000fc400078e0a08 */
[--C-:B------:R-:W-:Y:S01]  /*4090*/  @!P6 IMAD.IADD R12, R12, 0x1, -R0.reuse ;  /* 0x000000010c0ce824 */ /* 0x100fe200078e0a00 */
[C---:B------:R-:W-:Y:S01]  /*40a0*/  ISETP.GT.U32.AND P0, PT, R0.reuse, R6, PT ;  /* 0x000000060000720c */ /* 0x040fe20003f04070 */
[----:B------:R-:W-:Y:S01]  /*40b0*/  STL [R1+0x15c], R4 ;  /* 0x00015c0401007387 */ /* 0x000fe20000100800 */
[----:B------:R-:W-:Y:S01]  /*40c0*/  @!P1 IMAD.MOV R9, RZ, RZ, -R9 ;  /* 0x000000ffff099224 */ /* 0x000fe200078e0a09 */
[C---:B------:R-:W-:Y:S02]  /*40d0*/  ISETP.GT.U32.AND P1, PT, R0.reuse, R11, PT ;  /* 0x0000000b0000720c */ /* 0x040fe40003f24070 */
[----:B------:R0:W-:Y:S01]  /*40e0*/  STL [R1+0x168], R8 ;  /* 0x0001680801007387 */ /* 0x0001e20000100800 */
[----:B------:R-:W-:Y:S01]  /*40f0*/  ISETP.GT.U32.AND P6, PT, R0, R12, PT ;  /* 0x0000000c0000720c */ /* 0x000fe20003fc4070 */
[----:B------:R-:W-:Y:S02]  /*4100*/  @!P5 IMAD.IADD R7, R7, 0x1, -R0 ;  /* 0x000000010707d824 */ /* 0x000fe400078e0a00 */
[----:B0-----:R-:W-:-:S04]  /*4110*/  IMAD.MOV.U32 R8, RZ, RZ, R10 ;  /* 0x000000ffff087224 */ /* 0x001fc800078e000a */
[--C-:B------:R-:W-:Y:S01]  /*4120*/  @!P0 IMAD.IADD R6, R6, 0x1, -R0.reuse ;  /* 0x0000000106068824 */ /* 0x100fe200078e0a00 */
[----:B------:R-:W-:Y:S02]  /*4130*/  ISETP.GE.AND P0, PT, R19, RZ, PT ;  /* 0x000000ff1300720c */ /* 0x000fe40003f06270 */
[--C-:B------:R-:W-:Y:S01]  /*4140*/  @!P1 IMAD.IADD R11, R11, 0x1, -R0.reuse ;  /* 0x000000010b0b9824 */ /* 0x100fe200078e0a00 */
[----:B------:R-:W-:Y:S02]  /*4150*/  IABS R3, R21 ;  /* 0x0000001500037213 */ /* 0x000fe40000000000 */
[----:B------:R-:W-:Y:S01]  /*4160*/  @!P6 IMAD.IADD R12, R12, 0x1, -R0 ;  /* 0x000000010c0ce824 */ /* 0x000fe200078e0a00 */
[----:B------:R-:W-:Y:S02]  /*4170*/  ISETP.GE.AND P6, PT, R21, RZ, PT ;  /* 0x000000ff1500720c */ /* 0x000fe40003fc6270 */
[----:B--2---:R-:W-:Y:S02]  /*4180*/  ISETP.GE.AND P3, PT, R15, RZ, PT ;  /* 0x000000ff0f00720c */ /* 0x004fe40003f66270 */
[----:B------:R-:W2:Y:S01]  /*4190*/  LDL.LU R15, [R1+0x2c] ;  /* 0x00002c00010f7983 */ /* 0x000ea20000300800 */
[----:B---3--:R-:W-:-:S03]  /*41a0*/  ISETP.GE.AND P2, PT, R14, RZ, PT ;  /* 0x000000ff0e00720c */ /* 0x008fc60003f46270 */
[----:B------:R-:W-:Y:S07]  /*41b0*/  STL [R1+0x170], R9 ;  /* 0x0001700901007387 */ /* 0x000fee0000100800 */
[----:B------:R-:W-:Y:S01]  /*41c0*/  @!P3 IMAD.MOV R8, RZ, RZ, -R8 ;  /* 0x000000ffff08b224 */ /* 0x000fe200078e0a08 */
[----:B------:R-:W-:Y:S02]  /*41d0*/  ISETP.GE.AND P3, PT, R25, RZ, PT ;  /* 0x000000ff1900720c */ /* 0x000fe40003f66270 */
[----:B------:R-:W-:Y:S01]  /*41e0*/  @!P2 IMAD.MOV R7, RZ, RZ, -R7 ;  /* 0x000000ffff07a224 */ /* 0x000fe200078e0a07 */
[----:B----4-:R-:W-:Y:S01]  /*41f0*/  ISETP.GE.AND P4, PT, R16, RZ, PT ;  /* 0x000000ff1000720c */ /* 0x010fe20003f86270 */
[----:B------:R0:W-:Y:S04]  /*4200*/  STL [R1+0x180], R8 ;  /* 0x0001800801007387 */ /* 0x0001e80000100800 */
[----:B------:R-:W3:Y:S04]  /*4210*/  LDL.LU R16, [R1+0x64] ;  /* 0x0000640001107983 */ /* 0x000ee80000300800 */
[----:B------:R-:W4:Y:S04]  /*4220*/  LDL.LU R25, [R1+0x68] ;  /* 0x0000680001197983 */ /* 0x000f280000300800 */
[----:B------:R-:W4:Y:S01]  /*4230*/  LDL R19, [R1+0x38] ;  /* 0x0000380001137983 */ /* 0x000f220000100800 */
[----:B-----5:R-:W-:-:S02]  /*4240*/  IABS R4, R20 ;  /* 0x0000001400047213 */ /* 0x020fc40000000000 */
[----:B------:R-:W-:Y:S01]  /*4250*/  ISETP.GE.AND P1, PT, R20, RZ, PT ;  /* 0x000000ff1400720c */ /* 0x000fe20003f26270 */
[----:B------:R-:W-:Y:S04]  /*4260*/  STL [R1+0x18c], R7 ;  /* 0x00018c0701007387 */ /* 0x000fe80000100800 */
[----:B------:R-:W5:Y:S04]  /*4270*/  LDL.LU R20, [R1+0x3c] ;  /* 0x00003c0001147983 */ /* 0x000f680000300800 */
[----:B------:R-:W5:Y:S01]  /*4280*/  LDL.LU R21, [R1+0x40] ;  /* 0x0000400001157983 */ /* 0x000f620000300800 */
[----:B------:R-:W-:-:S04]  /*4290*/  IMAD.HI.U32 R14, R2, R3, RZ ;  /* 0x00000003020e7227 */ /* 0x000fc800078e00ff */
[----:B------:R-:W-:-:S04]  /*42a0*/  IMAD.MOV R14, RZ, RZ, -R14 ;  /* 0x000000ffff0e7224 */ /* 0x000fc800078e0a0e */
[----:B------:R-:W-:-:S05]  /*42b0*/  IMAD R3, R0, R14, R3 ;  /* 0x0000000e00037224 */ /* 0x000fca00078e0203 */
[----:B------:R-:W-:Y:S01]  /*42c0*/  ISETP.GT.U32.AND P5, PT, R0, R3, PT ;  /* 0x000000030000720c */ /* 0x000fe20003fa4070 */
[----:B0-----:R-:W-:-:S12]  /*42d0*/  IMAD.HI.U32 R8, R2, R4, RZ ;  /* 0x0000000402087227 */ /* 0x001fd800078e00ff */
[----:B------:R-:W-:Y:S01]  /*42e0*/  @!P5 IMAD.IADD R3, R3, 0x1, -R0 ;  /* 0x000000010303d824 */ /* 0x000fe200078e0a00 */
[----:B------:R-:W-:-:S04]  /*42f0*/  ISETP.GT.U32.AND P5, PT, R0, R11, PT ;  /* 0x0000000b0000720c */ /* 0x000fc80003fa4070 */
[C---:B------:R-:W-:Y:S01]  /*4300*/  ISETP.GT.U32.AND P2, PT, R0.reuse, R3, PT ;  /* 0x000000030000720c */ /* 0x040fe20003f44070 */
[----:B------:R-:W-:Y:S02]  /*4310*/  IMAD.MOV R8, RZ, RZ, -R8 ;  /* 0x000000ffff087224 */ /* 0x000fe400078e0a08 */
[----:B------:R-:W-:Y:S02]  /*4320*/  IMAD.MOV.U32 R13, RZ, RZ, R6 ;  /* 0x000000ffff0d7224 */ /* 0x000fe400078e0006 */
[----:B------:R-:W-:-:S04]  /*4330*/  IMAD R4, R0, R8, R4 ;  /* 0x0000000800047224 */ /* 0x000fc800078e0204 */
[----:B------:R-:W-:Y:S02]  /*4340*/  @!P5 IMAD.IADD R11, R11, 0x1, -R0 ;  /* 0x000000010b0bd824 */ /* 0x000fe400078e0a00 */
[----:B------:R-:W-:Y:S02]  /*4350*/  @!P4 IMAD.MOV R13, RZ, RZ, -R13 ;  /* 0x000000ffff0dc224 */ /* 0x000fe400078e0a0d */
[----:B------:R-:W-:Y:S02]  /*4360*/  IMAD.MOV.U32 R8, RZ, RZ, R11 ;  /* 0x000000ffff087224 */ /* 0x000fe400078e000b */
[----:B------:R-:W-:Y:S02]  /*4370*/  @!P3 IMAD.MOV R12, RZ, RZ, -R12 ;  /* 0x000000ffff0cb224 */ /* 0x000fe400078e0a0c */
[----:B------:R-:W-:Y:S02]  /*4380*/  @!P2 IMAD.IADD R3, R3, 0x1, -R0 ;  /* 0x000000010303a824 */ /* 0x000fe400078e0a00 */
[----:B------:R-:W-:Y:S01]  /*4390*/  @!P0 IMAD.MOV R8, RZ, RZ, -R8 ;  /* 0x000000ffff088224 */ /* 0x000fe200078e0a08 */
[----:B------:R-:W-:Y:S01]  /*43a0*/  STL [R1+0x188], R13 ;  /* 0x0001880d01007387 */ /* 0x000fe20000100800 */
[----:B------:R-:W-:Y:S01]  /*43b0*/  IMAD.MOV.U32 R14, RZ, RZ, R3 ;  /* 0x000000ffff0e7224 */ /* 0x000fe200078e0003 */
[----:B------:R-:W-:-:S02]  /*43c0*/  IABS R9, R22 ;  /* 0x0000001600097213 */ /* 0x000fc40000000000 */
[----:B------:R-:W-:Y:S01]  /*43d0*/  ISETP.GE.AND P3, PT, R22, RZ, PT ;  /* 0x000000ff1600720c */ /* 0x000fe20003f66270 */
[----:B------:R0:W-:Y:S01]  /*43e0*/  STL [R1+0x184], R12 ;  /* 0x0001840c01007387 */ /* 0x0001e20000100800 */
[----:B------:R-:W-:-:S03]  /*43f0*/  @!P6 IMAD.MOV R14, RZ, RZ, -R14 ;  /* 0x000000ffff0ee224 */ /* 0x000fc600078e0a0e */
[----:B------:R-:W5:Y:S04]  /*4400*/  LDL.LU R22, [R1+0x48] ;  /* 0x0000480001167983 */ /* 0x000f680000300800 */
[----:B------:R1:W-:Y:S01]  /*4410*/  STL [R1+0x17c], R8 ;  /* 0x00017c0801007387 */ /* 0x0003e20000100800 */
[----:B--2---:R-:W-:-:S05]  /*4420*/  IABS R10, R15 ;  /* 0x0000000f000a7213 */ /* 0x004fca0000000000 */
[----:B------:R-:W-:-:S04]  /*4430*/  IMAD.HI.U32 R6, R2, R10, RZ ;  /* 0x0000000a02067227 */ /* 0x000fc800078e00ff */
[----:B------:R-:W-:-:S04]  /*4440*/  IMAD.MOV R6, RZ, RZ, -R6 ;  /* 0x000000ffff067224 */ /* 0x000fc800078e0a06 */
[----:B------:R-:W-:Y:S01]  /*4450*/  IMAD R10, R0, R6, R10 ;  /* 0x00000006000a7224 */ /* 0x000fe200078e020a */
[----:B---3--:R-:W-:Y:S02]  /*4460*/  ISETP.GE.AND P2, PT, R16, RZ, PT ;  /* 0x000000ff1000720c */ /* 0x008fe40003f46270 */
[----:B0-----:R-:W-:Y:S02]  /*4470*/  IABS R12, R16 ;  /* 0x00000010000c7213 */ /* 0x001fe40000000000 */
[----:B------:R-:W2:Y:S01]  /*4480*/  LDL.LU R16, [R1+0x4c] ;  /* 0x00004c0001107983 */ /* 0x000ea20000300800 */
[----:B----4-:R-:W-:-:S03]  /*4490*/  IABS R6, R19 ;  /* 0x0000001300067213 */ /* 0x010fc60000000000 */
[----:B-----5:R0:W-:Y:S01]  /*44a0*/  STL [R1+0x2160], R20 ;  /* 0x0021601401007387 */ /* 0x0201e20000100800 */
[----:B-1----:R-:W-:-:S03]  /*44b0*/  IABS R8, R20 ;  /* 0x0000001400087213 */ /* 0x002fc60000000000 */
[----:B------:R-:W-:Y:S04]  /*44c0*/  STL [R1+0x2164], R21 ;  /* 0x0021641501007387 */ /* 0x000fe80000100800 */
[----:B------:R-:W3:Y:S04]  /*44d0*/  LDL R19, [R1+0x44] ;  /* 0x0000440001137983 */ /* 0x000ee80000100800 */
[----:B------:R1:W-:Y:S04]  /*44e0*/  STL [R1+0x178], R14 ;  /* 0x0001780e01007387 */ /* 0x0003e80000100800 */
[----:B0-----:R-:W4:Y:S01]  /*44f0*/  LDL.LU R20, [R1+0x38] ;  /* 0x0000380001147983 */ /* 0x001f220000300800 */
[----:B------:R-:W-:Y:S01]  /*4500*/  ISETP.GT.U32.AND P4, PT, R0, R4, PT ;  /* 0x000000040000720c */ /* 0x000fe20003f84070 */
[----:B------:R-:W-:-:S04]  /*4510*/  IMAD.HI.U32 R7, R2, R9, RZ ;  /* 0x0000000902077227 */ /* 0x000fc800078e00ff */
[----:B------:R-:W-:-:S08]  /*4520*/  IMAD.MOV R7, RZ, RZ, -R7 ;  /* 0x000000ffff077224 */ /* 0x000fd000078e0a07 */
[----:B------:R-:W-:-:S05]  /*4530*/  @!P4 IMAD.IADD R4, R4, 0x1, -R0 ;  /* 0x000000010404c824 */ /* 0x000fca00078e0a00 */
[C---:B------:R-:W-:Y:S01]  /*4540*/  ISETP.GT.U32.AND P0, PT, R0.reuse, R4, PT ;  /* 0x000000040000720c */ /* 0x040fe20003f04070 */
[----:B------:R-:W-:-:S05]  /*4550*/  IMAD R9, R0, R7, R9 ;  /* 0x0000000700097224 */ /* 0x000fca00078e0209 */
[----:B------:R-:W-:-:S07]  /*4560*/  ISETP.GT.U32.AND P6, PT, R0, R9, PT ;  /* 0x000000090000720c */ /* 0x000fce0003fc4070 */
[----:B------:R-:W-:Y:S01]  /*4570*/  @!P0 IMAD.IADD R4, R4, 0x1, -R0 ;  /* 0x0000000104048824 */ /* 0x000fe200078e0a00 */
[----:B------:R-:W-:Y:S02]  /*4580*/  ISETP.GT.U32.AND P0, PT, R0, R10, PT ;  /* 0x0000000a0000720c */ /* 0x000fe40003f04070 */
[----:B------:R-:W-:-:S03]  /*4590*/  IABS R7, R25 ;  /* 0x0000001900077213 */ /* 0x000fc60000000000 */
[----:B------:R-:W-:Y:S02]  /*45a0*/  @!P6 IMAD.IADD R9, R9, 0x1, -R0 ;  /* 0x000000010909e824 */ /* 0x000fe400078e0a00 */
[----:B------:R-:W-:-:S06]  /*45b0*/  IMAD.HI.U32 R13, R2, R7, RZ ;  /* 0x00000007020d7227 */ /* 0x000fcc00078e00ff */
[----:B------:R-:W-:Y:S01]  /*45c0*/  @!P0 IMAD.IADD R10, R10, 0x1, -R0 ;  /* 0x000000010a0a8824 */ /* 0x000fe200078e0a00 */
[----:B------:R-:W-:Y:S01]  /*45d0*/  ISETP.GT.U32.AND P0, PT, R0, R9, PT ;  /* 0x000000090000720c */ /* 0x000fe20003f04070 */
[----:B------:R-:W-:Y:S02]  /*45e0*/  IMAD.MOV R13, RZ, RZ, -R13 ;  /* 0x000000ffff0d7224 */ /* 0x000fe400078e0a0d */
[----:B-1----:R-:W-:-:S04]  /*45f0*/  IMAD.HI.U32 R14, R2, R6, RZ ;  /* 0x00000006020e7227 */ /* 0x002fc800078e00ff */
[----:B------:R-:W-:Y:S02]  /*4600*/  IMAD R7, R0, R13, R7 ;  /* 0x0000000d00077224 */ /* 0x000fe400078e0207 */
[----:B------:R-:W-:-:S04]  /*4610*/  IMAD.MOV R14, RZ, RZ, -R14 ;  /* 0x000000ffff0e7224 */ /* 0x000fc800078e0a0e */
[----:B------:R-:W-:Y:S01]  /*4620*/  @!P0 IMAD.IADD R9, R9, 0x1, -R0 ;  /* 0x0000000109098824 */ /* 0x000fe200078e0a00 */
[C---:B------:R-:W-:Y:S01]  /*4630*/  ISETP.GT.U32.AND P0, PT, R0.reuse, R7, PT ;  /* 0x000000070000720c */ /* 0x040fe20003f04070 */
[----:B------:R-:W-:Y:S02]  /*4640*/  IMAD R6, R0, R14, R6 ;  /* 0x0000000e00067224 */ /* 0x000fe400078e0206 */
[----:B------:R-:W-:Y:S01]  /*4650*/  IMAD.MOV.U32 R14, RZ, RZ, R4 ;  /* 0x000000ffff0e7224 */ /* 0x000fe200078e0004 */
[----:B------:R-:W-:Y:S01]  /*4660*/  IABS R11, R21 ;  /* 0x00000015000b7213 */ /* 0x000fe20000000000 */
[----:B------:R-:W-:-:S04]  /*4670*/  IMAD.HI.U32 R13, R2, R8, RZ ;  /* 0x00000008020d7227 */ /* 0x000fc800078e00ff */
[----:B------:R-:W-:Y:S02]  /*4680*/  IMAD.MOV.U32 R21, RZ, RZ, R9 ;  /* 0x000000ffff157224 */ /* 0x000fe400078e0009 */
[----:B------:R-:W-:Y:S02]  /*4690*/  @!P1 IMAD.MOV R14, RZ, RZ, -R14 ;  /* 0x000000ffff0e9224 */ /* 0x000fe400078e0a0e */
[----:B------:R-:W-:Y:S02]  /*46a0*/  IMAD.MOV R13, RZ, RZ, -R13 ;  /* 0x000000ffff0d7224 */ /* 0x000fe400078e0a0d */
[----:B------:R-:W-:Y:S01]  /*46b0*/  @!P3 IMAD.MOV R21, RZ, RZ, -R21 ;  /* 0x000000ffff15b224 */ /* 0x000fe200078e0a15 */
[----:B------:R-:W-:Y:S01]  /*46c0*/  ISETP.GE.AND P4, PT, R25, RZ, PT ;  /* 0x000000ff1900720c */ /* 0x000fe20003f86270 */
[----:B------:R-:W-:Y:S01]  /*46d0*/  IMAD R8, R0, R13, R8 ;  /* 0x0000000d00087224 */ /* 0x000fe200078e0208 */
[----:B------:R-:W-:Y:S01]  /*46e0*/  STL [R1+0x174], R14 ;  /* 0x0001740e01007387 */ /* 0x000fe20000100800 */
[----:B------:R-:W-:-:S03]  /*46f0*/  @!P0 IMAD.IADD R7, R7, 0x1, -R0 ;  /* 0x0000000107078824 */ /* 0x000fc600078e0a00 */
[----:B------:R-:W5:Y:S01]  /*4700*/  LDL.LU R25, [R1+0x50] ;  /* 0x0000500001197983 */ /* 0x000f620000300800 */
[----:B---3--:R-:W-:-:S03]  /*4710*/  IABS R13, R19 ;  /* 0x00000013000d7213 */ /* 0x008fc60000000000 */
[----:B------:R-:W3:Y:S04]  /*4720*/  LDL.LU R19, [R1+0x54] ;  /* 0x0000540001137983 */ /* 0x000ee80000300800 */
[----:B------:R0:W-:Y:S01]  /*4730*/  STL [R1+0x16c], R21 ;  /* 0x00016c1501007387 */ /* 0x0001e20000100800 */
[----:B----4-:R-:W-:-:S03]  /*4740*/  ISETP.GE.AND P0, PT, R20, RZ, PT ;  /* 0x000000ff1400720c */ /* 0x010fc60003f06270 */
[----:B0-----:R-:W4:Y:S04]  /*4750*/  LDL.LU R21, [R1+0x2164] ;  /* 0x0021640001157983 */ /* 0x001f280000300800 */
[----:B------:R-:W2:Y:S01]  /*4760*/  LDL.LU R20, [R1+0x2160] ;  /* 0x0021600001147983 */ /* 0x000ea20000300800 */
[----:B------:R-:W-:-:S04]  /*4770*/  IMAD.HI.U32 R3, R2, R12, RZ ;  /* 0x0000000c02037227 */ /* 0x000fc800078e00ff */
[----:B------:R-:W-:-:S04]  /*4780*/  IMAD.MOV R3, RZ, RZ, -R3 ;  /* 0x000000ffff037224 */ /* 0x000fc800078e0a03 */
[C---:B------:R-:W-:Y:S01]  /*4790*/  IMAD R3, R0.reuse, R3, R12 ;  /* 0x0000000300037224 */ /* 0x040fe200078e020c */
[----:B------:R-:W-:-:S04]  /*47a0*/  ISETP.GT.U32.AND P1, PT, R0, R10, PT ;  /* 0x0000000a0000720c */ /* 0x000fc80003f24070 */
[----:B------:R-:W-:Y:S01]  /*47b0*/  ISETP.GT.U32.AND P6, PT, R0, R3, PT ;  /* 0x000000030000720c */ /* 0x000fe20003fc4070 */
[----:B------:R-:W-:Y:S01]  /*47c0*/  IMAD.HI.U32 R12, R2, R11, RZ ;  /* 0x0000000b020c7227 */ /* 0x000fe200078e00ff */
[----:B------:R-:W-:-:S03]  /*47d0*/  ISETP.GT.U32.AND P3, PT, R0, R6, PT ;  /* 0x000000060000720c */ /* 0x000fc60003f64070 */
[----:B------:R-:W-:-:S04]  /*47e0*/  IMAD.MOV R12, RZ, RZ, -R12 ;  /* 0x000000ffff0c7224 */ /* 0x000fc800078e0a0c */
[----:B------:R-:W-:Y:S01]  /*47f0*/  IMAD R11, R0, R12, R11 ;  /* 0x0000000c000b7224 */ /* 0x000fe200078e020b */
[----:B------:R-:W-:Y:S01]  /*4800*/  IABS R12, R22 ;  /* 0x00000016000c7213 */ /* 0x000fe20000000000 */
[--C-:B------:R-:W-:Y:S02]  /*4810*/  @!P1 IMAD.IADD R10, R10, 0x1, -R0.reuse ;  /* 0x000000010a0a9824 */ /* 0x100fe400078e0a00 */
[----:B------:R-:W-:Y:S01]  /*4820*/  @!P6 IMAD.IADD R3, R3, 0x1, -R0 ;  /* 0x000000010303e824 */ /* 0x000fe200078e0a00 */
[----:B------:R-:W-:Y:S02]  /*4830*/  ISETP.GT.U32.AND P1, PT, R0, R8, PT ;  /* 0x000000080000720c */ /* 0x000fe40003f24070 */
[----:B------:R-:W-:Y:S01]  /*4840*/  ISETP.GE.AND P5, PT, R15, RZ, PT ;  /* 0x000000ff0f00720c */ /* 0x000fe20003fa6270 */
[----:B------:R-:W-:Y:S01]  /*4850*/  IMAD.HI.U32 R15, R2, R12, RZ ;  /* 0x0000000c020f7227 */ /* 0x000fe200078e00ff */
[----:B------:R-:W-:-:S03]  /*4860*/  ISETP.GT.U32.AND P6, PT, R0, R3, PT ;  /* 0x000000030000720c */ /* 0x000fc60003fc4070 */
[----:B------:R-:W-:Y:S02]  /*4870*/  IMAD.MOV R15, RZ, RZ, -R15 ;  /* 0x000000ffff0f7224 */ /* 0x000fe400078e0a0f */
[----:B------:R-:W-:Y:S02]  /*4880*/  @!P3 IMAD.IADD R6, R6, 0x1, -R0 ;  /* 0x000000010606b824 */ /* 0x000fe400078e0a00 */
[----:B------:R-:W-:-:S04]  /*4890*/  IMAD.HI.U32 R9, R2, R13, RZ ;  /* 0x0000000d02097227 */ /* 0x000fc800078e00ff */
[----:B------:R-:W-:Y:S02]  /*48a0*/  IMAD R12, R0, R15, R12 ;  /* 0x0000000f000c7224 */ /* 0x000fe400078e020c */
[--C-:B------:R-:W-:Y:S01]  /*48b0*/  @!P1 IMAD.IADD R8, R8, 0x1, -R0.reuse ;  /* 0x0000000108089824 */ /* 0x100fe200078e0a00 */
[----:B------:R-:W3:Y:S01]  /*48c0*/  LDL.LU R15, [R1+0x44] ;  /* 0x00004400010f7983 */ /* 0x000ee20000300800 */
[----:B------:R-:W-:Y:S01]  /*48d0*/  IMAD.MOV R9, RZ, RZ, -R9 ;  /* 0x000000ffff097224 */ /* 0x000fe200078e0a09 */
[C---:B------:R-:W-:Y:S01]  /*48e0*/  ISETP.GT.U32.AND P1, PT, R0.reuse, R6, PT ;  /* 0x000000060000720c */ /* 0x040fe20003f24070 */
[----:B------:R-:W-:Y:S02]  /*48f0*/  @!P6 IMAD.IADD R3, R3, 0x1, -R0 ;  /* 0x000000010303e824 */ /* 0x000fe400078e0a00 */
[----:B------:R-:W-:Y:S02]  /*4900*/  IMAD R9, R0, R9, R13 ;  /* 0x0000000900097224 */ /* 0x000fe400078e020d */
[----:B------:R-:W-:-:S02]  /*4910*/  IMAD.MOV.U32 R13, RZ, RZ, R3 ;  /* 0x000000ffff0d7224 */ /* 0x000fc400078e0003 */
[----:B------:R-:W-:Y:S02]  /*4920*/  @!P5 IMAD.MOV R10, RZ, RZ, -R10 ;  /* 0x000000ffff0ad224 */ /* 0x000fe400078e0a0a */
[----:B------:R-:W-:-:S03]  /*4930*/  @!P2 IMAD.MOV R13, RZ, RZ, -R13 ;  /* 0x000000ffff0da224 */ /* 0x000fc600078e0a0d */
[----:B------:R5:W-:Y:S01]  /*4940*/  STL [R1+0x164], R10 ;  /* 0x0001640a01007387 */ /* 0x000be20000100800 */
[----:B------:R-:W-:-:S03]  /*4950*/  @!P1 IMAD.IADD R6, R6, 0x1, -R0 ;  /* 0x0000000106069824 */ /* 0x000fc600078e0a00 */
[----:B------:R0:W-:Y:S01]  /*4960*/  STL [R1+0x160], R13 ;  /* 0x0001600d01007387 */ /* 0x0001e20000100800 */
[----:B--2---:R-:W-:-:S03]  /*4970*/  ISETP.GE.AND P1, PT, R20, RZ, PT ;  /* 0x000000ff1400720c */ /* 0x004fc60003f26270 */
[----:B------:R-:W2:Y:S01]  /*4980*/  LDL.LU R20, [R1+0x58] ;  /* 0x0000580001147983 */ /* 0x000ea20000300800 */
[C---:B------:R-:W-:Y:S02]  /*4990*/  ISETP.GT.U32.AND P6, PT, R0.reuse, R11, PT ;  /* 0x0000000b0000720c */ /* 0x040fe40003fc4070 */
[----:B------:R-:W-:Y:S02]  /*49a0*/  IABS R4, R16 ;  /* 0x0000001000047213 */ /* 0x000fe40000000000 */
[----:B------:R-:W-:-:S03]  /*49b0*/  ISETP.GT.U32.AND P3, PT, R0, R7, PT ;  /* 0x000000070000720c */ /* 0x000fc60003f64070 */
[----:B------:R-:W-:-:S06]  /*49c0*/  IMAD.HI.U32 R14, R2, R4, RZ ;  /* 0x00000004020e7227 */ /* 0x000fcc00078e00ff */
[----:B------:R-:W-:Y:S01]  /*49d0*/  @!P6 IMAD.IADD R11, R11, 0x1, -R0 ;  /* 0x000000010b0be824 */ /* 0x000fe200078e0a00 */
[C---:B------:R-:W-:Y:S01]  /*49e0*/  ISETP.GT.U32.AND P6, PT, R0.reuse, R8, PT ;  /* 0x000000080000720c */ /* 0x040fe20003fc4070 */
[----:B------:R-:W-:Y:S01]  /*49f0*/  IMAD.MOV R14, RZ, RZ, -R14 ;  /* 0x000000ffff0e7224 */ /* 0x000fe200078e0a0e */
[C---:B------:R-:W-:Y:S01]  /*4a00*/  ISETP.GT.U32.AND P2, PT, R0.reuse, R9, PT ;  /* 0x000000090000720c */ /* 0x040fe20003f44070 */
[----:B------:R-:W-:Y:S01]  /*4a10*/  @!P3 IMAD.IADD R7, R7, 0x1, -R0 ;  /* 0x000000010707b824 */ /* 0x000fe200078e0a00 */
[C---:B------:R-:W-:Y:S01]  /*4a20*/  ISETP.GT.U32.AND P5, PT, R0.reuse, R11, PT ;  /* 0x0000000b0000720c */ /* 0x040fe20003fa4070 */
[C---:B------:R-:W-:Y:S01]  /*4a30*/  IMAD R4, R0.reuse, R14, R4 ;  /* 0x0000000e00047224 */ /* 0x040fe200078e0204 */
[----:B------:R-:W-:Y:S02]  /*4a40*/  ISETP.GT.U32.AND P3, PT, R0, R12, PT ;  /* 0x0000000c0000720c */ /* 0x000fe40003f64070 */
[----:B-----5:R-:W-:-:S05]  /*4a50*/  IABS R10, R25 ;  /* 0x00000019000a7213 */ /* 0x020fca0000000000 */
[----:B------:R-:W-:Y:S01]  /*4a60*/  @!P6 IMAD.IADD R8, R8, 0x1, -R0 ;  /* 0x000000010808e824 */ /* 0x000fe200078e0a00 */
[----:B------:R-:W-:Y:S01]  /*4a70*/  ISETP.GT.U32.AND P6, PT, R0, R4, PT ;  /* 0x000000040000720c */ /* 0x000fe20003fc4070 */
[----:B0-----:R-:W-:-:S04]  /*4a80*/  IMAD.HI.U32 R13, R2, R10, RZ ;  /* 0x0000000a020d7227 */ /* 0x001fc800078e00ff */
[--C-:B------:R-:W-:Y:S02]  /*4a90*/  @!P2 IMAD.IADD R9, R9, 0x1, -R0.reuse ;  /* 0x000000010909a824 */ /* 0x100fe400078e0a00 */
[----:B------:R-:W-:Y:S02]  /*4aa0*/  IMAD.MOV R13, RZ, RZ, -R13 ;  /* 0x000000ffff0d7224 */ /* 0x000fe400078e0a0d */
[--C-:B------:R-:W-:Y:S01]  /*4ab0*/  @!P5 IMAD.IADD R11, R11, 0x1, -R0.reuse ;  /* 0x000000010b0bd824 */ /* 0x100fe200078e0a00 */
[----:B----4-:R-:W-:Y:S01]  /*4ac0*/  ISETP.GE.AND P5, PT, R21, RZ, PT ;  /* 0x000000ff1500720c */ /* 0x010fe20003fa6270 */
[----:B------:R-:W-:Y:S01]  /*4ad0*/  @!P4 IMAD.MOV R7, RZ, RZ, -R7 ;  /* 0x000000ffff07c224 */ /* 0x000fe200078e0a07 */
[----:B------:R-:W-:Y:S01]  /*4ae0*/  ISETP.GT.U32.AND P4, PT, R0, R9, PT ;  /* 0x000000090000720c */ /* 0x000fe20003f84070 */
[----:B------:R-:W-:Y:S01]  /*4af0*/  @!P3 IMAD.IADD R12, R12, 0x1, -R0 ;  /* 0x000000010c0cb824 */ /* 0x000fe200078e0a00 */
[----:B------:R-:W4:Y:S01]  /*4b00*/  LDL.LU R21, [R1+0x5c] ;  /* 0x00005c0001157983 */ /* 0x000f220000300800 */
[----:B------:R-:W-:Y:S01]  /*4b10*/  IMAD R10, R0, R13, R10 ;  /* 0x0000000d000a7224 */ /* 0x000fe200078e020a */
[----:B---3--:R-:W-:Y:S01]  /*4b20*/  ISETP.GE.AND P2, PT, R15, RZ, PT ;  /* 0x000000ff0f00720c */ /* 0x008fe20003f46270 */
[----:B------:R-:W-:-:S02]  /*4b30*/  @!P6 IMAD.IADD R4, R4, 0x1, -R0 ;  /* 0x000000010404e824 */ /* 0x000fc400078e0a00 */
[----:B------:R-:W-:Y:S01]  /*4b40*/  @!P0 IMAD.MOV R6, RZ, RZ, -R6 ;  /* 0x000000ffff068224 */ /* 0x000fe200078e0a06 */
[C---:B------:R-:W-:Y:S01]  /*4b50*/  ISETP.GT.U32.AND P0, PT, R0.reuse, R12, PT ;  /* 0x0000000c0000720c */ /* 0x040fe20003f04070 */
[----:B------:R-:W-:Y:S01]  /*4b60*/  @!P1 IMAD.MOV R8, RZ, RZ, -R8 ;  /* 0x000000ffff089224 */ /* 0x000fe200078e0a08 */
[----:B------:R-:W-:Y:S01]  /*4b70*/  ISETP.GT.U32.AND P1, PT, R0, R10, PT ;  /* 0x0000000a0000720c */ /* 0x000fe20003f24070 */
[----:B------:R0:W-:Y:S01]  /*4b80*/  STL [R1+0x158], R7 ;  /* 0x0001580701007387 */ /* 0x0001e20000100800 */
[----:B------:R-:W-:Y:S02]  /*4b90*/  ISETP.GE.AND P3, PT, R22, RZ, PT ;  /* 0x000000ff1600720c */ /* 0x000fe40003f66270 */
[----:B------:R-:W-:Y:S01]  /*4ba0*/  ISETP.GT.U32.AND P6, PT, R0, R4, PT ;  /* 0x000000040000720c */ /* 0x000fe20003fc4070 */
[----:B------:R2:W-:Y:S04]  /*4bb0*/  STL [R1+0x150], R6 ;  /* 0x0001500601007387 */ /* 0x0005e80000100800 */
[----:B------:R-:W3:Y:S01]  /*4bc0*/  LDL.LU R22, [R1+0x60] ;  /* 0x0000600001167983 */ /* 0x000ee20000300800 */
[----:B0-----:R-:W-:-:S02]  /*4bd0*/  IMAD.MOV.U32 R7, RZ, RZ, R11 ;  /* 0x000000ffff077224 */ /* 0x001fc400078e000b */
[--C-:B------:R-:W-:Y:S02]  /*4be0*/  @!P4 IMAD.IADD R9, R9, 0x1, -R0.reuse ;  /* 0x000000010909c824 */ /* 0x100fe400078e0a00 */
[----:B------:R-:W-:Y:S01]  /*4bf0*/  @!P5 IMAD.MOV R7, RZ, RZ, -R7 ;  /* 0x000000ffff07d224 */ /* 0x000fe200078e0a07 */
[----:B------:R-:W-:Y:S01]  /*4c00*/  STL [R1+0x148], R8 ;  /* 0x0001480801007387 */ /* 0x000fe20000100800 */
[----:B------:R-:W-:Y:S01]  /*4c10*/  @!P2 IMAD.MOV R9, RZ, RZ, -R9 ;  /* 0x000000ffff09a224 */ /* 0x000fe200078e0a09 */
[----:B------:R-:W-:Y:S01]  /*4c20*/  ISETP.GE.AND P5, PT, R16, RZ, PT ;  /* 0x000000ff1000720c */ /* 0x000fe20003fa6270 */
[--C-:B------:R-:W-:Y:S01]  /*4c30*/  @!P0 IMAD.IADD R12, R12, 0x1, -R0.reuse ;  /* 0x000000010c0c8824 */ /* 0x100fe200078e0a00 */
[----:B------:R0:W-:Y:S01]  /*4c40*/  STL [R1+0x144], R7 ;  /* 0x0001440701007387 */ /* 0x0001e20000100800 */
[----:B------:R-:W-:Y:S01]  /*4c50*/  ISETP.GE.AND P0, PT, R25, RZ, PT ;  /* 0x000000ff1900720c */ /* 0x000fe20003f06270 */
[--C-:B------:R-:W-:Y:S02]  /*4c60*/  @!P1 IMAD.IADD R10, R10, 0x1, -R0.reuse ;  /* 0x000000010a0a9824 */ /* 0x100fe400078e0a00 */
[----:B------:R-:W5:Y:S01]  /*4c70*/  LDL.LU R16, [R1+0x98] ;  /* 0x0000980001107983 */ /* 0x000f620000300800 */
[----:B------:R-:W-:Y:S01]  /*4c80*/  @!P6 IMAD.IADD R4, R4, 0x1, -R0 ;  /* 0x000000010404e824 */ /* 0x000fe200078e0a00 */
[----:B------:R-:W-:-:S02]  /*4c90*/  IABS R3, R19 ;  /* 0x0000001300037213 */ /* 0x000fc40000000000 */
[----:B------:R-:W5:Y:S01]  /*4ca0*/  LDL.LU R25, [R1+0x9c] ;  /* 0x00009c0001197983 */ /* 0x000f620000300800 */
[----:B------:R-:W-:Y:S02]  /*4cb0*/  ISETP.GE.AND P6, PT, R19, RZ, PT ;  /* 0x000000ff1300720c */ /* 0x000fe40003fc6270 */
[----:B--2---:R-:W-:Y:S02]  /*4cc0*/  IABS R6, R20 ;  /* 0x0000001400067213 */ /* 0x004fe40000000000 */
[----:B------:R-:W-:Y:S02]  /*4cd0*/  ISETP.GE.AND P1, PT, R20, RZ, PT ;  /* 0x000000ff1400720c */ /* 0x000fe40003f26270 */
[----:B------:R-:W2:Y:S04]  /*4ce0*/  LDL.LU R20, [R1+0x70] ;  /* 0x0000700001147983 */ /* 0x000ea80000300800 */
[----:B------:R1:W-:Y:S04]  /*4cf0*/  STL [R1+0x140], R9 ;  /* 0x0001400901007387 */ /* 0x0003e80000100800 */
[----:B------:R-:W2:Y:S01]  /*4d00*/  LDL R19, [R1+0x6c] ;  /* 0x00006c0001137983 */ /* 0x000ea20000100800 */
[----:B------:R-:W-:-:S04]  /*4d10*/  IMAD.HI.U32 R14, R2, R3, RZ ;  /* 0x00000003020e7227 */ /* 0x000fc800078e00ff */
[----:B------:R-:W-:-:S04]  /*4d20*/  IMAD.MOV R14, RZ, RZ, -R14 ;  /* 0x000000ffff0e7224 */ /* 0x000fc800078e0a0e */
[----:B------:R-:W-:-:S05]  /*4d30*/  IMAD R3, R0, R14, R3 ;  /* 0x0000000e00037224 */ /* 0x000fca00078e0203 */
[----:B------:R-:W-:Y:S01]  /*4d40*/  ISETP.GT.U32.AND P4, PT, R0, R3, PT ;  /* 0x000000030000720c */ /* 0x000fe20003f84070 */
[----:B0-----:R-:W-:-:S04]  /*4d50*/  IMAD.HI.U32 R7, R2, R6, RZ ;  /* 0x0000000602077227 */ /* 0x001fc800078e00ff */
[----:B------:R-:W-:Y:S02]  /*4d60*/  IMAD.MOV R7, RZ, RZ, -R7 ;  /* 0x000000ffff077224 */ /* 0x000fe400078e0a07 */
[----:B------:R-:W-:-:S06]  /*4d70*/  @!P3 IMAD.MOV R12, RZ, RZ, -R12 ;  /* 0x000000ffff0cb224 */ /* 0x000fcc00078e0a0c */
[----:B------:R-:W-:Y:S01]  /*4d80*/  @!P4 IMAD.IADD R3, R3, 0x1, -R0 ;  /* 0x000000010303c824 */ /* 0x000fe200078e0a00 */
[----:B------:R-:W-:-:S04]  /*4d90*/  ISETP.GT.U32.AND P4, PT, R0, R10, PT ;  /* 0x0000000a0000720c */ /* 0x000fc80003f84070 */
[C---:B------:R-:W-:Y:S01]  /*4da0*/  ISETP.GT.U32.AND P2, PT, R0.reuse, R3, PT ;  /* 0x000000030000720c */ /* 0x040fe20003f44070 */
[----:B------:R-:W-:Y:S01]  /*4db0*/  IMAD R6, R0, R7, R6 ;  /* 0x0000000700067224 */ /* 0x000fe200078e0206 */
[----:B----4-:R-:W-:Y:S01]  /*4dc0*/  IABS R8, R21 ;  /* 0x0000001500087213 */ /* 0x010fe20000000000 */
[----:B------:R-:W-:Y:S01]  /*4dd0*/  @!P5 IMAD.MOV R4, RZ, RZ, -R4 ;  /* 0x000000ffff04d224 */ /* 0x000fe200078e0a04 */
[----:B------:R-:W-:Y:S01]  /*4de0*/  STL [R1+0x13c], R12 ;  /* 0x00013c0c01007387 */ /* 0x000fe20000100800 */
[----:B------:R-:W-:-:S03]  /*4df0*/  ISETP.GE.AND P5, PT, R21, RZ, PT ;  /* 0x000000ff1500720c */ /* 0x000fc60003fa6270 */
[----:B------:R-:W4:Y:S01]  /*4e00*/  LDL R21, [R1+0x74] ;  /* 0x0000740001157983 */ /* 0x000f220000100800 */
[----:B------:R-:W-:Y:S01]  /*4e10*/  ISETP.GT.U32.AND P3, PT, R0, R6, PT ;  /* 0x000000060000720c */ /* 0x000fe20003f64070 */
[--C-:B------:R-:W-:Y:S02]  /*4e20*/  @!P4 IMAD.IADD R10, R10, 0x1, -R0.reuse ;  /* 0x000000010a0ac824 */ /* 0x100fe400078e0a00 */
[----:B------:R0:W-:Y:S01]  /*4e30*/  STL [R1+0x138], R4 ;  /* 0x0001380401007387 */ /* 0x0001e20000100800 */
[----:B---3--:R-:W-:Y:S01]  /*4e40*/  IABS R11, R22 ;  /* 0x00000016000b7213 */ /* 0x008fe20000000000 */
[----:B------:R-:W-:-:S04]  /*4e50*/  @!P2 IMAD.IADD R3, R3, 0x1, -R0 ;  /* 0x000000010303a824 */ /* 0x000fc800078e0a00 */
[----:B-1----:R-:W-:-:S04]  /*4e60*/  IMAD.HI.U32 R9, R2, R11, RZ ;  /* 0x0000000b02097227 */ /* 0x002fc800078e00ff */
[----:B0-----:R-:W-:Y:S02]  /*4e70*/  IMAD.MOV.U32 R4, RZ, RZ, R10 ;  /* 0x000000ffff047224 */ /* 0x001fe400078e000a */
[----:B------:R-:W-:Y:S02]  /*4e80*/  IMAD.MOV R9, RZ, RZ, -R9 ;  /* 0x000000ffff097224 */ /* 0x000fe400078e0a09 */
[----:B------:R-:W-:Y:S02]  /*4e90*/  @!P0 IMAD.MOV R4, RZ, RZ, -R4 ;  /* 0x000000ffff048224 */ /* 0x000fe400078e0a04 */
[----:B------:R-:W-:Y:S01]  /*4ea0*/  IMAD.MOV.U32 R14, RZ, RZ, R3 ;  /* 0x000000ffff0e7224 */ /* 0x000fe200078e0003 */
[----:B------:R-:W-:Y:S01]  /*4eb0*/  ISETP.GE.AND P4, PT, R22, RZ, PT ;  /* 0x000000ff1600720c */ /* 0x000fe20003f86270 */
[----:B------:R-:W-:Y:S01]  /*4ec0*/  IMAD R11, R0, R9, R11 ;  /* 0x00000009000b7224 */ /* 0x000fe200078e020b */
[----:B------:R-:W3:Y:S01]  /*4ed0*/  LDL.LU R22, [R1+0x78] ;  /* 0x0000780001167983 */ /* 0x000ee20000300800 */
[----:B------:R-:W-:Y:S01]  /*4ee0*/  @!P6 IMAD.MOV R14, RZ, RZ, -R14 ;  /* 0x000000ffff0ee224 */ /* 0x000fe200078e0a0e */
[----:B-----5:R-:W-:Y:S01]  /*4ef0*/  ISETP.GE.AND P2, PT, R16, RZ, PT ;  /* 0x000000ff1000720c */ /* 0x020fe20003f46270 */
[----:B------:R-:W-:Y:S01]  /*4f00*/  @!P3 IMAD.IADD R6, R6, 0x1, -R0 ;  /* 0x000000010606b824 */ /* 0x000fe200078e0a00 */
[----:B------:R-:W-:Y:S01]  /*4f10*/  IABS R12, R16 ;  /* 0x00000010000c7213 */ /* 0x000fe20000000000 */
[----:B------:R-:W-:Y:S01]  /*4f20*/  STL [R1+0x134], R4 ;  /* 0x0001340401007387 */ /* 0x000fe20000100800 */
[----:B------:R-:W-:-:S02]  /*4f30*/  ISETP.GE.AND P3, PT, R25, RZ, PT ;  /* 0x000000ff1900720c */ /* 0x000fc40003f66270 */
[----:B------:R-:W-:Y:S01]  /*4f40*/  IABS R10, R25 ;  /* 0x00000019000a7213 */ /* 0x000fe20000000000 */
[----:B------:R-:W5:Y:S04]  /*4f50*/  LDL.LU R16, [R1+0x7c] ;  /* 0x00007c0001107983 */ /* 0x000f680000300800 */
[----:B------:R-:W3:Y:S01]  /*4f60*/  LDL.LU R25, [R1+0x80] ;  /* 0x0000800001197983 */ /* 0x000ee20000300800 */
[----:B------:R-:W-:-:S04]  /*4f70*/  IMAD.HI.U32 R7, R2, R8, RZ ;  /* 0x0000000802077227 */ /* 0x000fc800078e00ff */
[----:B------:R-:W-:-:S04]  /*4f80*/  IMAD.MOV R7, RZ, RZ, -R7 ;  /* 0x000000ffff077224 */ /* 0x000fc800078e0a07 */
[----:B------:R-:W-:Y:S01]  /*4f90*/  IMAD R8, R0, R7, R8 ;  /* 0x0000000700087224 */ /* 0x000fe200078e0208 */
[----:B--2---:R-:W-:Y:S04]  /*4fa0*/  STL [R1+0x2158], R20 ;  /* 0x0021581401007387 */ /* 0x004fe80000100800 */
[----:B------:R0:W-:Y:S01]  /*4fb0*/  STL [R1+0x130], R14 ;  /* 0x0001300e01007387 */ /* 0x0001e20000100800 */
[----:B------:R-:W-:-:S05]  /*4fc0*/  IABS R9, R19 ;  /* 0x0000001300097213 */ /* 0x000fca0000000000 */
[----:B0-----:R-:W-:-:S04]  /*4fd0*/  IMAD.HI.U32 R14, R2, R9, RZ ;  /* 0x00000009020e7227 */ /* 0x001fc800078e00ff */
[----:B------:R-:W-:-:S04]  /*4fe0*/  IMAD.MOV R14, RZ, RZ, -R14 ;  /* 0x000000ffff0e7224 */ /* 0x000fc800078e0a0e */
[----:B------:R-:W-:Y:S01]  /*4ff0*/  IMAD R9, R0, R14, R9 ;  /* 0x0000000e00097224 */ /* 0x000fe200078e0209 */
[----:B------:R-:W-:-:S04]  /*5000*/  IABS R7, R20 ;  /* 0x0000001400077213 */ /* 0x000fc80000000000 */
[----:B------:R0:W-:Y:S04]  /*5010*/  STL [R1+0x215c], R9 ;  /* 0x00215c0901007387 */ /* 0x0001e80000100800 */
[----:B------:R-:W2:Y:S01]  /*5020*/  LDL.LU R20, [R1+0x6c] ;  /* 0x00006c0001147983 */ /* 0x000ea20000300800 */
[C---:B------:R-:W-:Y:S02]  /*5030*/  ISETP.GT.U32.AND P0, PT, R0.reuse, R6, PT ;  /* 0x000000060000720c */ /* 0x040fe40003f04070 */
[----:B------:R-:W-:-:S11]  /*5040*/  ISETP.GT.U32.AND P6, PT, R0, R8, PT ;  /* 0x000000080000720c */ /* 0x000fd60003fc4070 */
[--C-:B------:R-:W-:Y:S01]  /*5050*/  @!P0 IMAD.IADD R6, R6, 0x1, -R0.reuse ;  /* 0x0000000106068824 */ /* 0x100fe200078e0a00 */
[----:B------:R-:W-:Y:S01]  /*5060*/  ISETP.GT.U32.AND P0, PT, R0, R11, PT ;  /* 0x0000000b0000720c */ /* 0x000fe20003f04070 */
[----:B------:R-:W-:-:S12]  /*5070*/  @!P6 IMAD.IADD R8, R8, 0x1, -R0 ;  /* 0x000000010808e824 */ /* 0x000fd800078e0a00 */
[----:B------:R-:W-:Y:S01]  /*5080*/  @!P0 IMAD.IADD R11, R11, 0x1, -R0 ;  /* 0x000000010b0b8824 */ /* 0x000fe200078e0a00 */
[----:B------:R-:W-:Y:S01]  /*5090*/  ISETP.GT.U32.AND P0, PT, R0, R8, PT ;  /* 0x000000080000720c */ /* 0x000fe20003f04070 */
[----:B------:R-:W-:-:S04]  /*50a0*/  IMAD.MOV.U32 R15, RZ, RZ, R6 ;  /* 0x000000ffff0f7224 */ /* 0x000fc800078e0006 */
[----:B------:R-:W-:-:S08]  /*50b0*/  @!P1 IMAD.MOV R15, RZ, RZ, -R15 ;  /* 0x000000ffff0f9224 */ /* 0x000fd000078e0a0f */
[----:B------:R-:W-:-:S04]  /*50c0*/  @!P0 IMAD.IADD R8, R8, 0x1, -R0 ;  /* 0x0000000108088824 */ /* 0x000fc800078e0a00 */
[----:B0-----:R-:W-:Y:S01]  /*50d0*/  IMAD.MOV.U32 R9, RZ, RZ, R8 ;  /* 0x000000ffff097224 */ /* 0x001fe200078e0008 */
[----:B------:R-:W-:Y:S03]  /*50e0*/  STL [R1+0x12c], R15 ;  /* 0x00012c0f01007387 */ /* 0x000fe60000100800 */
[----:B------:R-:W-:Y:S01]  /*50f0*/  @!P5 IMAD.MOV R9, RZ, RZ, -R9 ;  /* 0x000000ffff09d224 */ /* 0x000fe200078e0a09 */
[----:B----4-:R-:W-:Y:S01]  /*5100*/  IABS R3, R21 ;  /* 0x0000001500037213 */ /* 0x010fe20000000000 */
[----:B------:R-:W4:Y:S04]  /*5110*/  LDL.LU R19, [R1+0x84] ;  /* 0x0000840001137983 */ /* 0x000f280000300800 */
[----:B------:R-:W4:Y:S04]  /*5120*/  LDL.LU R21, [R1+0x88] ;  /* 0x0000880001157983 */ /* 0x000f280000300800 */
[----:B------:R0:W-:Y:S01]  /*5130*/  STL [R1+0x128], R9 ;  /* 0x0001280901007387 */ /* 0x0001e20000100800 */
[----:B------:R-:W-:-:S03]  /*5140*/  IMAD.HI.U32 R4, R2, R10, RZ ;  /* 0x0000000a02047227 */ /* 0x000fc600078e00ff */
[----:B0-----:R-:W4:Y:S01]  /*5150*/  LDL.LU R9, [R1+0x215c] ;  /* 0x00215c0001097983 */ /* 0x001f220000300800 */
[----:B------:R-:W-:-:S04]  /*5160*/  IMAD.MOV R4, RZ, RZ, -R4 ;  /* 0x000000ffff047224 */ /* 0x000fc800078e0a04 */
[----:B------:R-:W-:-:S05]  /*5170*/  IMAD R10, R0, R4, R10 ;  /* 0x00000004000a7224 */ /* 0x000fca00078e020a */
[----:B------:R-:W-:-:S13]  /*5180*/  ISETP.GT.U32.AND P0, PT, R0, R10, PT ;  /* 0x0000000a0000720c */ /* 0x000fda0003f04070 */
[----:B------:R-:W-:Y:S01]  /*5190*/  @!P0 IMAD.IADD R10, R10, 0x1, -R0 ;  /* 0x000000010a0a8824 */ /* 0x000fe200078e0a00 */
[----:B--2---:R-:W-:Y:S02]  /*51a0*/  ISETP.GE.AND P0, PT, R20, RZ, PT ;  /* 0x000000ff1400720c */ /* 0x004fe40003f06270 */
[----:B------:R-:W2:Y:S01]  /*51b0*/  LDL.LU R20, [R1+0x2158] ;  /* 0x0021580001147983 */ /* 0x000ea20000300800 */
[----:B------:R-:W-:-:S04]  /*51c0*/  IMAD.HI.U32 R13, R2, R12, RZ ;  /* 0x0000000c020d7227 */ /* 0x000fc800078e00ff */
[----:B------:R-:W-:-:S04]  /*51d0*/  IMAD.MOV R13, RZ, RZ, -R13 ;  /* 0x000000ffff0d7224 */ /* 0x000fc800078e0a0d */
[C---:B------:R-:W-:Y:S01]  /*51e0*/  IMAD R12, R0.reuse, R13, R12 ;  /* 0x0000000d000c7224 */ /* 0x040fe200078e020c */
[----:B------:R-:W-:Y:S01]  /*51f0*/  ISETP.GT.U32.AND P1, PT, R0, R11, PT ;  /* 0x0000000b0000720c */ /* 0x000fe20003f24070 */
[----:B------:R-:W-:-:S03]  /*5200*/  IMAD.HI.U32 R13, R2, R7, RZ ;  /* 0x00000007020d7227 */ /* 0x000fc600078e00ff */
[----:B------:R-:W-:Y:S01]  /*5210*/  ISETP.GT.U32.AND P6, PT, R0, R12, PT ;  /* 0x0000000c0000720c */ /* 0x000fe20003fc4070 */
[----:B------:R-:W-:Y:S01]  /*5220*/  IMAD.HI.U32 R4, R2, R3, RZ ;  /* 0x0000000302047227 */ /* 0x000fe200078e00ff */
[----:B---3--:R-:W-:-:S03]  /*5230*/  IABS R14, R22 ;  /* 0x00000016000e7213 */ /* 0x008fc60000000000 */
[----:B------:R-:W-:Y:S02]  /*5240*/  IMAD.MOV R13, RZ, RZ, -R13 ;  /* 0x000000ffff0d7224 */ /* 0x000fe400078e0a0d */
[----:B------:R-:W-:Y:S02]  /*5250*/  IMAD.MOV R4, RZ, RZ, -R4 ;  /* 0x000000ffff047224 */ /* 0x000fe400078e0a04 */
[----:B------:R-:W-:Y:S02]  /*5260*/  IMAD R7, R0, R13, R7 ;  /* 0x0000000d00077224 */ /* 0x000fe400078e0207 */
[----:B------:R-:W-:-:S04]  /*5270*/  IMAD.HI.U32 R8, R2, R14, RZ ;  /* 0x0000000e02087227 */ /* 0x000fc800078e00ff */
[--C-:B------:R-:W-:Y:S02]  /*5280*/  @!P6 IMAD.IADD R12, R12, 0x1, -R0.reuse ;  /* 0x000000010c0ce824 */ /* 0x100fe400078e0a00 */
[C---:B------:R-:W-:Y:S01]  /*5290*/  IMAD R3, R0.reuse, R4, R3 ;  /* 0x0000000400037224 */ /* 0x040fe200078e0203 */
[----:B-----5:R-:W-:Y:S01]  /*52a0*/  IABS R4, R16 ;  /* 0x0000001000047213 */ /* 0x020fe20000000000 */
[----:B------:R-:W-:Y:S01]  /*52b0*/  @!P1 IMAD.IADD R11, R11, 0x1, -R0 ;  /* 0x000000010b0b9824 */ /* 0x000fe200078e0a00 */
[C---:B------:R-:W-:Y:S01]  /*52c0*/  ISETP.GT.U32.AND P1, PT, R0.reuse, R7, PT ;  /* 0x000000070000720c */ /* 0x040fe20003f24070 */
[----:B------:R-:W-:Y:S01]  /*52d0*/  IMAD.MOV R8, RZ, RZ, -R8 ;  /* 0x000000ffff087224 */ /* 0x000fe200078e0a08 */
[----:B------:R-:W-:Y:S02]  /*52e0*/  IABS R13, R25 ;  /* 0x00000019000d7213 */ /* 0x000fe40000000000 */
[C---:B------:R-:W-:Y:S01]  /*52f0*/  ISETP.GT.U32.AND P6, PT, R0.reuse, R12, PT ;  /* 0x0000000c0000720c */ /* 0x040fe20003fc4070 */
[----:B------:R-:W-:-:S02]  /*5300*/  IMAD R8, R0, R8, R14 ;  /* 0x0000000800087224 */ /* 0x000fc400078e020e */
[----:B------:R-:W-:Y:S01]  /*5310*/  IMAD.MOV.U32 R6, RZ, RZ, R4 ;  /* 0x000000ffff067224 */ /* 0x000fe200078e0004 */
[----:B------:R-:W3:Y:S01]  /*5320*/  LDL.LU R14, [R1+0x74] ;  /* 0x00007400010e7983 */ /* 0x000ee20000300800 */
[----:B------:R-:W-:-:S04]  /*5330*/  IMAD.MOV.U32 R4, RZ, RZ, R13 ;  /* 0x000000ffff047224 */ /* 0x000fc800078e000d */
[----:B------:R-:W-:-:S04]  /*5340*/  IMAD.HI.U32 R13, R2, R4, RZ ;  /* 0x00000004020d7227 */ /* 0x000fc800078e00ff */
[--C-:B------:R-:W-:Y:S01]  /*5350*/  @!P1 IMAD.IADD R7, R7, 0x1, -R0.reuse ;  /* 0x0000000107079824 */ /* 0x100fe200078e0a00 */
[----:B----4-:R-:W-:Y:S01]  /*5360*/  ISETP.GT.U32.AND P5, PT, R0, R9, PT ;  /* 0x000000090000720c */ /* 0x010fe20003fa4070 */
[----:B------:R-:W-:Y:S02]  /*5370*/  IMAD.MOV R13, RZ, RZ, -R13 ;  /* 0x000000ffff0d7224 */ /* 0x000fe400078e0a0d */
[----:B------:R-:W-:-:S10]  /*5380*/  @!P6 IMAD.IADD R12, R12, 0x1, -R0 ;  /* 0x000000010c0ce824 */ /* 0x000fd400078e0a00 */
[----:B------:R-:W-:-:S05]  /*5390*/  @!P5 IMAD.IADD R9, R9, 0x1, -R0 ;  /* 0x000000010909d824 */ /* 0x000fca00078e0a00 */
[C---:B------:R-:W-:Y:S01]  /*53a0*/  ISETP.GT.U32.AND P1, PT, R0.reuse, R9, PT ;  /* 0x000000090000720c */ /* 0x040fe20003f24070 */
[----:B------:R-:W-:Y:S02]  /*53b0*/  IMAD R4, R0, R13, R4 ;  /* 0x0000000d00047224 */ /* 0x000fe400078e0204 */
[----:B------:R-:W-:Y:S02]  /*53c0*/  IMAD.MOV.U32 R13, RZ, RZ, R12 ;  /* 0x000000ffff0d7224 */ /* 0x000fe400078e000c */
[----:B------:R-:W-:Y:S02]  /*53d0*/  @!P4 IMAD.MOV R11, RZ, RZ, -R11 ;  /* 0x000000ffff0bc224 */ /* 0x000fe400078e0a0b */
[----:B------:R-:W-:-:S03]  /*53e0*/  @!P2 IMAD.MOV R13, RZ, RZ, -R13 ;  /* 0x000000ffff0da224 */ /* 0x000fc600078e0a0d */
[----:B------:R0:W-:Y:S03]  /*53f0*/  STL [R1+0x124], R11 ;  /* 0x0001240b01007387 */ /* 0x0001e60000100800 */
[----:B------:R-:W-:Y:S01]  /*5400*/  @!P1 IMAD.IADD R9, R9, 0x1, -R0 ;  /* 0x0000000109099824 */ /* 0x000fe200078e0a00 */
[----:B------:R1:W-:Y:S01]  /*5410*/  STL [R1+0x11c], R13 ;  /* 0x00011c0d01007387 */ /* 0x0003e20000100800 */
[----:B--2---:R-:W-:-:S03]  /*5420*/  ISETP.GE.AND P1, PT, R20, RZ, PT ;  /* 0x000000ff1400720c */ /* 0x004fc60003f26270 */
[----:B------:R-:W2:Y:S01]  /*5430*/  LDL.LU R20, [R1+0x8c] ;  /* 0x00008c0001147983 */ /* 0x000ea20000300800 */
[C---:B------:R-:W-:Y:S02]  /*5440*/  ISETP.GT.U32.AND P6, PT, R0.reuse, R3, PT ;  /* 0x000000030000720c */ /* 0x040fe40003fc4070 */
[----:B------:R-:W-:Y:S01]  /*5450*/  ISETP.GT.U32.AND P5, PT, R0, R10, PT ;  /* 0x0000000a0000720c */ /* 0x000fe20003fa4070 */
[----:B------:R-:W-:Y:S01]  /*5460*/  IMAD.HI.U32 R15, R2, R6, RZ ;  /* 0x00000006020f7227 */ /* 0x000fe200078e00ff */
[----:B------:R-:W-:-:S09]  /*5470*/  ISETP.GT.U32.AND P2, PT, R0, R8, PT ;  /* 0x000000080000720c */ /* 0x000fd20003f44070 */
[----:B------:R-:W-:Y:S01]  /*5480*/  @!P6 IMAD.IADD R3, R3, 0x1, -R0 ;  /* 0x000000010303e824 */ /* 0x000fe200078e0a00 */
[----:B------:R-:W-:Y:S01]  /*5490*/  ISETP.GT.U32.AND P6, PT, R0, R7, PT ;  /* 0x000000070000720c */ /* 0x000fe20003fc4070 */
[----:B------:R-:W-:-:S03]  /*54a0*/  IMAD.MOV R15, RZ, RZ, -R15 ;  /* 0x000000ffff0f7224 */ /* 0x000fc600078e0a0f */
[----:B------:R-:W-:Y:S01]  /*54b0*/  ISETP.GT.U32.AND P4, PT, R0, R3, PT ;  /* 0x000000030000720c */ /* 0x000fe20003f84070 */
[----:B------:R-:W-:Y:S01]  /*54c0*/  @!P5 IMAD.IADD R10, R10, 0x1, -R0 ;  /* 0x000000010a0ad824 */ /* 0x000fe200078e0a00 */
[----:B0-----:R-:W-:Y:S01]  /*54d0*/  IABS R11, R19 ;  /* 0x00000013000b7213 */ /* 0x001fe20000000000 */
[C---:B------:R-:W-:Y:S02]  /*54e0*/  IMAD R6, R0.reuse, R15, R6 ;  /* 0x0000000f00067224 */ /* 0x040fe400078e0206 */
[----:B------:R-:W-:Y:S01]  /*54f0*/  @!P3 IMAD.MOV R10, RZ, RZ, -R10 ;  /* 0x000000ffff0ab224 */ /* 0x000fe200078e0a0a */
[----:B------:R-:W4:Y:S03]  /*5500*/  LDL.LU R15, [R1+0x90] ;  /* 0x00009000010f7983 */ /* 0x000f260000300800 */
[--C-:B------:R-:W-:Y:S01]  /*5510*/  @!P6 IMAD.IADD R7, R7, 0x1, -R0.reuse ;  /* 0x000000010707e824 */ /* 0x100fe200078e0a00 */
[C---:B------:R-:W-:Y:S01]  /*5520*/  ISETP.GT.U32.AND P6, PT, R0.reuse, R4, PT ;  /* 0x000000040000720c */ /* 0x040fe20003fc4070 */
[----:B------:R-:W-:Y:S01]  /*5530*/  @!P0 IMAD.MOV R9, RZ, RZ, -R9 ;  /* 0x000000ffff098224 */ /* 0x000fe200078e0a09 */
[----:B------:R-:W-:Y:S01]  /*5540*/  ISETP.GT.U32.AND P5, PT, R0, R6, PT ;  /* 0x000000060000720c */ /* 0x000fe20003fa4070 */
[----:B-1----:R-:W-:Y:S01]  /*5550*/  IMAD.HI.U32 R13, R2, R11, RZ ;  /* 0x0000000b020d7227 */ /* 0x002fe200078e00ff */
[----:B------:R-:W-:Y:S03]  /*5560*/  STL [R1+0x118], R10 ;  /* 0x0001180a01007387 */ /* 0x000fe60000100800 */
[----:B------:R-:W-:-:S02]  /*5570*/  @!P4 IMAD.IADD R3, R3, 0x1, -R0 ;  /* 0x000000010303c824 */ /* 0x000fc400078e0a00 */
[--C-:B------:R-:W-:Y:S01]  /*5580*/  @!P2 IMAD.IADD R8, R8, 0x1, -R0.reuse ;  /* 0x000000010808a824 */ /* 0x100fe200078e0a00 */
[----:B------:R-:W-:Y:S01]  /*5590*/  ISETP.GE.AND P2, PT, R22, RZ, PT ;  /* 0x000000ff1600720c */ /* 0x000fe20003f46270 */
[----:B------:R-:W-:Y:S01]  /*55a0*/  STL [R1+0x114], R9 ;  /* 0x0001140901007387 */ /* 0x000fe20000100800 */
[----:B---3--:R-:W-:Y:S01]  /*55b0*/  ISETP.GE.AND P4, PT, R14, RZ, PT ;  /* 0x000000ff0e00720c */ /* 0x008fe20003f86270 */
[----:B------:R-:W-:Y:S02]  /*55c0*/  IMAD.MOV R14, RZ, RZ, -R13 ;  /* 0x000000ffff0e7224 */ /* 0x000fe400078e0a0d */
[----:B------:R-:W3:Y:S01]  /*55d0*/  LDL.LU R22, [R1+0x94] ;  /* 0x0000940001167983 */ /* 0x000ee20000300800 */
[C---:B------:R-:W-:Y:S01]  /*55e0*/  ISETP.GT.U32.AND P3, PT, R0.reuse, R8, PT ;  /* 0x000000080000720c */ /* 0x040fe20003f64070 */
[----:B------:R-:W-:Y:S01]  /*55f0*/  IMAD R11, R0, R14, R11 ;  /* 0x0000000e000b7224 */ /* 0x000fe200078e020b */
[----:B------:R-:W-:Y:S01]  /*5600*/  IABS R12, R21 ;  /* 0x00000015000c7213 */ /* 0x000fe20000000000 */
[----:B------:R-:W-:-:S02]  /*5610*/  @!P6 IMAD.IADD R4, R4, 0x1, -R0 ;  /* 0x000000010404e824 */ /* 0x000fc400078e0a00 */
[----:B------:R-:W-:Y:S01]  /*5620*/  @!P1 IMAD.MOV R7, RZ, RZ, -R7 ;  /* 0x000000ffff079224 */ /* 0x000fe200078e0a07 */
[----:B------:R-:W-:Y:S01]  /*5630*/  ISETP.GT.U32.AND P1, PT, R0, R11, PT ;  /* 0x0000000b0000720c */ /* 0x000fe20003f24070 */
[----:B------:R-:W-:Y:S01]  /*5640*/  @!P5 IMAD.IADD R6, R6, 0x1, -R0 ;  /* 0x000000010606d824 */ /* 0x000fe200078e0a00 */
[----:B------:R-:W-:Y:S01]  /*5650*/  ISETP.GT.U32.AND P6, PT, R0, R4, PT ;  /* 0x000000040000720c */ /* 0x000fe20003fc4070 */
[----:B------:R-:W-:-:S03]  /*5660*/  IMAD.HI.U32 R13, R2, R12, RZ ;  /* 0x0000000c020d7227 */ /* 0x000fc600078e00ff */
[----:B------:R-:W-:Y:S01]  /*5670*/  ISETP.GT.U32.AND P0, PT, R0, R6, PT ;  /* 0x000000060000720c */ /* 0x000fe20003f04070 */
[----:B------:R-:W-:Y:S02]  /*5680*/  IMAD.MOV R13, RZ, RZ, -R13 ;  /* 0x000000ffff0d7224 */ /* 0x000fe400078e0a0d */
[--C-:B------:R-:W-:Y:S01]  /*5690*/  @!P3 IMAD.IADD R8, R8, 0x1, -R0.reuse ;  /* 0x000000010808b824 */ /* 0x100fe200078e0a00 */
[----:B------:R0:W-:Y:S01]  /*56a0*/  STL [R1+0x10c], R7 ;  /* 0x00010c0701007387 */ /* 0x0001e20000100800 */
[----:B------:R-:W-:Y:S02]  /*56b0*/  @!P4 IMAD.MOV R3, RZ, RZ, -R3 ;  /* 0x000000ffff03c224 */ /* 0x000fe400078e0a03 */
[--C-:B------:R-:W-:Y:S01]  /*56c0*/  @!P1 IMAD.IADD R11, R11, 0x1, -R0.reuse ;  /* 0x000000010b0b9824 */ /* 0x100fe200078e0a00 */
[----:B------:R-:W-:Y:S01]  /*56d0*/  ISETP.GE.AND P4, PT, R25, RZ, PT ;  /* 0x000000ff1900720c */ /* 0x000fe20003f86270 */
[----:B------:R-:W-:Y:S01]  /*56e0*/  @!P6 IMAD.IADD R4, R4, 0x1, -R0 ;  /* 0x000000010404e824 */ /* 0x000fe200078e0a00 */
[----:B------:R1:W-:Y:S01]  /*56f0*/  STL [R1+0x104], R3 ;  /* 0x0001040301007387 */ /* 0x0003e20000100800 */
[----:B0-----:R-:W-:-:S02]  /*5700*/  IMAD R7, R0, R13, R12 ;  /* 0x0000000d00077224 */ /* 0x001fc400078e020c */
[----:B------:R-:W-:Y:S01]  /*5710*/  IMAD.MOV.U32 R13, RZ, RZ, R8 ;  /* 0x000000ffff0d7224 */ /* 0x000fe200078e0008 */
[----:B------:R-:W-:-:S03]  /*5720*/  ISETP.GE.AND P6, PT, R21, RZ, PT ;  /* 0x000000ff1500720c */ /* 0x000fc60003fc6270 */
[----:B------:R-:W-:Y:S01]  /*5730*/  @!P2 IMAD.MOV R13, RZ, RZ, -R13 ;  /* 0x000000ffff0da224 */ /* 0x000fe200078e0a0d */
[----:B------:R-:W-:Y:S01]  /*5740*/  ISETP.GE.AND P5, PT, R16, RZ, PT ;  /* 0x000000ff1000720c */ /* 0x000fe20003fa6270 */
[----:B------:R-:W-:Y:S01]  /*5750*/  @!P0 IMAD.IADD R6, R6, 0x1, -R0 ;  /* 0x0000000106068824 */ /* 0x000fe200078e0a00 */
[----:B------:R-:W-:Y:S02]  /*5760*/  ISETP.GE.AND P0, PT, R19, RZ, PT ;  /* 0x000000ff1300720c */ /* 0x000fe40003f06270 */
[----:B--2---:R-:W-:Y:S02]  /*5770*/  IABS R9, R20 ;  /* 0x0000001400097213 */ /* 0x004fe40000000000 */
[----:B------:R-:W-:Y:S02]  /*5780*/  ISETP.GE.AND P1, PT, R20, RZ, PT ;  /* 0x000000ff1400720c */ /* 0x000fe40003f26270 */
[----:B------:R-:W2:Y:S04]  /*5790*/  LDL.LU R20, [R1+0xa8] ;  /* 0x0000a80001147983 */ /* 0x000ea80000300800 */
[----:B------:R-:W5:Y:S04]  /*57a0*/  LDL.LU R25, [R1+0xa0] ;  /* 0x0000a00001197983 */ /* 0x000f680000300800 */
[----:B------:R-:W2:Y:S04]  /*57b0*/  LDL.LU R21, [R1+0xa4] ;  /* 0x0000a40001157983 */ /* 0x000ea80000300800 */
[----:B------:R-:W4:Y:S04]  /*57c0*/  LDL.LU R16, [R1+0xb0] ;  /* 0x0000b00001107983 */ /* 0x000f280000300800 */
[----:B------:R-:W-:Y:S04]  /*57d0*/  STL [R1+0xe4], R13 ;  /* 0x0000e40d01007387 */ /* 0x000fe80000100800 */
[----:B------:R-:W4:Y:S01]  /*57e0*/  LDL R19, [R1+0xac] ;  /* 0x0000ac0001137983 */ /* 0x000f220000100800 */
[----:B-1----:R-:W-:Y:S01]  /*57f0*/  IMAD.HI.U32 R3, R2, R9, RZ ;  /* 0x0000000902037227 */ /* 0x002fe200078e00ff */
[----:B------:R-:W-:-:S03]  /*5800*/  ISETP.GT.U32.AND P2, PT, R0, R11, PT ;  /* 0x0000000b0000720c */ /* 0x000fc60003f44070 */
[----:B------:R-:W-:-:S04]  /*5810*/  IMAD.MOV R3, RZ, RZ, -R3 ;  /* 0x000000ffff037224 */ /* 0x000fc800078e0a03 */
[----:B------:R-:W-:Y:S01]  /*5820*/  IMAD R3, R0, R3, R9 ;  /* 0x0000000300037224 */ /* 0x000fe200078e0209 */
[----:B---3--:R-:W-:-:S05]  /*5830*/  IABS R10, R22 ;  /* 0x00000016000a7213 */ /* 0x008fca0000000000 */
[----:B------:R-:W-:Y:S02]  /*5840*/  IMAD.MOV.U32 R8, RZ, RZ, R10 ;  /* 0x000000ffff087224 */ /* 0x000fe400078e000a */
[----:B------:R-:W-:-:S04]  /*5850*/  IMAD.MOV.U32 R10, RZ, RZ, R6 ;  /* 0x000000ffff0a7224 */ /* 0x000fc800078e0006 */
[----:B------:R-:W-:Y:S01]  /*5860*/  @!P5 IMAD.MOV R10, RZ, RZ, -R10 ;  /* 0x000000ffff0ad224 */ /* 0x000fe200078e0a0a */
[----:B------:R-:W-:Y:S01]  /*5870*/  ISETP.GT.U32.AND P5, PT, R0, R3, PT ;  /* 0x000000030000720c */ /* 0x000fe20003fa4070 */
[----:B------:R-:W-:-:S03]  /*5880*/  @!P2 IMAD.IADD R11, R11, 0x1, -R0 ;  /* 0x000000010b0ba824 */ /* 0x000fc600078e0a00 */
[----:B------:R0:W-:Y:S01]  /*5890*/  STL [R1+0xe0], R10 ;  /* 0x0000e00a01007387 */ /* 0x0001e20000100800 */
[----:B------:R-:W-:-:S04]  /*58a0*/  IMAD.HI.U32 R6, R2, R8, RZ ;  /* 0x0000000802067227 */ /* 0x000fc800078e00ff */
[----:B------:R-:W-:Y:S02]  /*58b0*/  @!P4 IMAD.MOV R4, RZ, RZ, -R4 ;  /* 0x000000ffff04c224 */ /* 0x000fe400078e0a04 */
[----:B0-----:R-:W-:-:S03]  /*58c0*/  IMAD.MOV.U32 R10, RZ, RZ, R11 ;  /* 0x000000ffff0a7224 */ /* 0x001fc600078e000b */
[----:B------:R-:W-:Y:S01]  /*58d0*/  STL [R1+0xdc], R4 ;  /* 0x0000dc0401007387 */ /* 0x000fe20000100800 */
[----:B------:R-:W-:Y:S02]  /*58e0*/  IMAD.MOV R6, RZ, RZ, -R6 ;  /* 0x000000ffff067224 */ /* 0x000fe400078e0a06 */
[----:B------:R-:W-:Y:S02]  /*58f0*/  @!P0 IMAD.MOV R10, RZ, RZ, -R10 ;  /* 0x000000ffff0a8224 */ /* 0x000fe400078e0a0a */
[----:B------:R-:W-:Y:S01]  /*5900*/  @!P5 IMAD.IADD R3, R3, 0x1, -R0 ;  /* 0x000000010303d824 */ /* 0x000fe200078e0a00 */
[----:B------:R-:W-:Y:S01]  /*5910*/  ISETP.GE.AND P2, PT, R22, RZ, PT ;  /* 0x000000ff1600720c */ /* 0x000fe20003f46270 */
[C---:B------:R-:W-:Y:S01]  /*5920*/  IMAD R6, R0.reuse, R6, R8 ;  /* 0x0000000600067224 */ /* 0x040fe200078e0208 */
[----:B------:R-:W-:Y:S02]  /*5930*/  ISETP.GT.U32.AND P3, PT, R0, R7, PT ;  /* 0x000000070000720c */ /* 0x000fe40003f64070 */
[----:B--2---:R-:W-:-:S02]  /*5940*/  ISETP.GE.AND P5, PT, R21, RZ, PT ;  /* 0x000000ff1500720c */ /* 0x004fc40003fa6270 */
[----:B------:R-:W-:Y:S02]  /*5950*/  IABS R13, R21 ;  /* 0x00000015000d7213 */ /* 0x000fe40000000000 */
[----:B------:R-:W2:Y:S04]  /*5960*/  LDL.LU R21, [R1+0xb8] ;  /* 0x0000b80001157983 */ /* 0x000ea80000300800 */
[----:B------:R-:W-:Y:S04]  /*5970*/  STL [R1+0xd8], R10 ;  /* 0x0000d80a01007387 */ /* 0x000fe80000100800 */
[----:B------:R-:W3:Y:S01]  /*5980*/  LDL.LU R22, [R1+0xc4] ;  /* 0x0000c40001167983 */ /* 0x000ee20000300800 */
[----:B----4-:R-:W-:-:S03]  /*5990*/  IABS R8, R19 ;  /* 0x0000001300087213 */ /* 0x010fc60000000000 */
[----:B------:R-:W-:Y:S04]  /*59a0*/  STL [R1+0x2154], R20 ;  /* 0x0021541401007387 */ /* 0x000fe80000100800 */
[----:B------:R-:W4:Y:S01]  /*59b0*/  LDL R19, [R1+0xb4] ;  /* 0x0000b40001137983 */ /* 0x000f220000100800 */
[----:B------:R-:W-:Y:S01]  /*59c0*/  @!P3 IMAD.IADD R7, R7, 0x1, -R0 ;  /* 0x000000010707b824 */ /* 0x000fe200078e0a00 */
[----:B------:R-:W-:-:S04]  /*59d0*/  IABS R12, R15 ;  /* 0x0000000f000c7213 */ /* 0x000fc80000000000 */
[----:B------:R-:W-:Y:S01]  /*59e0*/  ISETP.GT.U32.AND P3, PT, R0, R7, PT ;  /* 0x000000070000720c */ /* 0x000fe20003f64070 */
[----:B------:R-:W-:Y:S01]  /*59f0*/  IMAD.HI.U32 R9, R2, R12, RZ ;  /* 0x0000000c02097227 */ /* 0x000fe200078e00ff */
[----:B------:R-:W-:-:S03]  /*5a00*/  ISETP.GT.U32.AND P0, PT, R0, R3, PT ;  /* 0x000000030000720c */ /* 0x000fc60003f04070 */
[----:B------:R-:W-:-:S04]  /*5a10*/  IMAD.MOV R9, RZ, RZ, -R9 ;  /* 0x000000ffff097224 */ /* 0x000fc800078e0a09 */
[----:B------:R-:W-:-:S04]  /*5a20*/  IMAD R12, R0, R9, R12 ;  /* 0x00000009000c7224 */ /* 0x000fc800078e020c */
[----:B------:R-:W-:-:S04]  /*5a30*/  @!P3 IMAD.IADD R7, R7, 0x1, -R0 ;  /* 0x000000010707b824 */ /* 0x000fc800078e0a00 */
[----:B------:R-:W-:-:S04]  /*5a40*/  IMAD.MOV.U32 R14, RZ, RZ, R7 ;  /* 0x000000ffff0e7224 */ /* 0x000fc800078e0007 */
[----:B------:R-:W-:Y:S01]  /*5a50*/  @!P6 IMAD.MOV R14, RZ, RZ, -R14 ;  /* 0x000000ffff0ee224 */ /* 0x000fe200078e0a0e */
[C---:B------:R-:W-:Y:S01]  /*5a60*/  ISETP.GT.U32.AND P6, PT, R0.reuse, R12, PT ;  /* 0x0000000c0000720c */ /* 0x040fe20003fc4070 */
[----:B------:R-:W-:Y:S01]  /*5a70*/  @!P0 IMAD.IADD R3, R3, 0x1, -R0 ;  /* 0x0000000103038824 */ /* 0x000fe200078e0a00 */
[----:B------:R-:W-:-:S11]  /*5a80*/  ISETP.GT.U32.AND P0, PT, R0, R6, PT ;  /* 0x000000060000720c */ /* 0x000fd60003f04070 */
[--C-:B------:R-:W-:Y:S02]  /*5a90*/  @!P6 IMAD.IADD R12, R12, 0x1, -R0.reuse ;  /* 0x000000010c0ce824 */ /* 0x100fe400078e0a00 */
[----:B------:R-:W-:-:S03]  /*5aa0*/  @!P0 IMAD.IADD R6, R6, 0x1, -R0 ;  /* 0x0000000106068824 */ /* 0x000fc600078e0a00 */
[----:B------:R-:W-:Y:S02]  /*5ab0*/  ISETP.GT.U32.AND P0, PT, R0, R12, PT ;  /* 0x0000000c0000720c */ /* 0x000fe40003f04070 */
[----:B------:R-:W-:Y:S02]  /*5ac0*/  ISETP.GE.AND P4, PT, R15, RZ, PT ;  /* 0x000000ff0f00720c */ /* 0x000fe40003f86270 */
[----:B------:R-:W-:Y:S01]  /*5ad0*/  IABS R11, R20 ;  /* 0x00000014000b7213 */ /* 0x000fe20000000000 */
[----:B------:R0:W-:Y:S01]  /*5ae0*/  STL [R1+0xd4], R14 ;  /* 0x0000d40e01007387 */ /* 0x0001e20000100800 */
[----:B------:R-:W-:-:S07]  /*5af0*/  IMAD.MOV.U32 R15, RZ, RZ, R3 ;  /* 0x000000ffff0f7224 */ /* 0x000fce00078e0003 */
[----:B------:R-:W-:Y:S02]  /*5b00*/  @!P0 IMAD.IADD R12, R12, 0x1, -R0 ;  /* 0x000000010c0c8824 */ /* 0x000fe400078e0a00 */
[----:B0-----:R-:W-:-:S04]  /*5b10*/  IMAD.HI.U32 R14, R2, R11, RZ ;  /* 0x0000000b020e7227 */ /* 0x001fc800078e00ff */
[----:B------:R-:W-:Y:S02]  /*5b20*/  IMAD.MOV.U32 R20, RZ, RZ, R12 ;  /* 0x000000ffff147224 */ /* 0x000fe400078e000c */
[----:B------:R-:W-:Y:S02]  /*5b30*/  IMAD.MOV R14, RZ, RZ, -R14 ;  /* 0x000000ffff0e7224 */ /* 0x000fe400078e0a0e */
[----:B------:R-:W-:Y:S01]  /*5b40*/  @!P1 IMAD.MOV R15, RZ, RZ, -R15 ;  /* 0x000000ffff0f9224 */ /* 0x000fe200078e0a0f */
[----:B-----5:R-:W-:Y:S01]  /*5b50*/  ISETP.GE.AND P3, PT, R25, RZ, PT ;  /* 0x000000ff1900720c */ /* 0x020fe20003f66270 */
[----:B------:R-:W-:Y:S01]  /*5b60*/  @!P4 IMAD.MOV R20, RZ, RZ, -R20 ;  /* 0x000000ffff14c224 */ /* 0x000fe200078e0a14 */
[----:B------:R-:W-:Y:S01]  /*5b70*/  IABS R4, R25 ;  /* 0x0000001900047213 */ /* 0x000fe20000000000 */
[----:B------:R-:W-:Y:S01]  /*5b80*/  IMAD R11, R0, R14, R11 ;  /* 0x0000000e000b7224 */ /* 0x000fe200078e020b */
[----:B------:R-:W5:Y:S01]  /*5b90*/  LDL.LU R25, [R1+0xcc] ;  /* 0x0000cc0001197983 */ /* 0x000f620000300800 */
[----:B----4-:R-:W-:-:S03]  /*5ba0*/  IABS R14, R19 ;  /* 0x00000013000e7213 */ /* 0x010fc60000000000 */
[----:B------:R-:W4:Y:S04]  /*5bb0*/  LDL.LU R19, [R1+0xe8] ;  /* 0x0000e80001137983 */ /* 0x000f280000300800 */
[----:B------:R-:W-:Y:S04]  /*5bc0*/  STL [R1+0xd0], R15 ;  /* 0x0000d00f01007387 */ /* 0x000fe80000100800 */
[----:B------:R0:W-:Y:S04]  /*5bd0*/  STL [R1+0xc8], R20 ;  /* 0x0000c81401007387 */ /* 0x0001e80000100800 */
[----:B0-----:R-:W3:Y:S01]  /*5be0*/  LDL.LU R20, [R1+0x2154] ;  /* 0x0021540001147983 */ /* 0x001ee20000300800 */
[----:B------:R-:W-:-:S04]  /*5bf0*/  IMAD.HI.U32 R10, R2, R4, RZ ;  /* 0x00000004020a7227 */ /* 0x000fc800078e00ff */
[----:B------:R-:W-:-:S04]  /*5c00*/  IMAD.MOV R10, RZ, RZ, -R10 ;  /* 0x000000ffff0a7224 */ /* 0x000fc800078e0a0a */
[----:B------:R-:W-:Y:S02]  /*5c10*/  IMAD R4, R0, R10, R4 ;  /* 0x0000000a00047224 */ /* 0x000fe400078e0204 */
[----:B------:R-:W-:-:S04]  /*5c20*/  IMAD.HI.U32 R10, R2, R8, RZ ;  /* 0x00000008020a7227 */ /* 0x000fc800078e00ff */
[----:B------:R-:W-:-:S04]  /*5c30*/  IMAD.MOV R10, RZ, RZ, -R10 ;  /* 0x000000ffff0a7224 */ /* 0x000fc800078e0a0a */
[----:B------:R-:W-:Y:S01]  /*5c40*/  IMAD R8, R0, R10, R8 ;  /* 0x0000000a00087224 */ /* 0x000fe200078e0208 */
[----:B--2---:R-:W-:Y:S01]  /*5c50*/  IABS R10, R21 ;  /* 0x00000015000a7213 */ /* 0x004fe20000000000 */
[----:B------:R-:W-:-:S04]  /*5c60*/  IMAD.MOV.U32 R3, RZ, RZ, R14 ;  /* 0x000000ffff037224 */ /* 0x000fc800078e000e */
[----:B------:R-:W-:-:S04]  /*5c70*/  IMAD.HI.U32 R14, R2, R10, RZ ;  /* 0x0000000a020e7227 */ /* 0x000fc800078e00ff */
[----:B------:R-:W-:Y:S02]  /*5c80*/  IMAD.MOV R14, RZ, RZ, -R14 ;  /* 0x000000ffff0e7224 */ /* 0x000fe400078e0a0e */
[----:B------:R-:W-:-:S04]  /*5c90*/  IMAD.HI.U32 R9, R2, R13, RZ ;  /* 0x0000000d02097227 */ /* 0x000fc800078e00ff */
[C---:B------:R-:W-:Y:S02]  /*5ca0*/  IMAD R10, R0.reuse, R14, R10 ;  /* 0x0000000e000a7224 */ /* 0x040fe400078e020a */
[----:B------:R-:W2:Y:S01]  /*5cb0*/  LDL.LU R14, [R1+0xac] ;  /* 0x0000ac00010e7983 */ /* 0x000ea20000300800 */
[----:B------:R-:W-:Y:S01]  /*5cc0*/  IMAD.MOV R9, RZ, RZ, -R9 ;  /* 0x000000ffff097224 */ /* 0x000fe200078e0a09 */
[----:B------:R-:W-:-:S03]  /*5cd0*/  ISETP.GT.U32.AND P1, PT, R0, R6, PT ;  /* 0x000000060000720c */ /* 0x000fc60003f24070 */
[----:B------:R-:W-:-:S05]  /*5ce0*/  IMAD R13, R0, R9, R13 ;  /* 0x00000009000d7224 */ /* 0x000fca00078e020d */
[----:B------:R-:W-:Y:S01]  /*5cf0*/  ISETP.GT.U32.AND P0, PT, R0, R13, PT ;  /* 0x0000000d0000720c */ /* 0x000fe20003f04070 */
[----:B------:R-:W-:-:S04]  /*5d00*/  IMAD.HI.U32 R15, R2, R3, RZ ;  /* 0x00000003020f7227 */ /* 0x000fc800078e00ff */
[----:B------:R-:W-:Y:S02]  /*5d10*/  @!P1 IMAD.IADD R6, R6, 0x1, -R0 ;  /* 0x0000000106069824 */ /* 0x000fe400078e0a00 */
[----:B------:R-:W-:Y:S02]  /*5d20*/  IMAD.MOV R15, RZ, RZ, -R15 ;  /* 0x000000ffff0f7224 */ /* 0x000fe400078e0a0f */
[----:B------:R-:W-:Y:S02]  /*5d30*/  @!P2 IMAD.MOV R6, RZ, RZ, -R6 ;  /* 0x000000ffff06a224 */ /* 0x000fe400078e0a06 */
[C---:B------:R-:W-:Y:S02]  /*5d40*/  IMAD R3, R0.reuse, R15, R3 ;  /* 0x0000000f00037224 */ /* 0x040fe400078e0203 */
[----:B------:R-:W-:Y:S01]  /*5d50*/  @!P0 IMAD.IADD R13, R13, 0x1, -R0 ;  /* 0x000000010d0d8824 */ /* 0x000fe200078e0a00 */
[----:B------:R-:W4:Y:S04]  /*5d60*/  LDL.LU R15, [R1+0xb4] ;  /* 0x0000b400010f7983 */ /* 0x000f280000300800 */
[----:B------:R5:W-:Y:S01]  /*5d70*/  STL [R1+0xc0], R6 ;  /* 0x0000c00601007387 */ /* 0x000be20000100800 */
[----:B------:R-:W-:-:S02]  /*5d80*/  ISETP.GT.U32.AND P6, PT, R0, R4, PT ;  /* 0x000000040000720c */ /* 0x000fc40003fc4070 */
[----:B------:R-:W-:Y:S02]  /*5d90*/  IABS R7, R16 ;  /* 0x0000001000077213 */ /* 0x000fe40000000000 */
[----:B---3--:R-:W-:Y:S01]  /*5da0*/  ISETP.GE.AND P0, PT, R20, RZ, PT ;  /* 0x000000ff1400720c */ /* 0x008fe20003f06270 */
[----:B------:R-:W-:Y:S02]  /*5db0*/  IMAD.MOV.U32 R20, RZ, RZ, R24 ;  /* 0x000000ffff147224 */ /* 0x000fe400078e0018 */
[----:B------:R-:W3:Y:S06]  /*5dc0*/  LDL.LU R24, [R1+0xec] ;  /* 0x0000ec0001187983 */ /* 0x000eec0000300800 */
[----:B------:R-:W-:-:S02]  /*5dd0*/  @!P6 IMAD.IADD R4, R4, 0x1, -R0 ;  /* 0x000000010404e824 */ /* 0x000fc400078e0a00 */
[----:B------:R-:W-:-:S03]  /*5de0*/  IMAD.HI.U32 R9, R2, R7, RZ ;  /* 0x0000000702097227 */ /* 0x000fc600078e00ff */
[C---:B------:R-:W-:Y:S01]  /*5df0*/  ISETP.GT.U32.AND P6, PT, R0.reuse, R4, PT ;  /* 0x000000040000720c */ /* 0x040fe20003fc4070 */
[----:B------:R-:W-:Y:S01]  /*5e00*/  IMAD.MOV R9, RZ, RZ, -R9 ;  /* 0x000000ffff097224 */ /* 0x000fe200078e0a09 */
[----:B------:R-:W-:-:S03]  /*5e10*/  ISETP.GT.U32.AND P4, PT, R0, R11, PT ;  /* 0x0000000b0000720c */ /* 0x000fc60003f84070 */
[C---:B------:R-:W-:Y:S01]  /*5e20*/  IMAD R7, R0.reuse, R9, R7 ;  /* 0x0000000900077224 */ /* 0x040fe200078e0207 */
[----:B------:R-:W-:-:S07]  /*5e30*/  ISETP.GT.U32.AND P1, PT, R0, R8, PT ;  /* 0x000000080000720c */ /* 0x000fce0003f24070 */
[--C-:B------:R-:W-:Y:S01]  /*5e40*/  @!P6 IMAD.IADD R4, R4, 0x1, -R0.reuse ;  /* 0x000000010404e824 */ /* 0x100fe200078e0a00 */
[C---:B------:R-:W-:Y:S01]  /*5e50*/  ISETP.GT.U32.AND P6, PT, R0.reuse, R7, PT ;  /* 0x000000070000720c */ /* 0x040fe20003fc4070 */
[--C-:B------:R-:W-:Y:S01]  /*5e60*/  @!P4 IMAD.IADD R11, R11, 0x1, -R0.reuse ;  /* 0x000000010b0bc824 */ /* 0x100fe200078e0a00 */
[----:B------:R-:W-:Y:S02]  /*5e70*/  ISETP.GT.U32.AND P4, PT, R0, R13, PT ;  /* 0x0000000d0000720c */ /* 0x000fe40003f84070 */
[----:B------:R-:W-:Y:S01]  /*5e80*/  IABS R9, R22 ;  /* 0x0000001600097213 */ /* 0x000fe20000000000 */
[----:B------:R-:W-:Y:S01]  /*5e90*/  @!P1 IMAD.IADD R8, R8, 0x1, -R0 ;  /* 0x0000000108089824 */ /* 0x000fe200078e0a00 */
[----:B------:R-:W-:-:S03]  /*5ea0*/  ISETP.GT.U32.AND P1, PT, R0, R11, PT ;  /* 0x0000000b0000720c */ /* 0x000fc60003f24070 */
[----:B------:R-:W-:-:S04]  /*5eb0*/  IMAD.HI.U32 R12, R2, R9, RZ ;  /* 0x00000009020c7227 */ /* 0x000fc800078e00ff */
[----:B------:R-:W-:Y:S02]  /*5ec0*/  @!P6 IMAD.IADD R7, R7, 0x1, -R0 ;  /* 0x000000010707e824 */ /* 0x000fe400078e0a00 */
[----:B------:R-:W-:Y:S02]  /*5ed0*/  IMAD.MOV R12, RZ, RZ, -R12 ;  /* 0x000000ffff0c7224 */ /* 0x000fe400078e0a0c */
[----:B------:R-:W-:Y:S01]  /*5ee0*/  @!P4 IMAD.IADD R13, R13, 0x1, -R0 ;  /* 0x000000010d0dc824 */ /* 0x000fe200078e0a00 */
[C---:B------:R-:W-:Y:S02]  /*5ef0*/  ISETP.GT.U32.AND P2, PT, R0.reuse, R7, PT ;  /* 0x000000070000720c */ /* 0x040fe40003f44070 */
[C---:B------:R-:W-:Y:S02]  /*5f00*/  ISETP.GT.U32.AND P4, PT, R0.reuse, R10, PT ;  /* 0x0000000a0000720c */ /* 0x040fe40003f84070 */
[C---:B------:R-:W-:Y:S01]  /*5f10*/  ISETP.GT.U32.AND P6, PT, R0.reuse, R8, PT ;  /* 0x000000080000720c */ /* 0x040fe20003fc4070 */
[----:B------:R-:W-:Y:S01]  /*5f20*/  IMAD R9, R0, R12, R9 ;  /* 0x0000000c00097224 */ /* 0x000fe200078e0209 */
[----:B-----5:R-:W-:Y:S01]  /*5f30*/  IABS R6, R25 ;  /* 0x0000001900067213 */ /* 0x020fe20000000000 */
[----:B------:R-:W-:-:S02]  /*5f40*/  IMAD.MOV.U32 R12, RZ, RZ, R4 ;  /* 0x000000ffff0c7224 */ /* 0x000fc400078e0004 */
[----:B------:R-:W-:Y:S01]  /*5f50*/  @!P1 IMAD.IADD R11, R11, 0x1, -R0 ;  /* 0x000000010b0b9824 */ /* 0x000fe200078e0a00 */
[----:B--2---:R-:W-:Y:S01]  /*5f60*/  ISETP.GE.AND P1, PT, R14, RZ, PT ;  /* 0x000000ff0e00720c */ /* 0x004fe20003f26270 */
[----:B------:R-:W-:Y:S02]  /*5f70*/  @!P3 IMAD.MOV R12, RZ, RZ, -R12 ;  /* 0x000000ffff0cb224 */ /* 0x000fe400078e0a0c */
[----:B------:R-:W-:-:S04]  /*5f80*/  IMAD.HI.U32 R14, R2, R6, RZ ;  /* 0x00000006020e7227 */ /* 0x000fc800078e00ff */
[----:B------:R-:W-:Y:S01]  /*5f90*/  @!P5 IMAD.MOV R13, RZ, RZ, -R13 ;  /* 0x000000ffff0dd224 */ /* 0x000fe200078e0a0d */
[----:B------:R-:W-:Y:S01]  /*5fa0*/  STL [R1+0xbc], R12 ;  /* 0x0000bc0c01007387 */ /* 0x000fe20000100800 */
[--C-:B------:R-:W-:Y:S01]  /*5fb0*/  @!P2 IMAD.IADD R7, R7, 0x1, -R0.reuse ;  /* 0x000000010707a824 */ /* 0x100fe200078e0a00 */
[----:B------:R-:W-:Y:S01]  /*5fc0*/  ISETP.GE.AND P2, PT, R16, RZ, PT ;  /* 0x000000ff1000720c */ /* 0x000fe20003f46270 */
[----:B------:R-:W-:Y:S01]  /*5fd0*/  @!P0 IMAD.MOV R11, RZ, RZ, -R11 ;  /* 0x000000ffff0b8224 */ /* 0x000fe200078e0a0b */
[----:B------:R-:W2:Y:S01]  /*5fe0*/  LDL.LU R16, [R1+0xf0] ;  /* 0x0000f00001107983 */ /* 0x000ea20000300800 */
[--C-:B------:R-:W-:Y:S01]  /*5ff0*/  @!P4 IMAD.IADD R10, R10, 0x1, -R0.reuse ;  /* 0x000000010a0ac824 */ /* 0x100fe200078e0a00 */
[----:B------:R-:W-:Y:S01]  /*6000*/  ISETP.GE.AND P4, PT, R21, RZ, PT ;  /* 0x000000ff1500720c */ /* 0x000fe20003f86270 */
[----:B------:R-:W-:Y:S01]  /*6010*/  @!P6 IMAD.IADD R8, R8, 0x1, -R0 ;  /* 0x000000010808e824 */ /* 0x000fe200078e0a00 */
[----:B------:R-:W5:Y:S01]  /*6020*/  LDL.LU R21, [R1+0xf4] ;  /* 0x0000f40001157983 */ /* 0x000f620000300800 */
[----:B------:R-:W-:-:S03]  /*6030*/  IMAD.MOV R14, RZ, RZ, -R14 ;  /* 0x000000ffff0e7224 */ /* 0x000fc600078e0a0e */
[----:B------:R-:W-:Y:S01]  /*6040*/  STL [R1+0xb8], R13 ;  /* 0x0000b80d01007387 */ /* 0x000fe20000100800 */
[----:B------:R-:W-:-:S03]  /*6050*/  IMAD R6, R0, R14, R6 ;  /* 0x0000000e00067224 */ /* 0x000fc600078e0206 */
[----:B------:R0:W-:Y:S02]  /*6060*/  STL [R1+0xb0], R11 ;  /* 0x0000b00b01007387 */ /* 0x0001e40000100800 */
[----:B0-----:R-:W-:-:S04]  /*6070*/  IMAD.MOV.U32 R11, RZ, RZ, R8 ;  /* 0x000000ffff0b7224 */ /* 0x001fc800078e0008 */
[----:B------:R-:W-:Y:S01]  /*6080*/  @!P1 IMAD.MOV R11, RZ, RZ, -R11 ;  /* 0x000000ffff0b9224 */ /* 0x000fe200078e0a0b */
[----:B------:R-:W-:Y:S01]  /*6090*/  ISETP.GT.U32.AND P1, PT, R0, R6, PT ;  /* 0x000000060000720c */ /* 0x000fe20003f24070 */
[----:B------:R-:W-:-:S03]  /*60a0*/  @!P2 IMAD.MOV R7, RZ, RZ, -R7 ;  /* 0x000000ffff07a224 */ /* 0x000fc600078e0a07 */
[----:B------:R0:W-:Y:S04]  /*60b0*/  STL [R1+0xac], R11 ;  /* 0x0000ac0b01007387 */ /* 0x0001e80000100800 */
[----:B------:R-:W-:Y:S05]  /*60c0*/  STL [R1+0xa8], R7 ;  /* 0x0000a80701007387 */ /* 0x000fea0000100800 */
[----:B------:R-:W-:Y:S01]  /*60d0*/  @!P1 IMAD.IADD R6, R6, 0x1, -R0 ;  /* 0x0000000106069824 */ /* 0x000fe200078e0a00 */
[----:B------:R-:W-:-:S02]  /*60e0*/  ISETP.GT.U32.AND P6, PT, R0, R9, PT ;  /* 0x000000090000720c */ /* 0x000fc40003fc4070 */
[----:B------:R-:W-:-:S11]  /*60f0*/  ISETP.GT.U32.AND P0, PT, R0, R10, PT ;  /* 0x0000000a0000720c */ /* 0x000fd60003f04070 */
[----:B------:R-:W-:-:S05]  /*6100*/  @!P6 IMAD.IADD R9, R9, 0x1, -R0 ;  /* 0x000000010909e824 */ /* 0x000fca00078e0a00 */
[----:B------:R-:W-:Y:S01]  /*6110*/  ISETP.GT.U32.AND P6, PT, R0, R9, PT ;  /* 0x000000090000720c */ /* 0x000fe20003fc4070 */
[----:B------:R-:W-:Y:S01]  /*6120*/  @!P0 IMAD.IADD R10, R10, 0x1, -R0 ;  /* 0x000000010a0a8824 */ /* 0x000fe200078e0a00 */
[----:B------:R-:W-:Y:S02]  /*6130*/  ISETP.GE.AND P0, PT, R25, RZ, PT ;  /* 0x000000ff1900720c */ /* 0x000fe40003f06270 */
[----:B----4-:R-:W-:-:S09]  /*6140*/  IABS R4, R19 ;  /* 0x0000001300047213 */ /* 0x010fd20000000000 */
[----:B------:R-:W-:Y:S01]  /*6150*/  @!P6 IMAD.IADD R9, R9, 0x1, -R0 ;  /* 0x000000010909e824 */ /* 0x000fe200078e0a00 */
[----:B------:R-:W-:Y:S02]  /*6160*/  ISETP.GE.AND P6, PT, R19, RZ, PT ;  /* 0x000000ff1300720c */ /* 0x000fe40003fc6270 */
[----:B---3--:R-:W-:Y:S02]  /*6170*/  IABS R8, R24 ;  /* 0x0000001800087213 */ /* 0x008fe40000000000 */
[----:B------:R-:W-:Y:S02]  /*6180*/  ISETP.GE.AND P1, PT, R24, RZ, PT ;  /* 0x000000ff1800720c */ /* 0x000fe40003f26270 */
[----:B------:R-:W3:Y:S04]  /*6190*/  LDL.LU R24, [R1+0xfc] ;  /* 0x0000fc0001187983 */ /* 0x000ee80000300800 */
[----:B------:R-:W4:Y:S04]  /*61a0*/  LDL.LU R25, [R1+0x100] ;  /* 0x0001000001197983 */ /* 0x000f280000300800 */
[----:B------:R-:W4:Y:S01]  /*61b0*/  LDL.LU R19, [R1+0x110] ;  /* 0x0001100001137983 */ /* 0x000f220000300800 */
[----:B------:R-:W-:Y:S01]  /*61c0*/  ISETP.GT.U32.AND P3, PT, R0, R3, PT ;  /* 0x000000030000720c */ /* 0x000fe20003f64070 */
[----:B------:R-:W-:-:S12]  /*61d0*/  IMAD.HI.U32 R12, R2, R4, RZ ;  /* 0x00000004020c7227 */ /* 0x000fd800078e00ff */
[----:B------:R-:W-:-:S05]  /*61e0*/  @!P3 IMAD.IADD R3, R3, 0x1, -R0 ;  /* 0x000000010303b824 */ /* 0x000fca00078e0a00 */
[----:B------:R-:W-:Y:S01]  /*61f0*/  ISETP.GT.U32.AND P5, PT, R0, R3, PT ;  /* 0x000000030000720c */ /* 0x000fe20003fa4070 */
[----:B------:R-:W-:-:S04]  /*6200*/  IMAD.MOV R12, RZ, RZ, -R12 ;  /* 0x000000ffff0c7224 */ /* 0x000fc800078e0a0c */
[----:B------:R-:W-:Y:S01]  /*6210*/  IMAD R4, R0, R12, R4 ;  /* 0x0000000c00047224 */ /* 0x000fe200078e0204 */
[----:B------:R-:W-:-:S07]  /*6220*/  ISETP.GE.AND P3, PT, R15, RZ, PT ;  /* 0x000000ff0f00720c */ /* 0x000fce0003f66270 */
[----:B------:R-:W-:Y:S01]  /*6230*/  @!P5 IMAD.IADD R3, R3, 0x1, -R0 ;  /* 0x000000010303d824 */ /* 0x000fe200078e0a00 */
[----:B------:R-:W-:Y:S01]  /*6240*/  ISETP.GT.U32.AND P5, PT, R0, R4, PT ;  /* 0x000000040000720c */ /* 0x000fe20003fa4070 */
[----:B0-----:R-:W-:-:S04]  /*6250*/  IMAD.HI.U32 R11, R2, R8, RZ ;  /* 0x00000008020b7227 */ /* 0x001fc800078e00ff */
[----:B------:R-:W-:Y:S02]  /*6260*/  IMAD.MOV.U32 R12, RZ, RZ, R3 ;  /* 0x000000ffff0c7224 */ /* 0x000fe400078e0003 */
[----:B------:R-:W-:Y:S02]  /*6270*/  IMAD.MOV R11, RZ, RZ, -R11 ;  /* 0x000000ffff0b7224 */ /* 0x000fe400078e0a0b */
[----:B------:R-:W-:-:S04]  /*6280*/  @!P3 IMAD.MOV R12, RZ, RZ, -R12 ;  /* 0x000000ffff0cb224 */ /* 0x000fc800078e0a0c */
[----:B------:R-:W-:Y:S01]  /*6290*/  @!P5 IMAD.IADD R4, R4, 0x1, -R0 ;  /* 0x000000010404d824 */ /* 0x000fe200078e0a00 */
[----:B------:R0:W-:Y:S01]  /*62a0*/  STL [R1+0xa4], R12 ;  /* 0x0000a40c01007387 */ /* 0x0001e20000100800 */
[C---:B------:R-:W-:Y:S01]  /*62b0*/  ISETP.GT.U32.AND P5, PT, R0.reuse, R6, PT ;  /* 0x000000060000720c */ /* 0x040fe20003fa4070 */
[----:B------:R-:W-:Y:S01]  /*62c0*/  IMAD R8, R0, R11, R8 ;  /* 0x0000000b00087224 */ /* 0x000fe200078e0208 */
[----:B------:R-:W-:Y:S02]  /*62d0*/  ISETP.GE.AND P2, PT, R22, RZ, PT ;  /* 0x000000ff1600720c */ /* 0x000fe40003f46270 */
[----:B------:R-:W-:Y:S01]  /*62e0*/  ISETP.GT.U32.AND P3, PT, R0, R4, PT ;  /* 0x000000040000720c */ /* 0x000fe20003f64070 */
[----:B0-----:R-:W-:Y:S01]  /*62f0*/  IMAD.MOV.U32 R12, RZ, RZ, R10 ;  /* 0x000000ffff0c7224 */ /* 0x001fe200078e000a */
[----:B--2---:R-:W-:-:S03]  /*6300*/  IABS R7, R16 ;  /* 0x0000001000077213 */ /* 0x004fc60000000000 */
[----:B------:R-:W-:Y:S01]  /*6310*/  @!P4 IMAD.MOV R12, RZ, RZ, -R12 ;  /* 0x000000ffff0cc224 */ /* 0x000fe200078e0a0c */
[----:B------:R-:W-:Y:S01]  /*6320*/  ISETP.GT.U32.AND P4, PT, R0, R8, PT ;  /* 0x000000080000720c */ /* 0x000fe20003f84070 */
[----:B------:R-:W-:-:S04]  /*6330*/  IMAD.HI.U32 R3, R2, R7, RZ ;  /* 0x0000000702037227 */ /* 0x000fc800078e00ff */
[--C-:B------:R-:W-:Y:S02]  /*6340*/  @!P5 IMAD.IADD R6, R6, 0x1, -R0.reuse ;  /* 0x000000010606d824 */ /* 0x100fe400078e0a00 */
[----:B------:R-:W-:Y:S02]  /*6350*/  @!P3 IMAD.IADD R4, R4, 0x1, -R0 ;  /* 0x000000010404b824 */ /* 0x000fe400078e0a00 */
[----:B------:R-:W-:Y:S02]  /*6360*/  @!P2 IMAD.MOV R9, RZ, RZ, -R9 ;  /* 0x000000ffff09a224 */ /* 0x000fe400078e0a09 */
[----:B------:R-:W-:Y:S02]  /*6370*/  IMAD.MOV R3, RZ, RZ, -R3 ;  /* 0x000000ffff037224 */ /* 0x000fe400078e0a03 */
[----:B------:R-:W-:Y:S01]  /*6380*/  @!P0 IMAD.MOV R6, RZ, RZ, -R6 ;  /* 0x000000ffff068224 */ /* 0x000fe200078e0a06 */
[----:B------:R-:W-:Y:S01]  /*6390*/  STL [R1+0xa0], R12 ;  /* 0x0000a00c01007387 */ /* 0x000fe20000100800 */
[----:B------:R-:W-:-:S02]  /*63a0*/  @!P6 IMAD.MOV R4, RZ, RZ, -R4 ;  /* 0x000000ffff04e224 */ /* 0x000fc400078e0a04 */
[----:B------:R-:W-:Y:S01]  /*63b0*/  @!P4 IMAD.IADD R8, R8, 0x1, -R0 ;  /* 0x000000010808c824 */ /* 0x000fe200078e0a00 */
[----:B------:R4:W-:Y:S01]  /*63c0*/  STL [R1+0xf8], R9 ;  /* 0x0000f80901007387 */ /* 0x0009e20000100800 */
[C---:B------:R-:W-:Y:S01]  /*63d0*/  IMAD R7, R0.reuse, R3, R7 ;  /* 0x0000000300077224 */ /* 0x040fe200078e0207 */
[----:B-----5:R-:W-:Y:S02]  /*63e0*/  IABS R10, R21 ;  /* 0x00000015000a7213 */ /* 0x020fe40000000000 */
[----:B------:R-:W-:Y:S02]  /*63f0*/  ISETP.GE.AND P3, PT, R21, RZ, PT ;  /* 0x000000ff1500720c */ /* 0x000fe40003f66270 */
[C---:B------:R-:W-:Y:S02]  /*6400*/  ISETP.GT.U32.AND P5, PT, R0.reuse, R7, PT ;  /* 0x000000070000720c */ /* 0x040fe40003fa4070 */
[----:B------:R-:W-:Y:S02]  /*6410*/  ISETP.GT.U32.AND P0, PT, R0, R8, PT ;  /* 0x000000080000720c */ /* 0x000fe40003f04070 */
[----:B------:R-:W-:-:S09]  /*6420*/  ISETP.GE.AND P2, PT, R16, RZ, PT ;  /* 0x000000ff1000720c */ /* 0x000fd20003f46270 */
[----:B------:R-:W-:-:S05]  /*6430*/  @!P5 IMAD.IADD R7, R7, 0x1, -R0 ;  /* 0x000000010707d824 */ /* 0x000fca00078e0a00 */
[----:B------:R-:W-:Y:S01]  /*6440*/  ISETP.GT.U32.AND P5, PT, R0, R7, PT ;  /* 0x000000070000720c */ /* 0x000fe20003fa4070 */
[----:B------:R-:W-:-:S04]  /*6450*/  @!P0 IMAD.IADD R8, R8, 0x1, -R0 ;  /* 0x0000000108088824 */ /* 0x000fc800078e0a00 */
[----:B------:R-:W-:-:S08]  /*6460*/  @!P1 IMAD.MOV R8, RZ, RZ, -R8 ;  /* 0x000000ffff089224 */ /* 0x000fd000078e0a08 */
[----:B------:R-:W-:-:S04]  /*6470*/  @!P5 IMAD.IADD R7, R7, 0x1, -R0 ;  /* 0x000000010707d824 */ /* 0x000fc800078e0a00 */
[----:B------:R-:W-:Y:S01]  /*6480*/  @!P2 IMAD.MOV R7, RZ, RZ, -R7 ;  /* 0x000000ffff07a224 */ /* 0x000fe200078e0a07 */
[----:B------:R-:W-:Y:S02]  /*6490*/  ISETP.GE.AND P2, PT, R20, RZ, PT ;  /* 0x000000ff1400720c */ /* 0x000fe40003f46270 */
[----:B---3--:R-:W-:Y:S02]  /*64a0*/  IABS R14, R24 ;  /* 0x00000018000e7213 */ /* 0x008fe40000000000 */
[----:B------:R-:W-:Y:S02]  /*64b0*/  ISETP.GE.AND P4, PT, R24, RZ, PT ;  /* 0x000000ff1800720c */ /* 0x000fe40003f86270 */
[----:B------:R-:W2:Y:S04]  /*64c0*/  LDL.LU R24, [R1+0x1a4] ;  /* 0x0001a40001187983 */ /* 0x000ea80000300800 */
[----:B------:R-:W-:Y:S04]  /*64d0*/  STL [R1+0x108], R6 ;  /* 0x0001080601007387 */ /* 0x000fe80000100800 */
[----:B------:R-:W-:Y:S04]  /*64e0*/  STL [R1+0xfc], R4 ;  /* 0x0000fc0401007387 */ /* 0x000fe80000100800 */
[----:B------:R-:W3:Y:S04]  /*64f0*/  LDL.LU R21, [R1+0x190] ;  /* 0x0001900001157983 */ /* 0x000ee80000300800 */
[----:B------:R-:W5:Y:S04]  /*6500*/  LDL.LU R15, [R1+0x1b4] ;  /* 0x0001b400010f7983 */ /* 0x000f680000300800 */
[----:B------:R-:W5:Y:S01]  /*6510*/  LDL.LU R16, [R1+0x1b8] ;  /* 0x0001b80001107983 */ /* 0x000f620000300800 */
[----:B----4-:R-:W-:-:S02]  /*6520*/  IABS R9, R19 ;  /* 0x0000001300097213 */ /* 0x010fc40000000000 */
[----:B------:R-:W-:Y:S01]  /*6530*/  ISETP.GE.AND P1, PT, R19, RZ, PT ;  /* 0x000000ff1300720c */ /* 0x000fe20003f26270 */
[----:B------:R0:W-:Y:S04]  /*6540*/  STL [R1+0xf0], R8 ;  /* 0x0000f00801007387 */ /* 0x0001e80000100800 */
[----:B------:R1:W-:Y:S04]  /*6550*/  STL [R1+0xf4], R7 ;  /* 0x0000f40701007387 */ /* 0x0003e80000100800 */
[----:B------:R-:W4:Y:S01]  /*6560*/  LDL.LU R19, [R1+0x1c8] ;  /* 0x0001c80001137983 */ /* 0x000f220000300800 */
[----:B0-----:R-:W-:-:S03]  /*6570*/  IABS R8, R20 ;  /* 0x0000001400087213 */ /* 0x001fc60000000000 */
[----:B------:R-:W4:Y:S01]  /*6580*/  LDL.LU R20, [R1+0x1d0] ;  /* 0x0001d00001147983 */ /* 0x000f220000300800 */
[----:B------:R-:W-:-:S04]  /*6590*/  IMAD.HI.U32 R3, R2, R10, RZ ;  /* 0x0000000a02037227 */ /* 0x000fc800078e00ff */
[----:B------:R-:W-:-:S04]  /*65a0*/  IMAD.MOV R3, RZ, RZ, -R3 ;  /* 0x000000ffff037224 */ /* 0x000fc800078e0a03 */
[----:B------:R-:W-:-:S05]  /*65b0*/  IMAD R10, R0, R3, R10 ;  /* 0x00000003000a7224 */ /* 0x000fca00078e020a */
[----:B------:R-:W-:-:S13]  /*65c0*/  ISETP.GT.U32.AND P6, PT, R0, R10, PT ;  /* 0x0000000a0000720c */ /* 0x000fda0003fc4070 */
[----:B------:R-:W-:-:S05]  /*65d0*/  @!P6 IMAD.IADD R10, R10, 0x1, -R0 ;  /* 0x000000010a0ae824 */ /* 0x000fca00078e0a00 */
[----:B------:R-:W-:Y:S01]  /*65e0*/  ISETP.GT.U32.AND P6, PT, R0, R10, PT ;  /* 0x0000000a0000720c */ /* 0x000fe20003fc4070 */
[----:B------:R-:W-:Y:S01]  /*65f0*/  IMAD.HI.U32 R3, R2, R14, RZ ;  /* 0x0000000e02037227 */ /* 0x000fe200078e00ff */
[----:B------:R-:W-:-:S11]  /*6600*/  IABS R6, R25 ;  /* 0x0000001900067213 */ /* 0x000fd60000000000 */
[----:B------:R-:W-:-:S04]  /*6610*/  @!P6 IMAD.IADD R10, R10, 0x1, -R0 ;  /* 0x000000010a0ae824 */ /* 0x000fc800078e0a00 */
[----:B------:R-:W-:Y:S02]  /*6620*/  IMAD.MOV.U32 R11, RZ, RZ, R10 ;  /* 0x000000ffff0b7224 */ /* 0x000fe400078e000a */
[----:B------:R-:W-:Y:S02]  /*6630*/  IMAD.MOV R3, RZ, RZ, -R3 ;  /* 0x000000ffff037224 */ /* 0x000fe400078e0a03 */
[----:B------:R-:W-:Y:S02]  /*6640*/  @!P3 IMAD.MOV R11, RZ, RZ, -R11 ;  /* 0x000000ffff0bb224 */ /* 0x000fe400078e0a0b */
[----:B------:R-:W-:-:S03]  /*6650*/  IMAD.HI.U32 R4, R2, R6, RZ ;  /* 0x0000000602047227 */ /* 0x000fc600078e00ff */
[----:B------:R-:W-:Y:S01]  /*6660*/  STL [R1+0xe8], R11 ;  /* 0x0000e80b01007387 */ /* 0x000fe20000100800 */
[----:B------:R-:W-:Y:S02]  /*6670*/  IMAD R14, R0, R3, R14 ;  /* 0x00000003000e7224 */ /* 0x000fe400078e020e */
[----:B------:R-:W-:Y:S01]  /*6680*/  IMAD.HI.U32 R3, R2, R9, RZ ;  /* 0x0000000902037227 */ /* 0x000fe200078e00ff */
[----:B------:R-:W4:Y:S03]  /*6690*/  LDL.LU R22, [R1+0x1dc] ;  /* 0x0001dc0001167983 */ /* 0x000f260000300800 */
[----:B------:R-:W-:Y:S02]  /*66a0*/  IMAD.MOV R4, RZ, RZ, -R4 ;  /* 0x000000ffff047224 */ /* 0x000fe400078e0a04 */
[----:B------:R-:W-:Y:S02]  /*66b0*/  IMAD.MOV R3, RZ, RZ, -R3 ;  /* 0x000000ffff037224 */ /* 0x000fe400078e0a03 */
[C---:B------:R-:W-:Y:S01]  /*66c0*/  IMAD R6, R0.reuse, R4, R6 ;  /* 0x0000000400067224 */ /* 0x040fe200078e0206 */
[C---:B------:R-:W-:Y:S01]  /*66d0*/  ISETP.GT.U32.AND P5, PT, R0.reuse, R14, PT ;  /* 0x0000000e0000720c */ /* 0x040fe20003fa4070 */
[----:B------:R-:W-:-:S03]  /*66e0*/  IMAD R9, R0, R3, R9 ;  /* 0x0000000300097224 */ /* 0x000fc600078e0209 */
[C---:B------:R-:W-:Y:S02]  /*66f0*/  ISETP.GT.U32.AND P6, PT, R0.reuse, R6, PT ;  /* 0x000000060000720c */ /* 0x040fe40003fc4070 */
[----:B------:R-:W-:Y:S01]  /*6700*/  ISETP.GT.U32.AND P3, PT, R0, R9, PT ;  /* 0x000000090000720c */ /* 0x000fe20003f64070 */
[----:B------:R-:W-:Y:S01]  /*6710*/  IMAD.HI.U32 R4, R2, R8, RZ ;  /* 0x0000000802047227 */ /* 0x000fe200078e00ff */
[----:B------:R-:W-:Y:S02]  /*6720*/  ISETP.GE.AND P0, PT, R25, RZ, PT ;  /* 0x000000ff1900720c */ /* 0x000fe40003f06270 */
[----:B------:R-:W4:Y:S03]  /*6730*/  LDL.LU R25, [R1+0x1e0] ;  /* 0x0001e00001197983 */ /* 0x000f260000300800 */
[----:B------:R-:W-:-:S04]  /*6740*/  @!P5 IMAD.IADD R14, R14, 0x1, -R0 ;  /* 0x000000010e0ed824 */ /* 0x000fc800078e0a00 */
[--C-:B------:R-:W-:Y:S01]  /*6750*/  @!P6 IMAD.IADD R6, R6, 0x1, -R0.reuse ;  /* 0x000000010606e824 */ /* 0x100fe200078e0a00 */
[C---:B------:R-:W-:Y:S01]  /*6760*/  ISETP.GT.U32.AND P5, PT, R0.reuse, R14, PT ;  /* 0x0000000e0000720c */ /* 0x040fe20003fa4070 */
[----:B------:R-:W-:Y:S02]  /*6770*/  @!P3 IMAD.IADD R9, R9, 0x1, -R0 ;  /* 0x000000010909b824 */ /* 0x000fe400078e0a00 */
[----:B------:R-:W-:Y:S01]  /*6780*/  IMAD.MOV R4, RZ, RZ, -R4 ;  /* 0x000000ffff047224 */ /* 0x000fe200078e0a04 */
[----:B------:R-:W-:-:S03]  /*6790*/  ISETP.GT.U32.AND P3, PT, R0, R6, PT ;  /* 0x000000060000720c */ /* 0x000fc60003f64070 */
[----:B------:R-:W-:-:S05]  /*67a0*/  IMAD R8, R0, R4, R8 ;  /* 0x0000000400087224 */ /* 0x000fca00078e0208 */
[----:B------:R-:W-:Y:S01]  /*67b0*/  ISETP.GT.U32.AND P6, PT, R0, R8, PT ;  /* 0x000000080000720c */ /* 0x000fe20003fc4070 */
[----:B------:R-:W-:-:S04]  /*67c0*/  @!P5 IMAD.IADD R14, R14, 0x1, -R0 ;  /* 0x000000010e0ed824 */ /* 0x000fc800078e0a00 */
[----:B------:R-:W-:Y:S02]  /*67d0*/  @!P3 IMAD.IADD R6, R6, 0x1, -R0 ;  /* 0x000000010606b824 */ /* 0x000fe400078e0a00 */
[----:B------:R-:W-:Y:S01]  /*67e0*/  @!P4 IMAD.MOV R14, RZ, RZ, -R14 ;  /* 0x000000ffff0ec224 */ /* 0x000fe200078e0a0e */
[----:B------:R-:W-:-:S05]  /*67f0*/  ISETP.GT.U32.AND P4, PT, R0, R9, PT ;  /* 0x000000090000720c */ /* 0x000fca0003f84070 */
[----:B------:R-:W-:Y:S01]  /*6800*/  @!P6 IMAD.IADD R8, R8, 0x1, -R0 ;  /* 0x000000010808e824 */ /* 0x000fe200078e0a00 */
[----:B------:R-:W-:Y:S04]  /*6810*/  STL [R1+0x9c], R14 ;  /* 0x00009c0e01007387 */ /* 0x000fe80000100800 */
[----:B------:R-:W-:-:S03]  /*6820*/  ISETP.GT.U32.AND P6, PT, R0, R8, PT ;  /* 0x000000080000720c */ /* 0x000fc60003fc4070 */
[----:B------:R-:W-:-:S10]  /*6830*/  @!P4 IMAD.IADD R9, R9, 0x1, -R0 ;  /* 0x000000010909c824 */ /* 0x000fd400078e0a00 */
[----:B------:R-:W-:Y:S02]  /*6840*/  @!P6 IMAD.IADD R8, R8, 0x1, -R0 ;  /* 0x000000010808e824 */ /* 0x000fe400078e0a00 */
[----:B------:R-:W-:Y:S01]  /*6850*/  @!P1 IMAD.MOV R9, RZ, RZ, -R9 ;  /* 0x000000ffff099224 */ /* 0x000fe200078e0a09 */
[----:B--2---:R-:W-:Y:S02]  /*6860*/  IABS R13, R24 ;  /* 0x00000018000d7213 */ /* 0x004fe40000000000 */
[----:B---3--:R-:W-:-:S05]  /*6870*/  IABS R3, R21 ;  /* 0x0000001500037213 */ /* 0x008fca0000000000 */
[----:B-1----:R-:W-:-:S04]  /*6880*/  IMAD.HI.U32 R7, R2, R3, RZ ;  /* 0x0000000302077227 */ /* 0x002fc800078e00ff */
[----:B------:R-:W-:Y:S01]  /*6890*/  IMAD.MOV R7, RZ, RZ, -R7 ;  /* 0x000000ffff077224 */ /* 0x000fe200078e0a07 */
[----:B-----5:R-:W-:-:S03]  /*68a0*/  IABS R12, R15 ;  /* 0x0000000f000c7213 */ /* 0x020fc60000000000 */
[----:B------:R-:W-:Y:S02]  /*68b0*/  IMAD R3, R0, R7, R3 ;  /* 0x0000000700037224 */ /* 0x000fe400078e0203 */
[----:B------:R-:W-:-:S03]  /*68c0*/  IMAD.HI.U32 R10, R2, R13, RZ ;  /* 0x0000000d020a7227 */ /* 0x000fc600078e00ff */
[----:B------:R-:W-:Y:S01]  /*68d0*/  ISETP.GT.U32.AND P3, PT, R0, R3, PT ;  /* 0x000000030000720c */ /* 0x000fe20003f64070 */
[----:B------:R-:W-:Y:S01]  /*68e0*/  IMAD.HI.U32 R4, R2, R12, RZ ;  /* 0x0000000c02047227 */ /* 0x000fe200078e00ff */
[----:B------:R-:W-:-:S03]  /*68f0*/  ISETP.GE.AND P5, PT, R21, RZ, PT ;  /* 0x000000ff1500720c */ /* 0x000fc60003fa6270 */
[----:B------:R-:W-:Y:S02]  /*6900*/  IMAD.MOV R10, RZ, RZ, -R10 ;  /* 0x000000ffff0a7224 */ /* 0x000fe400078e0a0a */
[----:B------:R-:W-:Y:S02]  /*6910*/  IMAD.MOV.U32 R21, RZ, RZ, R6 ;  /* 0x000000ffff157224 */ /* 0x000fe400078e0006 */
[----:B------:R-:W-:Y:S02]  /*6920*/  IMAD.MOV R4, RZ, RZ, -R4 ;  /* 0x000000ffff047224 */ /* 0x000fe400078e0a04 */
[C---:B------:R-:W-:Y:S02]  /*6930*/  IMAD R13, R0.reuse, R10, R13 ;  /* 0x0000000a000d7224 */ /* 0x040fe400078e020d */
[----:B------:R-:W-:Y:S01]  /*6940*/  @!P0 IMAD.MOV R21, RZ, RZ, -R21 ;  /* 0x000000ffff158224 */ /* 0x000fe200078e0a15 */
[----:B------:R-:W-:Y:S01]  /*6950*/  IABS R7, R16 ;  /* 0x0000001000077213 */ /* 0x000fe20000000000 */
[C---:B------:R-:W-:Y:S01]  /*6960*/  IMAD R12, R0.reuse, R4, R12 ;  /* 0x00000004000c7224 */ /* 0x040fe200078e020c */
[----:B------:R-:W-:Y:S01]  /*6970*/  ISETP.GT.U32.AND P0, PT, R0, R13, PT ;  /* 0x0000000d0000720c */ /* 0x000fe20003f04070 */
[----:B------:R-:W-:Y:S01]  /*6980*/  @!P3 IMAD.IADD R3, R3, 0x1, -R0 ;  /* 0x000000010303b824 */ /* 0x000fe200078e0a00 */
[----:B------:R0:W-:Y:S01]  /*6990*/  STL [R1+0x98], R21 ;  /* 0x0000981501007387 */ /* 0x0001e20000100800 */
[----:B------:R-:W-:Y:S01]  /*69a0*/  ISETP.GE.AND P3, PT, R24, RZ, PT ;  /* 0x000000ff1800720c */ /* 0x000fe20003f66270 */
[----:B------:R-:W-:Y:S01]  /*69b0*/  IMAD.HI.U32 R10, R2, R7, RZ ;  /* 0x00000007020a7227 */ /* 0x000fe200078e00ff */
[----:B------:R-:W-:Y:S01]  /*69c0*/  ISETP.GT.U32.AND P4, PT, R0, R12, PT ;  /* 0x0000000c0000720c */ /* 0x000fe20003f84070 */
[----:B0-----:R-:W2:Y:S04]  /*69d0*/  LDL.LU R21, [R1+0x1e8] ;  /* 0x0001e80001157983 */ /* 0x001ea80000300800 */
[----:B------:R-:W3:Y:S01]  /*69e0*/  LDL.LU R24, [R1+0x1ec] ;  /* 0x0001ec0001187983 */ /* 0x000ee20000300800 */
[----:B------:R-:W-:Y:S01]  /*69f0*/  IMAD.MOV R10, RZ, RZ, -R10 ;  /* 0x000000ffff0a7224 */ /* 0x000fe200078e0a0a */
[----:B----4-:R-:W-:Y:S01]  /*6a00*/  IABS R11, R20 ;  /* 0x00000014000b7213 */ /* 0x010fe20000000000 */
[----:B------:R-:W-:-:S02]  /*6a10*/  @!P0 IMAD.IADD R13, R13, 0x1, -R0 ;  /* 0x000000010d0d8824 */ /* 0x000fc400078e0a00 */
[----:B------:R-:W-:Y:S01]  /*6a20*/  IMAD R7, R0, R10, R7 ;  /* 0x0000000a00077224 */ /* 0x000fe200078e0207 */
[----:B------:R-:W-:Y:S02]  /*6a30*/  IABS R4, R19 ;  /* 0x0000001300047213 */ /* 0x000fe40000000000 */
[----:B------:R-:W-:Y:S01]  /*6a40*/  @!P4 IMAD.IADD R12, R12, 0x1, -R0 ;  /* 0x000000010c0cc824 */ /* 0x000fe200078e0a00 */
[C---:B------:R-:W-:Y:S02]  /*6a50*/  ISETP.GT.U32.AND P4, PT, R0.reuse, R13, PT ;  /* 0x0000000d0000720c */ /* 0x040fe40003f84070 */
[----:B------:R-:W-:Y:S01]  /*6a60*/  ISETP.GT.U32.AND P6, PT, R0, R7, PT ;  /* 0x000000070000720c */ /* 0x000fe20003fc4070 */
[----:B------:R-:W-:Y:S01]  /*6a70*/  IMAD.HI.U32 R6, R2, R11, RZ ;  /* 0x0000000b02067227 */ /* 0x000fe200078e00ff */
[----:B------:R-:W-:-:S03]  /*6a80*/  ISETP.GT.U32.AND P0, PT, R0, R3, PT ;  /* 0x000000030000720c */ /* 0x000fc60003f04070 */
[----:B------:R-:W-:-:S04]  /*6a90*/  IMAD.HI.U32 R14, R2, R4, RZ ;  /* 0x00000004020e7227 */ /* 0x000fc800078e00ff */
[----:B------:R-:W-:Y:S02]  /*6aa0*/  IMAD.MOV R6, RZ, RZ, -R6 ;  /* 0x000000ffff067224 */ /* 0x000fe400078e0a06 */
[----:B------:R-:W-:Y:S01]  /*6ab0*/  IMAD.MOV R14, RZ, RZ, -R14 ;  /* 0x000000ffff0e7224 */ /* 0x000fe200078e0a0e */
[----:B------:R0:W-:Y:S01]  /*6ac0*/  STL [R1+0x94], R9 ;  /* 0x0000940901007387 */ /* 0x0001e20000100800 */
[C---:B------:R-:W-:Y:S02]  /*6ad0*/  IMAD R11, R0.reuse, R6, R11 ;  /* 0x00000006000b7224 */ /* 0x040fe400078e020b */
[C---:B------:R-:W-:Y:S02]  /*6ae0*/  IMAD R4, R0.reuse, R14, R4 ;  /* 0x0000000e00047224 */ /* 0x040fe400078e0204 */
[--C-:B------:R-:W-:Y:S01]  /*6af0*/  @!P6 IMAD.IADD R7, R7, 0x1, -R0.reuse ;  /* 0x000000010707e824 */ /* 0x100fe200078e0a00 */
[----:B------:R-:W-:Y:S01]  /*6b00*/  ISETP.GT.U32.AND P6, PT, R0, R12, PT ;  /* 0x0000000c0000720c */ /* 0x000fe20003fc4070 */
[----:B------:R-:W-:-:S02]  /*6b10*/  @!P4 IMAD.IADD R13, R13, 0x1, -R0 ;  /* 0x000000010d0dc824 */ /* 0x000fc400078e0a00 */
[----:B0-----:R-:W-:Y:S01]  /*6b20*/  IMAD.MOV.U32 R9, RZ, RZ, R8 ;  /* 0x000000ffff097224 */ /* 0x001fe200078e0008 */
[C---:B------:R-:W-:Y:S01]  /*6b30*/  ISETP.GT.U32.AND P4, PT, R0.reuse, R11, PT ;  /* 0x0000000b0000720c */ /* 0x040fe20003f84070 */
[--C-:B------:R-:W-:Y:S02]  /*6b40*/  @!P0 IMAD.IADD R3, R3, 0x1, -R0.reuse ;  /* 0x0000000103038824 */ /* 0x100fe400078e0a00 */
[----:B------:R-:W-:Y:S01]  /*6b50*/  @!P2 IMAD.MOV R9, RZ, RZ, -R9 ;  /* 0x000000ffff09a224 */ /* 0x000fe200078e0a09 */
[----:B------:R-:W-:Y:S02]  /*6b60*/  ISETP.GT.U32.AND P2, PT, R0, R4, PT ;  /* 0x000000040000720c */ /* 0x000fe40003f44070 */
[----:B------:R-:W-:Y:S01]  /*6b70*/  ISETP.GE.AND P0, PT, R15, RZ, PT ;  /* 0x000000ff0f00720c */ /* 0x000fe20003f06270 */
[----:B------:R-:W-:Y:S01]  /*6b80*/  IMAD.MOV.U32 R15, RZ, RZ, R3 ;  /* 0x000000ffff0f7224 */ /* 0x000fe200078e0003 */
[----:B------:R-:W-:Y:S01]  /*6b90*/  STL [R1+0x90], R9 ;  /* 0x0000900901007387 */ /* 0x000fe20000100800 */
[----:B------:R-:W-:-:S02]  /*6ba0*/  @!P6 IMAD.IADD R12, R12, 0x1, -R0 ;  /* 0x000000010c0ce824 */ /* 0x000fc400078e0a00 */
[----:B------:R-:W-:Y:S01]  /*6bb0*/  @!P5 IMAD.MOV R15, RZ, RZ, -R15 ;  /* 0x000000ffff0fd224 */ /* 0x000fe200078e0a0f */
[----:B------:R-:W-:Y:S01]  /*6bc0*/  ISETP.GE.AND P6, PT, R16, RZ, PT ;  /* 0x000000ff1000720c */ /* 0x000fe20003fc6270 */
[--C-:B------:R-:W-:Y:S01]  /*6bd0*/  @!P4 IMAD.IADD R11, R11, 0x1, -R0.reuse ;  /* 0x000000010b0bc824 */ /* 0x100fe200078e0a00 */
[----:B------:R-:W4:Y:S01]  /*6be0*/  LDL.LU R16, [R1+0x1f4] ;  /* 0x0001f40001107983 */ /* 0x000f220000300800 */
[----:B------:R-:W-:Y:S02]  /*6bf0*/  ISETP.GE.AND P4, PT, R20, RZ, PT ;  /* 0x000000ff1400720c */ /* 0x000fe40003f86270 */
[----:B------:R-:W-:Y:S01]  /*6c00*/  @!P2 IMAD.IADD R4, R4, 0x1, -R0 ;  /* 0x000000010404a824 */ /* 0x000fe200078e0a00 */
[----:B------:R-:W5:Y:S01]  /*6c10*/  LDL.LU R20, [R1+0x200] ;  /* 0x0002000001147983 */ /* 0x000f620000300800 */
[----:B------:R-:W-:-:S03]  /*6c20*/  ISETP.GE.AND P2, PT, R19, RZ, PT ;  /* 0x000000ff1300720c */ /* 0x000fc60003f46270 */
[----:B------:R-:W-:Y:S04]  /*6c30*/  STL [R1+0x8c], R15 ;  /* 0x00008c0f01007387 */ /* 0x000fe80000100800 */
[----:B------:R-:W4:Y:S01]  /*6c40*/  LDL.LU R19, [R1+0x1f8] ;  /* 0x0001f80001137983 */ /* 0x000f220000300800 */
[----:B------:R-:W-:Y:S02]  /*6c50*/  IABS R10, R22 ;  /* 0x00000016000a7213 */ /* 0x000fe40000000000 */
[----:B------:R-:W-:-:S03]  /*6c60*/  ISETP.GT.U32.AND P1, PT, R0, R7, PT ;  /* 0x000000070000720c */ /* 0x000fc60003f24070 */
[----:B------:R-:W-:-:S04]  /*6c70*/  IMAD.HI.U32 R6, R2, R10, RZ ;  /* 0x0000000a02067227 */ /* 0x000fc800078e00ff */
[----:B------:R-:W-:-:S04]  /*6c80*/  IMAD.MOV R6, RZ, RZ, -R6 ;  /* 0x000000ffff067224 */ /* 0x000fc800078e0a06 */
[----:B------:R-:W-:Y:S02]  /*6c90*/  IMAD R10, R0, R6, R10 ;  /* 0x00000006000a7224 */ /* 0x000fe400078e020a */
[----:B------:R-:W-:-:S03]  /*6ca0*/  @!P1 IMAD.IADD R7, R7, 0x1, -R0 ;  /* 0x0000000107079824 */ /* 0x000fc600078e0a00 */
[----:B------:R-:W-:Y:S02]  /*6cb0*/  ISETP.GT.U32.AND P1, PT, R0, R10, PT ;  /* 0x0000000a0000720c */ /* 0x000fe40003f24070 */
[----:B------:R-:W-:-:S05]  /*6cc0*/  IABS R8, R25 ;  /* 0x0000001900087213 */ /* 0x000fca0000000000 */
[----:B------:R-:W-:-:S06]  /*6cd0*/  IMAD.HI.U32 R14, R2, R8, RZ ;  /* 0x00000008020e7227 */ /* 0x000fcc00078e00ff */
[----:B------:R-:W-:Y:S01]  /*6ce0*/  @!P1 IMAD.IADD R10, R10, 0x1, -R0 ;  /* 0x000000010a0a9824 */ /* 0x000fe200078e0a00 */
[C---:B------:R-:W-:Y:S01]  /*6cf0*/  ISETP.GT.U32.AND P1, PT, R0.reuse, R4, PT ;  /* 0x000000040000720c */ /* 0x040fe20003f24070 */
[----:B------:R-:W-:Y:S02]  /*6d00*/  IMAD.MOV R14, RZ, RZ, -R14 ;  /* 0x000000ffff0e7224 */ /* 0x000fe400078e0a0e */
[----:B------:R-:W-:Y:S02]  /*6d10*/  @!P3 IMAD.MOV R13, RZ, RZ, -R13 ;  /* 0x000000ffff0db224 */ /* 0x000fe400078e0a0d */
[C---:B------:R-:W-:Y:S02]  /*6d20*/  IMAD R8, R0.reuse, R14, R8 ;  /* 0x0000000e00087224 */ /* 0x040fe400078e0208 */
[----:B------:R-:W-:Y:S02]  /*6d30*/  @!P0 IMAD.MOV R12, RZ, RZ, -R12 ;  /* 0x000000ffff0c8224 */ /* 0x000fe400078e0a0c */
[----:B------:R-:W-:Y:S01]  /*6d40*/  @!P6 IMAD.MOV R7, RZ, RZ, -R7 ;  /* 0x000000ffff07e224 */ /* 0x000fe200078e0a07 */
[----:B------:R-:W-:Y:S01]  /*6d50*/  ISETP.GT.U32.AND P0, PT, R0, R8, PT ;  /* 0x000000080000720c */ /* 0x000fe20003f04070 */
[----:B------:R-:W-:Y:S02]  /*6d60*/  STL [R1+0x88], R13 ;  /* 0x0000880d01007387 */ /* 0x000fe40000100800 */
[----:B------:R-:W-:Y:S01]  /*6d70*/  @!P1 IMAD.IADD R4, R4, 0x1, -R0 ;  /* 0x0000000104049824 */ /* 0x000fe200078e0a00 */
[----:B------:R-:W-:Y:S01]  /*6d80*/  ISETP.GE.AND P1, PT, R25, RZ, PT ;  /* 0x000000ff1900720c */ /* 0x000fe20003f26270 */
[----:B------:R0:W-:Y:S01]  /*6d90*/  STL [R1+0x80], R12 ;  /* 0x0000800c01007387 */ /* 0x0001e20000100800 */
[----:B------:R-:W-:-:S03]  /*6da0*/  ISETP.GT.U32.AND P3, PT, R0, R10, PT ;  /* 0x0000000a0000720c */ /* 0x000fc60003f64070 */
[----:B------:R1:W-:Y:S04]  /*6db0*/  STL [R1+0x78], R7 ;  /* 0x0000780701007387 */ /* 0x0003e80000100800 */
[----:B------:R-:W5:Y:S01]  /*6dc0*/  LDL.LU R25, [R1+0x208] ;  /* 0x0002080001197983 */ /* 0x000f620000300800 */
[----:B------:R-:W-:Y:S01]  /*6dd0*/  @!P0 IMAD.IADD R8, R8, 0x1, -R0 ;  /* 0x0000000108088824 */ /* 0x000fe200078e0a00 */
[----:B------:R-:W-:-:S04]  /*6de0*/  ISETP.GT.U32.AND P5, PT, R0, R11, PT ;  /* 0x0000000b0000720c */ /* 0x000fc80003fa4070 */
[----:B------:R-:W-:Y:S01]  /*6df0*/  @!P3 IMAD.IADD R10, R10, 0x1, -R0 ;  /* 0x000000010a0ab824 */ /* 0x000fe200078e0a00 */
[----:B------:R-:W-:Y:S01]  /*6e00*/  ISETP.GE.AND P6, PT, R22, RZ, PT ;  /* 0x000000ff1600720c */ /* 0x000fe20003fc6270 */
[----:B0-----:R-:W-:-:S04]  /*6e10*/  IMAD.MOV.U32 R12, RZ, RZ, R4 ;  /* 0x000000ffff0c7224 */ /* 0x001fc800078e0004 */
[----:B------:R-:W-:-:S03]  /*6e20*/  @!P2 IMAD.MOV R12, RZ, RZ, -R12 ;  /* 0x000000ffff0ca224 */ /* 0x000fc600078e0a0c */
[----:B------:R-:W-:-:S04]  /*6e30*/  @!P5 IMAD.IADD R11, R11, 0x1, -R0 ;  /* 0x000000010b0bd824 */ /* 0x000fc800078e0a00 */
[----:B------:R-:W-:Y:S02]  /*6e40*/  @!P4 IMAD.MOV R11, RZ, RZ, -R11 ;  /* 0x000000ffff0bc224 */ /* 0x000fe400078e0a0b */
[----:B------:R-:W-:Y:S01]  /*6e50*/  @!P6 IMAD.MOV R10, RZ, RZ, -R10 ;  /* 0x000000ffff0ae224 */ /* 0x000fe200078e0a0a */
[----:B------:R-:W-:-:S13]  /*6e60*/  ISETP.GT.U32.AND P2, PT, R0, R8, PT ;  /* 0x000000080000720c */ /* 0x000fda0003f44070 */
[----:B------:R-:W-:Y:S01]  /*6e70*/  @!P2 IMAD.IADD R8, R8, 0x1, -R0 ;  /* 0x000000010808a824 */ /* 0x000fe200078e0a00 */
[----:B--2---:R-:W-:Y:S02]  /*6e80*/  IABS R9, R21 ;  /* 0x0000001500097213 */ /* 0x004fe40000000000 */
[----:B---3--:R-:W-:Y:S02]  /*6e90*/  IABS R6, R24 ;  /* 0x0000001800067213 */ /* 0x008fe40000000000 */
[----:B------:R-:W-:Y:S01]  /*6ea0*/  ISETP.GE.AND P0, PT, R24, RZ, PT ;  /* 0x000000ff1800720c */ /* 0x000fe20003f06270 */
[----:B------:R-:W-:Y:S02]  /*6eb0*/  IMAD.MOV.U32 R24, RZ, RZ, R23 ;  /* 0x000000ffff187224 */ /* 0x000fe400078e0017 */
[----:B------:R-:W-:Y:S01]  /*6ec0*/  IMAD.MOV.U32 R23, RZ, RZ, R27 ;  /* 0x000000ffff177224 */ /* 0x000fe200078e001b */
[----:B------:R-:W-:Y:S01]  /*6ed0*/  ISETP.GE.AND P3, PT, R21, RZ, PT ;  /* 0x000000ff1500720c */ /* 0x000fe20003f66270 */
[----:B------:R-:W-:-:S02]  /*6ee0*/  IMAD.MOV.U32 R27, RZ, RZ, R5 ;  /* 0x000000ffff1b7224 */ /* 0x000fc400078e0005 */
[----:B------:R-:W2:Y:S04]  /*6ef0*/  LDL.LU R5, [R1+0x20c] ;  /* 0x00020c0001057983 */ /* 0x000ea80000300800 */
[----:B------:R-:W3:Y:S04]  /*6f00*/  LDL.LU R21, [R1+0x210] ;  /* 0x0002100001157983 */ /* 0x000ee80000300800 */
[----:B------:R-:W2:Y:S01]  /*6f10*/  LDL.LU R15, [R1+0x214] ;  /* 0x00021400010f7983 */ /* 0x000ea20000300800 */
[----:B------:R-:W-:-:S03]  /*6f20*/  IMAD.HI.U32 R3, R2, R9, RZ ;  /* 0x0000000902037227 */ /* 0x000fc600078e00ff */
[----:B------:R-:W-:Y:S01]  /*6f30*/  STL [R1+0x70], R12 ;  /* 0x0000700c01007387 */ /* 0x000fe20000100800 */
[----:B------:R-:W-:-:S03]  /*6f40*/  IMAD.MOV R3, RZ, RZ, -R3 ;  /* 0x000000ffff037224 */ /* 0x000fc600078e0a03 */
[----:B------:R-:W-:Y:S04]  /*6f50*/  STL [R1+0x6c], R11 ;  /* 0x00006c0b01007387 */ /* 0x000fe80000100800 */
[----:B------:R0:W-:Y:S04]  /*6f60*/  STL [R1+0x68], R10 ;  /* 0x0000680a01007387 */ /* 0x0001e80000100800 */
[----:B------:R-:W2:Y:S01]  /*6f70*/  LDL.LU R22, [R1+0x218] ;  /* 0x0002180001167983 */ /* 0x000ea20000300800 */
[----:B------:R-:W-:-:S05]  /*6f80*/  IMAD R9, R0, R3, R9 ;  /* 0x0000000300097224 */ /* 0x000fca00078e0209 */
[----:B------:R-:W-:Y:S01]  /*6f90*/  ISETP.GT.U32.AND P5, PT, R0, R9, PT ;  /* 0x000000090000720c */ /* 0x000fe20003fa4070 */
[----:B-1----:R-:W-:-:S04]  /*6fa0*/  IMAD.HI.U32 R7, R2, R6, RZ ;  /* 0x0000000602077227 */ /* 0x002fc800078e00ff */
[----:B------:R-:W-:-:S08]  /*6fb0*/  IMAD.MOV R7, RZ, RZ, -R7 ;  /* 0x000000ffff077224 */ /* 0x000fd000078e0a07 */
[----:B------:R-:W-:Y:S01]  /*6fc0*/  @!P5 IMAD.IADD R9, R9, 0x1, -R0 ;  /* 0x000000010909d824 */ /* 0x000fe200078e0a00 */
[----:B----4-:R-:W-:Y:S02]  /*6fd0*/  IABS R14, R19 ;  /* 0x00000013000e7213 */ /* 0x010fe40000000000 */
[----:B------:R-:W-:Y:S02]  /*6fe0*/  ISETP.GE.AND P2, PT, R19, RZ, PT ;  /* 0x000000ff1300720c */ /* 0x000fe40003f46270 */
[----:B------:R-:W4:Y:S01]  /*6ff0*/  LDL.LU R19, [R1+0x21c] ;  /* 0x00021c0001137983 */ /* 0x000f220000300800 */
[C---:B------:R-:W-:Y:S01]  /*7000*/  ISETP.GT.U32.AND P5, PT, R0.reuse, R9, PT ;  /* 0x000000090000720c */ /* 0x040fe20003fa4070 */
[----:B------:R-:W-:Y:S01]  /*7010*/  IMAD R6, R0, R7, R6 ;  /* 0x0000000700067224 */ /* 0x000fe200078e0206 */
[----:B------:R-:W-:-:S04]  /*7020*/  IABS R3, R16 ;  /* 0x0000001000037213 */ /* 0x000fc80000000000 */
[----:B------:R-:W-:Y:S02]  /*7030*/  ISETP.GT.U32.AND P4, PT, R0, R6, PT ;  /* 0x000000060000720c */ /* 0x000fe40003f84070 */
[----:B------:R-:W-:Y:S01]  /*7040*/  ISETP.GE.AND P6, PT, R16, RZ, PT ;  /* 0x000000ff1000720c */ /* 0x000fe20003fc6270 */
[----:B------:R-:W-:-:S04]  /*7050*/  IMAD.MOV.U32 R16, RZ, RZ, R8 ;  /* 0x000000ffff107224 */ /* 0x000fc800078e0008 */
[----:B------:R-:W-:Y:S02]  /*7060*/  @!P5 IMAD.IADD R9, R9, 0x1, -R0 ;  /* 0x000000010909d824 */ /* 0x000fe400078e0a00 */
[----:B------:R-:W-:Y:S02]  /*7070*/  @!P1 IMAD.MOV R16, RZ, RZ, -R16 ;  /* 0x000000ffff109224 */ /* 0x000fe400078e0a10 */
[----:B------:R-:W-:Y:S01]  /*7080*/  @!P3 IMAD.MOV R9, RZ, RZ, -R9 ;  /* 0x000000ffff09b224 */ /* 0x000fe200078e0a09 */
[----:B-----5:R-:W-:Y:S01]  /*7090*/  IABS R7, R20 ;  /* 0x0000001400077213 */ /* 0x020fe20000000000 */
[----:B------:R-:W-:Y:S01]  /*70a0*/  @!P4 IMAD.IADD R6, R6, 0x1, -R0 ;  /* 0x000000010606c824 */ /* 0x000fe200078e0a00 */
[----:B------:R-:W-:Y:S01]  /*70b0*/  STL [R1+0x60], R16 ;  /* 0x0000601001007387 */ /* 0x000fe20000100800 */
[----:B------:R-:W-:-:S03]  /*70c0*/  ISETP.GE.AND P4, PT, R20, RZ, PT ;  /* 0x000000ff1400720c */ /* 0x000fc60003f86270 */
[----:B------:R1:W-:Y:S04]  /*70d0*/  STL [R1+0x5c], R9 ;  /* 0x00005c0901007387 */ /* 0x0003e80000100800 */
[----:B------:R-:W5:Y:S01]  /*70e0*/  LDL.LU R20, [R1+0x220] ;  /* 0x0002200001147983 */ /* 0x000f620000300800 */
[----:B------:R-:W-:-:S04]  /*70f0*/  IMAD.HI.U32 R4, R2, R3, RZ ;  /* 0x0000000302047227 */ /* 0x000fc800078e00ff */
[----:B------:R-:W-:-:S04]  /*7100*/  IMAD.MOV R4, RZ, RZ, -R4 ;  /* 0x000000ffff047224 */ /* 0x000fc800078e0a04 */
[----:B------:R-:W-:-:S05]  /*7110*/  IMAD R3, R0, R4, R3 ;  /* 0x0000000400037224 */ /* 0x000fca00078e0203 */
[----:B------:R-:W-:Y:S01]  /*7120*/  ISETP.GT.U32.AND P5, PT, R0, R3, PT ;  /* 0x000000030000720c */ /* 0x000fe20003fa4070 */
[----:B0-----:R-:W-:-:S04]  /*7130*/  IMAD.HI.U32 R10, R2, R7, RZ ;  /* 0x00000007020a7227 */ /* 0x001fc800078e00ff */
[----:B------:R-:W-:Y:S01]  /*7140*/  IMAD.HI.U32 R11, R2, R14, RZ ;  /* 0x0000000e020b7227 */ /* 0x000fe200078e00ff */
[----:B------:R-:W-:-:S07]  /*7150*/  IABS R4, R25 ;  /* 0x0000001900047213 */ /* 0x000fce0000000000 */
[----:B------:R-:W-:Y:S01]  /*7160*/  @!P5 IMAD.IADD R3, R3, 0x1, -R0 ;  /* 0x000000010303d824 */ /* 0x000fe200078e0a00 */
[----:B------:R-:W-:Y:S01]  /*7170*/  ISETP.GT.U32.AND P5, PT, R0, R6, PT ;  /* 0x000000060000720c */ /* 0x000fe20003fa4070 */
[----:B------:R-:W-:Y:S02]  /*7180*/  IMAD.MOV R10, RZ, RZ, -R10 ;  /* 0x000000ffff0a7224 */ /* 0x000fe400078e0a0a */
[----:B------:R-:W-:Y:S01]  /*7190*/  IMAD.HI.U32 R8, R2, R4, RZ ;  /* 0x0000000402087227 */ /* 0x000fe200078e00ff */
[----:B------:R-:W-:-:S03]  /*71a0*/  ISETP.GT.U32.AND P1, PT, R0, R3, PT ;  /* 0x000000030000720c */ /* 0x000fc60003f24070 */
[----:B------:R-:W-:Y:S02]  /*71b0*/  IMAD.MOV R11, RZ, RZ, -R11 ;  /* 0x000000ffff0b7224 */ /* 0x000fe400078e0a0b */
[C---:B------:R-:W-:Y:S02]  /*71c0*/  IMAD R7, R0.reuse, R10, R7 ;  /* 0x0000000a00077224 */ /* 0x040fe400078e0207 */
[----:B------:R-:W-:Y:S02]  /*71d0*/  IMAD.MOV R8, RZ, RZ, -R8 ;  /* 0x000000ffff087224 */ /* 0x000fe400078e0a08 */
[C---:B------:R-:W-:Y:S02]  /*71e0*/  IMAD R14, R0.reuse, R11, R14 ;  /* 0x0000000b000e7224 */ /* 0x040fe400078e020e */
[----:B------:R-:W-:Y:S02]  /*71f0*/  IMAD R4, R0, R8, R4 ;  /* 0x0000000800047224 */ /* 0x000fe400078e0204 */
[----:B------:R-:W-:Y:S01]  /*7200*/  @!P5 IMAD.IADD R6, R6, 0x1, -R0 ;  /* 0x000000010606d824 */ /* 0x000fe200078e0a00 */
[----:B------:R-:W-:-:S02]  /*7210*/  ISETP.GT.U32.AND P5, PT, R0, R7, PT ;  /* 0x000000070000720c */ /* 0x000fc40003fa4070 */
[C---:B------:R-:W-:Y:S01]  /*7220*/  ISETP.GT.U32.AND P3, PT, R0.reuse, R14, PT ;  /* 0x0000000e0000720c */ /* 0x040fe20003f64070 */
[----:B------:R-:W-:Y:S01]  /*7230*/  @!P1 IMAD.IADD R3, R3, 0x1, -R0 ;  /* 0x0000000103039824 */ /* 0x000fe200078e0a00 */
[----:B------:R-:W-:Y:S01]  /*7240*/  ISETP.GT.U32.AND P1, PT, R0, R4, PT ;  /* 0x000000040000720c */ /* 0x000fe20003f24070 */
[----:B------:R-:W-:-:S08]  /*7250*/  @!P0 IMAD.MOV R6, RZ, RZ, -R6 ;  /* 0x000000ffff068224 */ /* 0x000fd000078e0a06 */
[--C-:B------:R-:W-:Y:S02]  /*7260*/  @!P5 IMAD.IADD R7, R7, 0x1, -R0.reuse ;  /* 0x000000010707d824 */ /* 0x100fe400078e0a00 */
[--C-:B------:R-:W-:Y:S02]  /*7270*/  @!P3 IMAD.IADD R14, R14, 0x1, -R0.reuse ;  /* 0x000000010e0eb824 */ /* 0x100fe400078e0a00 */
[----:B------:R-:W-:Y:S01]  /*7280*/  @!P1 IMAD.IADD R4, R4, 0x1, -R0 ;  /* 0x0000000104049824 */ /* 0x000fe200078e0a00 */
[C---:B------:R-:W-:Y:S02]  /*7290*/  ISETP.GT.U32.AND P1, PT, R0.reuse, R7, PT ;  /* 0x000000070000720c */ /* 0x040fe40003f24070 */
[C---:B------:R-:W-:Y:S01]  /*72a0*/  ISETP.GT.U32.AND P5, PT, R0.reuse, R14, PT ;  /* 0x0000000e0000720c */ /* 0x040fe20003fa4070 */
[----:B------:R4:W-:Y:S01]  /*72b0*/  STL [R1+0x54], R6 ;  /* 0x0000540601007387 */ /* 0x0009e20000100800 */
[----:B------:R-:W-:-:S09]  /*72c0*/  ISETP.GT.U32.AND P0, PT, R0, R4, PT ;  /* 0x000000040000720c */ /* 0x000fd20003f04070 */
[--C-:B------:R-:W-:Y:S02]  /*72d0*/  @!P1 IMAD.IADD R7, R7, 0x1, -R0.reuse ;  /* 0x0000000107079824 */ /* 0x100fe400078e0a00 */
[--C-:B------:R-:W-:Y:S01]  /*72e0*/  @!P5 IMAD.IADD R14, R14, 0x1, -R0.reuse ;  /* 0x000000010e0ed824 */ /* 0x100fe200078e0a00 */
[----:B------:R-:W-:Y:S01]  /*72f0*/  ISETP.GE.AND P3, PT, R25, RZ, PT ;  /* 0x000000ff1900720c */ /* 0x000fe20003f66270 */
[----:B------:R-:W-:Y:S02]  /*7300*/  @!P0 IMAD.IADD R4, R4, 0x1, -R0 ;  /* 0x0000000104048824 */ /* 0x000fe400078e0a00 */
[----:B------:R-:W-:Y:S02]  /*7310*/  @!P4 IMAD.MOV R7, RZ, RZ, -R7 ;  /* 0x000000ffff07c224 */ /* 0x000fe400078e0a07 */
[----:B------:R-:W-:-:S08]  /*7320*/  @!P2 IMAD.MOV R14, RZ, RZ, -R14 ;  /* 0x000000ffff0ea224 */ /* 0x000fd000078e0a0e */
[----:B------:R-:W-:Y:S01]  /*7330*/  @!P3 IMAD.MOV R4, RZ, RZ, -R4 ;  /* 0x000000ffff04b224 */ /* 0x000fe200078e0a04 */
[----:B---3--:R-:W-:Y:S02]  /*7340*/  IABS R12, R21 ;  /* 0x00000015000c7213 */ /* 0x008fe40000000000 */
[----:B--2---:R-:W-:-:S03]  /*7350*/  IABS R13, R5 ;  /* 0x00000005000d7213 */ /* 0x004fc60000000000 */
[----:B-1----:R-:W-:Y:S01]  /*7360*/  IMAD.HI.U32 R9, R2, R12, RZ ;  /* 0x0000000c02097227 */ /* 0x002fe200078e00ff */
[----:B------:R-:W-:-:S03]  /*7370*/  IABS R11, R15 ;  /* 0x0000000f000b7213 */ /* 0x000fc60000000000 */
[----:B------:R-:W-:Y:S02]  /*7380*/  IMAD.MOV R9, RZ, RZ, -R9 ;  /* 0x000000ffff097224 */ /* 0x000fe400078e0a09 */
[----:B------:R-:W-:-:S04]  /*7390*/  IMAD.HI.U32 R10, R2, R13, RZ ;  /* 0x0000000d020a7227 */ /* 0x000fc800078e00ff */
[----:B------:R-:W-:-:S04]  /*73a0*/  IMAD.HI.U32 R8, R2, R11, RZ ;  /* 0x0000000b02087227 */ /* 0x000fc800078e00ff */
[C---:B------:R-:W-:Y:S02]  /*73b0*/  IMAD R12, R0.reuse, R9, R12 ;  /* 0x00000009000c7224 */ /* 0x040fe400078e020c */
[----:B------:R-:W-:Y:S02]  /*73c0*/  IMAD.MOV.U32 R9, RZ, RZ, R3 ;  /* 0x000000ffff097224 */ /* 0x000fe400078e0003 */
[----:B------:R-:W-:Y:S02]  /*73d0*/  IMAD.MOV R10, RZ, RZ, -R10 ;  /* 0x000000ffff0a7224 */ /* 0x000fe400078e0a0a */
[----:B------:R-:W-:Y:S02]  /*73e0*/  IMAD.MOV R8, RZ, RZ, -R8 ;  /* 0x000000ffff087224 */ /* 0x000fe400078e0a08 */
[----:B------:R-:W-:Y:S02]  /*73f0*/  @!P6 IMAD.MOV R9, RZ, RZ, -R9 ;  /* 0x000000ffff09e224 */ /* 0x000fe400078e0a09 */
[----:B------:R-:W-:-:S02]  /*7400*/  IMAD R13, R0, R10, R13 ;  /* 0x0000000a000d7224 */ /* 0x000fc400078e020d */
[C---:B------:R-:W-:Y:S01]  /*7410*/  IMAD R11, R0.reuse, R8, R11 ;  /* 0x00000008000b7224 */ /* 0x040fe200078e020b */
[----:B------:R-:W-:Y:S01]  /*7420*/  IABS R8, R22 ;  /* 0x0000001600087213 */ /* 0x000fe20000000000 */
[----:B------:R0:W-:Y:S01]  /*7430*/  STL [R1+0x50], R9 ;  /* 0x0000500901007387 */ /* 0x0001e20000100800 */
[----:B------:R-:W-:-:S03]  /*7440*/  ISETP.GT.U32.AND P6, PT, R0, R13, PT ;  /* 0x0000000d0000720c */ /* 0x000fc60003fc4070 */
[----:B------:R-:W2:Y:S01]  /*7450*/  LDL.LU R16, [R1+0x224] ;  /* 0x0002240001107983 */ /* 0x000ea20000300800 */
[----:B------:R-:W-:Y:S01]  /*7460*/  IMAD.HI.U32 R3, R2, R8, RZ ;  /* 0x0000000802037227 */ /* 0x000fe200078e00ff */
[C---:B------:R-:W-:Y:S02]  /*7470*/  ISETP.GT.U32.AND P1, PT, R0.reuse, R11, PT ;  /* 0x0000000b0000720c */ /* 0x040fe40003f24070 */
[C---:B------:R-:W-:Y:S01]  /*7480*/  ISETP.GT.U32.AND P5, PT, R0.reuse, R12, PT ;  /* 0x0000000c0000720c */ /* 0x040fe20003fa4070 */
[----:B------:R-:W-:Y:S01]  /*7490*/  IMAD.MOV R3, RZ, RZ, -R3 ;  /* 0x000000ffff037224 */ /* 0x000fe200078e0a03 */
[----:B------:R-:W3:Y:S03]  /*74a0*/  LDL.LU R25, [R1+0x228] ;  /* 0x0002280001197983 */ /* 0x000ee60000300800 */
[----:B------:R-:W-:Y:S02]  /*74b0*/  IMAD R8, R0, R3, R8 ;  /* 0x0000000300087224 */ /* 0x000fe400078e0208 */
[----:B------:R-:W-:Y:S01]  /*74c0*/  @!P6 IMAD.IADD R13, R13, 0x1, -R0 ;  /* 0x000000010d0de824 */ /* 0x000fe200078e0a00 */
[----:B----4-:R-:W-:-:S02]  /*74d0*/  IABS R6, R19 ;  /* 0x0000001300067213 */ /* 0x010fc40000000000 */
[----:B------:R-:W-:Y:S01]  /*74e0*/  ISETP.GT.U32.AND P6, PT, R0, R8, PT ;  /* 0x000000080000720c */ /* 0x000fe20003fc4070 */
[--C-:B------:R-:W-:Y:S01]  /*74f0*/  @!P1 IMAD.IADD R11, R11, 0x1, -R0.reuse ;  /* 0x000000010b0b9824 */ /* 0x100fe200078e0a00 */
[----:B------:R-:W-:Y:S01]  /*7500*/  ISETP.GE.AND P0, PT, R5, RZ, PT ;  /* 0x000000ff0500720c */ /* 0x000fe20003f06270 */
[----:B------:R-:W-:Y:S01]  /*7510*/  @!P5 IMAD.IADD R12, R12, 0x1, -R0 ;  /* 0x000000010c0cd824 */ /* 0x000fe200078e0a00 */
[----:B------:R-:W-:Y:S01]  /*7520*/  ISETP.GT.U32.AND P1, PT, R0, R13, PT ;  /* 0x0000000d0000720c */ /* 0x000fe20003f24070 */
[----:B0-----:R-:W-:Y:S01]  /*7530*/  IMAD.HI.U32 R9, R2, R6, RZ ;  /* 0x0000000602097227 */ /* 0x001fe200078e00ff */
[----:B------:R-:W4:Y:S01]  /*7540*/  LDL.LU R5, [R1+0x2150] ;  /* 0x0021500001057983 */ /* 0x000f220000300800 */
[----:B------:R-:W-:-:S03]  /*7550*/  ISETP.GE.AND P5, PT, R21, RZ, PT ;  /* 0x000000ff1500720c */ /* 0x000fc60003fa6270 */
[----:B------:R-:W3:Y:S01]  /*7560*/  LDL.LU R21, [R1+0x22c] ;  /* 0x00022c0001157983 */ /* 0x000ee20000300800 */
[----:B------:R-:W-:Y:S02]  /*7570*/  IMAD.MOV R9, RZ, RZ, -R9 ;  /* 0x000000ffff097224 */ /* 0x000fe400078e0a09 */
[----:B------:R-:W-:Y:S02]  /*7580*/  @!P6 IMAD.IADD R8, R8, 0x1, -R0 ;  /* 0x000000010808e824 */ /* 0x000fe400078e0a00 */
[C---:B------:R-:W-:Y:S02]  /*7590*/  IMAD R6, R0.reuse, R9, R6 ;  /* 0x0000000900067224 */ /* 0x040fe400078e0206 */
[----:B------:R-:W-:Y:S01]  /*75a0*/  @!P1 IMAD.IADD R13, R13, 0x1, -R0 ;  /* 0x000000010d0d9824 */ /* 0x000fe200078e0a00 */
[C---:B------:R-:W-:Y:S02]  /*75b0*/  ISETP.GT.U32.AND P4, PT, R0.reuse, R8, PT ;  /* 0x000000080000720c */ /* 0x040fe40003f84070 */
[----:B------:R-:W-:Y:S01]  /*75c0*/  ISETP.GT.U32.AND P1, PT, R0, R6, PT ;  /* 0x000000060000720c */ /* 0x000fe20003f24070 */
[----:B------:R-:W-:Y:S04]  /*75d0*/  STL [R1+0x4c], R14 ;  /* 0x00004c0e01007387 */ /* 0x000fe80000100800 */
[----:B------:R-:W-:Y:S01]  /*75e0*/  STL [R1+0x48], R7 ;  /* 0x0000480701007387 */ /* 0x000fe20000100800 */
[----:B-----5:R-:W-:-:S03]  /*75f0*/  IABS R10, R20 ;  /* 0x00000014000a7213 */ /* 0x020fc60000000000 */
[----:B------:R-:W-:Y:S02]  /*7600*/  STL [R1+0x44], R4 ;  /* 0x0000440401007387 */ /* 0x000fe40000100800 */
[--C-:B------:R-:W-:Y:S01]  /*7610*/  @!P4 IMAD.IADD R8, R8, 0x1, -R0.reuse ;  /* 0x000000010808c824 */ /* 0x100fe200078e0a00 */
[----:B------:R-:W-:Y:S01]  /*7620*/  ISETP.GE.AND P4, PT, R19, RZ, PT ;  /* 0x000000ff1300720c */ /* 0x000fe20003f86270 */
[----:B------:R-:W-:Y:S01]  /*7630*/  @!P1 IMAD.IADD R6, R6, 0x1, -R0 ;  /* 0x0000000106069824 */ /* 0x000fe200078e0a00 */
[----:B------:R-:W5:Y:S01]  /*7640*/  LDL.LU R19, [R1+0x230] ;  /* 0x0002300001137983 */ /* 0x000f620000300800 */
[----:B------:R-:W-:-:S03]  /*7650*/  ISETP.GE.AND P1, PT, R20, RZ, PT ;  /* 0x000000ff1400720c */ /* 0x000fc60003f26270 */
[----:B------:R-:W4:Y:S01]  /*7660*/  LDL.LU R20, [R1+0x234] ;  /* 0x0002340001147983 */ /* 0x000f220000300800 */
[----:B------:R-:W-:Y:S01]  /*7670*/  ISETP.GT.U32.AND P6, PT, R0, R11, PT ;  /* 0x0000000b0000720c */ /* 0x000fe20003fc4070 */
[----:B------:R-:W-:-:S04]  /*7680*/  IMAD.HI.U32 R3, R2, R10, RZ ;  /* 0x0000000a02037227 */ /* 0x000fc800078e00ff */
[----:B------:R-:W-:-:S04]  /*7690*/  IMAD.MOV R3, RZ, RZ, -R3 ;  /* 0x000000ffff037224 */ /* 0x000fc800078e0a03 */
[C---:B------:R-:W-:Y:S01]  /*76a0*/  IMAD R10, R0.reuse, R3, R10 ;  /* 0x00000003000a7224 */ /* 0x040fe200078e020a */
[----:B------:R-:W-:-:S03]  /*76b0*/  ISETP.GT.U32.AND P2, PT, R0, R12, PT ;  /* 0x0000000c0000720c */ /* 0x000fc60003f44070 */
[----:B------:R-:W-:Y:S01]  /*76c0*/  @!P6 IMAD.IADD R11, R11, 0x1, -R0 ;  /* 0x000000010b0be824 */ /* 0x000fe200078e0a00 */
[----:B------:R-:W-:Y:S02]  /*76d0*/  ISETP.GT.U32.AND P6, PT, R0, R10, PT ;  /* 0x0000000a0000720c */ /* 0x000fe40003fc4070 */
[----:B------:R-:W-:-:S07]  /*76e0*/  ISETP.GE.AND P3, PT, R15, RZ, PT ;  /* 0x000000ff0f00720c */ /* 0x000fce0003f66270 */
[----:B------:R-:W-:Y:S01]  /*76f0*/  @!P2 IMAD.IADD R12, R12, 0x1, -R0 ;  /* 0x000000010c0ca824 */ /* 0x000fe200078e0a00 */
[----:B------:R-:W-:-:S03]  /*7700*/  ISETP.GE.AND P2, PT, R22, RZ, PT ;  /* 0x000000ff1600720c */ /* 0x000fc60003f46270 */
[----:B------:R-:W-:Y:S02]  /*7710*/  @!P6 IMAD.IADD R10, R10, 0x1, -R0 ;  /* 0x000000010a0ae824 */ /* 0x000fe400078e0a00 */
[----:B------:R-:W-:-:S03]  /*7720*/  @!P5 IMAD.MOV R12, RZ, RZ, -R12 ;  /* 0x000000ffff0cd224 */ /* 0x000fc600078e0a0c */
[C---:B------:R-:W-:Y:S01]  /*7730*/  ISETP.GT.U32.AND P5, PT, R0.reuse, R10, PT ;  /* 0x0000000a0000720c */ /* 0x040fe20003fa4070 */
[----:B------:R-:W-:Y:S02]  /*7740*/  @!P0 IMAD.MOV R13, RZ, RZ, -R13 ;  /* 0x000000ffff0d8224 */ /* 0x000fe400078e0a0d */
[----:B------:R-:W-:Y:S02]  /*7750*/  @!P3 IMAD.MOV R11, RZ, RZ, -R11 ;  /* 0x000000ffff0bb224 */ /* 0x000fe400078e0a0b */
[----:B------:R-:W-:Y:S01]  /*7760*/  @!P2 IMAD.MOV R8, RZ, RZ, -R8 ;  /* 0x000000ffff08a224 */ /* 0x000fe200078e0a08 */
[----:B------:R-:W-:Y:S01]  /*7770*/  STL [R1+0x40], R13 ;  /* 0x0000400d01007387 */ /* 0x000fe20000100800 */
[----:B------:R-:W-:-:S03]  /*7780*/  ISETP.GT.U32.AND P0, PT, R0, R6, PT ;  /* 0x000000060000720c */ /* 0x000fc60003f04070 */
[----:B------:R0:W-:Y:S03]  /*7790*/  STL [R1+0x3c], R12 ;  /* 0x00003c0c01007387 */ /* 0x0001e60000100800 */
[--C-:B------:R-:W-:Y:S01]  /*77a0*/  @!P5 IMAD.IADD R10, R10, 0x1, -R0.reuse ;  /* 0x000000010a0ad824 */ /* 0x100fe200078e0a00 */
[----:B------:R1:W-:Y:S04]  /*77b0*/  STL [R1+0x38], R11 ;  /* 0x0000380b01007387 */ /* 0x0003e80000100800 */
[----:B------:R5:W-:Y:S02]  /*77c0*/  STL [R1+0x34], R8 ;  /* 0x0000340801007387 */ /* 0x000be40000100800 */
[----:B------:R-:W-:-:S04]  /*77d0*/  @!P0 IMAD.IADD R6, R6, 0x1, -R0 ;  /* 0x0000000106068824 */ /* 0x000fc800078e0a00 */
[----:B0-----:R-:W-:Y:S02]  /*77e0*/  IMAD.MOV.U32 R12, RZ, RZ, R6 ;  /* 0x000000ffff0c7224 */ /* 0x001fe400078e0006 */
[----:B------:R-:W-:Y:S02]  /*77f0*/  @!P1 IMAD.MOV R10, RZ, RZ, -R10 ;  /* 0x000000ffff0a9224 */ /* 0x000fe400078e0a0a */
[----:B------:R-:W-:Y:S01]  /*7800*/  @!P4 IMAD.MOV R12, RZ, RZ, -R12 ;  /* 0x000000ffff0cc224 */ /* 0x000fe200078e0a0c */
[----:B--2---:R-:W-:-:S05]  /*7810*/  IABS R9, R16 ;  /* 0x0000001000097213 */ /* 0x004fca0000000000 */
[----:B------:R-:W-:-:S04]  /*7820*/  IMAD.HI.U32 R14, R2, R9, RZ ;  /* 0x00000009020e7227 */ /* 0x000fc800078e00ff */
[----:B------:R-:W-:-:S04]  /*7830*/  IMAD.MOV R14, RZ, RZ, -R14 ;  /* 0x000000ffff0e7224 */ /* 0x000fc800078e0a0e */
[----:B------:R-:W-:-:S05]  /*7840*/  IMAD R9, R0, R14, R9 ;  /* 0x0000000e00097224 */ /* 0x000fca00078e0209 */
[----:B------:R-:W-:Y:S02]  /*7850*/  ISETP.GT.U32.AND P6, PT, R0, R9, PT ;  /* 0x000000090000720c */ /* 0x000fe40003fc4070 */
[----:B---3--:R-:W-:Y:S02]  /*7860*/  IABS R7, R21 ;  /* 0x0000001500077213 */ /* 0x008fe40000000000 */
[----:B------:R-:W-:Y:S02]  /*7870*/  ISETP.GE.AND P5, PT, R21, RZ, PT ;  /* 0x000000ff1500720c */ /* 0x000fe40003fa6270 */
[----:B------:R-:W2:Y:S07]  /*7880*/  LDL.LU R21, [R1+0x238] ;  /* 0x0002380001157983 */ /* 0x000eae0000300800 */
[----:B------:R-:W-:Y:S01]  /*7890*/  @!P6 IMAD.IADD R9, R9, 0x1, -R0 ;  /* 0x000000010909e824 */ /* 0x000fe200078e0a00 */
[----:B------:R-:W-:-:S04]  /*78a0*/  IABS R4, R25 ;  /* 0x0000001900047213 */ /* 0x000fc80000000000 */
[----:B------:R-:W-:Y:S01]  /*78b0*/  ISETP.GT.U32.AND P6, PT, R0, R9, PT ;  /* 0x000000090000720c */ /* 0x000fe20003fc4070 */
[----:B------:R-:W-:-:S04]  /*78c0*/  IMAD.HI.U32 R3, R2, R4, RZ ;  /* 0x0000000402037227 */ /* 0x000fc800078e00ff */
[----:B------:R-:W-:Y:S01]  /*78d0*/  IMAD.MOV R3, RZ, RZ, -R3 ;  /* 0x000000ffff037224 */ /* 0x000fe200078e0a03 */
[----:B------:R-:W-:Y:S03]  /*78e0*/  STL [R1+0x30], R12 ;  /* 0x0000300c01007387 */ /* 0x000fe60000100800 */
[----:B------:R-:W-:Y:S01]  /*78f0*/  IMAD R4, R0, R3, R4 ;  /* 0x0000000300047224 */ /* 0x000fe200078e0204 */
[----:B------:R0:W-:Y:S03]  /*7900*/  STL [R1+0x2c], R10 ;  /* 0x00002c0a01007387 */ /* 0x0001e60000100800 */
[----:B------:R-:W-:Y:S01]  /*7910*/  @!P6 IMAD.IADD R9, R9, 0x1, -R0 ;  /* 0x000000010909e824 */ /* 0x000fe200078e0a00 */
[----:B----4-:R-:W-:Y:S02]  /*7920*/  IABS R3, R20 ;  /* 0x0000001400037213 */ /* 0x010fe40000000000 */
[----:B------:R-:W-:-:S02]  /*7930*/  ISETP.GE.AND P6, PT, R20, RZ, PT ;  /* 0x000000ff1400720c */ /* 0x000fc40003fc6270 */
[----:B------:R-:W3:Y:S01]  /*7940*/  LDL.LU R20, [R1+0x240] ;  /* 0x0002400001147983 */ /* 0x000ee20000300800 */
[----:B------:R-:W-:Y:S01]  /*7950*/  ISETP.GT.U32.AND P0, PT, R0, R4, PT ;  /* 0x000000040000720c */ /* 0x000fe20003f04070 */
[----:B-1----:R-:W-:-:S04]  /*7960*/  IMAD.HI.U32 R11, R2, R7, RZ ;  /* 0x00000007020b7227 */ /* 0x002fc800078e00ff */
[----:B------:R-:W-:-:S04]  /*7970*/  IMAD.MOV R11, RZ, RZ, -R11 ;  /* 0x000000ffff0b7224 */ /* 0x000fc800078e0a0b */
[----:B------:R-:W-:Y:S01]  /*7980*/  IMAD R7, R0, R11, R7 ;  /* 0x0000000b00077224 */ /* 0x000fe200078e0207 */
[----:B-----5:R-:W-:-:S03]  /*7990*/  IABS R8, R19 ;  /* 0x0000001300087213 */ /* 0x020fc60000000000 */
[----:B------:R-:W-:Y:S01]  /*79a0*/  @!P0 IMAD.IADD R4, R4, 0x1, -R0 ;  /* 0x0000000104048824 */ /* 0x000fe200078e0a00 */
[----:B------:R-:W-:Y:S01]  /*79b0*/  ISETP.GT.U32.AND P4, PT, R0, R7, PT ;  /* 0x000000070000720c */ /* 0x000fe20003f84070 */
[----:B------:R-:W-:-:S03]  /*79c0*/  IMAD.HI.U32 R6, R2, R8, RZ ;  /* 0x0000000802067227 */ /* 0x000fc600078e00ff */
[----:B------:R-:W-:Y:S01]  /*79d0*/  ISETP.GT.U32.AND P0, PT, R0, R4, PT ;  /* 0x000000040000720c */ /* 0x000fe20003f04070 */
[----:B------:R-:W-:Y:S01]  /*79e0*/  IMAD.MOV R6, RZ, RZ, -R6 ;  /* 0x000000ffff067224 */ /* 0x000fe200078e0a06 */
[----:B------:R-:W-:Y:S01]  /*79f0*/  ISETP.GE.AND P2, PT, R25, RZ, PT ;  /* 0x000000ff1900720c */ /* 0x000fe20003f46270 */
[----:B0-----:R-:W-:-:S04]  /*7a00*/  IMAD.HI.U32 R10, R2, R3, RZ ;  /* 0x00000003020a7227 */ /* 0x001fc800078e00ff */
[----:B------:R-:W-:Y:S02]  /*7a10*/  IMAD R8, R0, R6, R8 ;  /* 0x0000000600087224 */ /* 0x000fe400078e0208 */
[----:B------:R-:W-:Y:S02]  /*7a20*/  @!P4 IMAD.IADD R7, R7, 0x1, -R0 ;  /* 0x000000010707c824 */ /* 0x000fe400078e0a00 */
[----:B------:R-:W-:Y:S02]  /*7a30*/  IMAD.MOV R10, RZ, RZ, -R10 ;  /* 0x000000ffff0a7224 */ /* 0x000fe400078e0a0a */
[----:B------:R-:W-:Y:S01]  /*7a40*/  @!P0 IMAD.IADD R4, R4, 0x1, -R0 ;  /* 0x0000000104048824 */ /* 0x000fe200078e0a00 */
[C---:B------:R-:W-:Y:S01]  /*7a50*/  ISETP.GT.U32.AND P0, PT, R0.reuse, R8, PT ;  /* 0x000000080000720c */ /* 0x040fe20003f04070 */
[C---:B------:R-:W-:Y:S01]  /*7a60*/  IMAD R3, R0.reuse, R10, R3 ;  /* 0x0000000a00037224 */ /* 0x040fe200078e0203 */
[----:B------:R-:W-:Y:S01]  /*7a70*/  ISETP.GT.U32.AND P4, PT, R0, R7, PT ;  /* 0x000000070000720c */ /* 0x000fe20003f84070 */
[----:B------:R-:W-:-:S02]  /*7a80*/  IMAD.MOV.U32 R11, RZ, RZ, R4 ;  /* 0x000000ffff0b7224 */ /* 0x000fc400078e0004 */
[----:B------:R-:W-:Y:S02]  /*7a90*/  IMAD.MOV.U32 R12, RZ, RZ, R9 ;  /* 0x000000ffff0c7224 */ /* 0x000fe400078e0009 */
[----:B------:R-:W-:Y:S01]  /*7aa0*/  @!P2 IMAD.MOV R11, RZ, RZ, -R11 ;  /* 0x000000ffff0ba224 */ /* 0x000fe200078e0a0b */
[----:B------:R-:W-:Y:S02]  /*7ab0*/  ISETP.GT.U32.AND P2, PT, R0, R3, PT ;  /* 0x000000030000720c */ /* 0x000fe40003f44070 */
[----:B------:R-:W-:-:S03]  /*7ac0*/  ISETP.GE.AND P3, PT, R16, RZ, PT ;  /* 0x000000ff1000720c */ /* 0x000fc60003f66270 */
[--C-:B------:R-:W-:Y:S02]  /*7ad0*/  @!P0 IMAD.IADD R8, R8, 0x1, -R0.reuse ;  /* 0x0000000108088824 */ /* 0x100fe400078e0a00 */
[----:B------:R-:W-:-:S03]  /*7ae0*/  @!P4 IMAD.IADD R7, R7, 0x1, -R0 ;  /* 0x000000010707c824 */ /* 0x000fc600078e0a00 */
[----:B------:R-:W-:Y:S01]  /*7af0*/  ISETP.GT.U32.AND P0, PT, R0, R8, PT ;  /* 0x000000080000720c */ /* 0x000fe20003f04070 */
[----:B------:R-:W-:Y:S02]  /*7b00*/  @!P5 IMAD.MOV R7, RZ, RZ, -R7 ;  /* 0x000000ffff07d224 */ /* 0x000fe400078e0a07 */
[----:B------:R-:W-:Y:S01]  /*7b10*/  @!P2 IMAD.IADD R3, R3, 0x1, -R0 ;  /* 0x000000010303a824 */ /* 0x000fe200078e0a00 */
[----:B------:R-:W-:Y:S01]  /*7b20*/  ISETP.GE.AND P1, PT, R19, RZ, PT ;  /* 0x000000ff1300720c */ /* 0x000fe20003f26270 */
[----:B------:R-:W-:-:S03]  /*7b30*/  @!P3 IMAD.MOV R12, RZ, RZ, -R12 ;  /* 0x000000ffff0cb224 */ /* 0x000fc600078e0a0c */
[----:B------:R-:W-:Y:S02]  /*7b40*/  ISETP.GT.U32.AND P2, PT, R0, R3, PT ;  /* 0x000000030000720c */ /* 0x000fe40003f44070 */
[----:B------:R-:W-:Y:S01]  /*7b50*/  IABS R19, R24 ;  /* 0x0000001800137213 */ /* 0x000fe20000000000 */
[----:B------:R-:W-:Y:S02]  /*7b60*/  STL [R1+0x28], R12 ;  /* 0x0000280c01007387 */ /* 0x000fe40000100800 */
[----:B------:R-:W-:Y:S02]  /*7b70*/  @!P0 IMAD.IADD R8, R8, 0x1, -R0 ;  /* 0x0000000108088824 */ /* 0x000fe400078e0a00 */
[----:B------:R-:W-:Y:S01]  /*7b80*/  STL [R1+0x24], R11 ;  /* 0x0000240b01007387 */ /* 0x000fe20000100800 */
[----:B------:R-:W-:Y:S01]  /*7b90*/  ISETP.GE.AND P0, PT, R24, RZ, PT ;  /* 0x000000ff1800720c */ /* 0x000fe20003f06270 */
[----:B------:R-:W-:Y:S02]  /*7ba0*/  @!P1 IMAD.MOV R8, RZ, RZ, -R8 ;  /* 0x000000ffff089224 */ /* 0x000fe400078e0a08 */
[----:B------:R0:W-:Y:S01]  /*7bb0*/  STL [R1+0x20], R7 ;  /* 0x0000200701007387 */ /* 0x0001e20000100800 */
[----:B------:R-:W-:Y:S01]  /*7bc0*/  IABS R24, R27 ;  /* 0x0000001b00187213 */ /* 0x000fe20000000000 */
[----:B------:R-:W-:-:S02]  /*7bd0*/  @!P2 IMAD.IADD R3, R3, 0x1, -R0 ;  /* 0x000000010303a824 */ /* 0x000fc400078e0a00 */
[----:B------:R1:W-:Y:S01]  /*7be0*/  STL [R1+0x1c], R8 ;  /* 0x00001c0801007387 */ /* 0x0003e20000100800 */
[----:B0-----:R-:W-:-:S04]  /*7bf0*/  IMAD.HI.U32 R7, R2, R19, RZ ;  /* 0x0000001302077227 */ /* 0x001fc800078e00ff */
[----:B------:R-:W-:Y:S02]  /*7c00*/  IMAD.MOV R7, RZ, RZ, -R7 ;  /* 0x000000ffff077224 */ /* 0x000fe400078e0a07 */
[----:B-1----:R-:W-:Y:S02]  /*7c10*/  IMAD.MOV.U32 R8, RZ, RZ, R3 ;  /* 0x000000ffff087224 */ /* 0x002fe400078e0003 */
[----:B------:R-:W-:Y:S02]  /*7c20*/  IMAD R19, R0, R7, R19 ;  /* 0x0000000700137224 */ /* 0x000fe400078e0213 */
[----:B------:R-:W-:-:S04]  /*7c30*/  IMAD.HI.U32 R3, R2, R24, RZ ;  /* 0x0000001802037227 */ /* 0x000fc800078e00ff */
[----:B------:R-:W-:Y:S01]  /*7c40*/  @!P6 IMAD.MOV R8, RZ, RZ, -R8 ;  /* 0x000000ffff08e224 */ /* 0x000fe200078e0a08 */
[----:B------:R-:W-:Y:S01]  /*7c50*/  ISETP.GT.U32.AND P6, PT, R0, R19, PT ;  /* 0x000000130000720c */ /* 0x000fe20003fc4070 */
[----:B------:R-:W-:-:S04]  /*7c60*/  IMAD.MOV R3, RZ, RZ, -R3 ;  /* 0x000000ffff037224 */ /* 0x000fc800078e0a03 */
[----:B------:R-:W-:-:S08]  /*7c70*/  IMAD R24, R0, R3, R24 ;  /* 0x0000000300187224 */ /* 0x000fd000078e0218 */
[----:B------:R-:W-:-:S05]  /*7c80*/  @!P6 IMAD.IADD R19, R19, 0x1, -R0 ;  /* 0x000000011313e824 */ /* 0x000fca00078e0a00 */
[----:B------:R-:W-:Y:S01]  /*7c90*/  ISETP.GT.U32.AND P6, PT, R0, R19, PT ;  /* 0x000000130000720c */ /* 0x000fe20003fc4070 */
[----:B------:R-:W-:Y:S01]  /*7ca0*/  STL [R1+0x18], R8 ;  /* 0x0000180801007387 */ /* 0x000fe20000100800 */
[----:B------:R-:W-:-:S11]  /*7cb0*/  IABS R12, R29 ;  /* 0x0000001d000c7213 */ /* 0x000fd60000000000 */
[----:B------:R-:W-:-:S04]  /*7cc0*/  @!P6 IMAD.IADD R19, R19, 0x1, -R0 ;  /* 0x000000011313e824 */ /* 0x000fc800078e0a00 */
[----:B------:R-:W-:Y:S01]  /*7cd0*/  @!P0 IMAD.MOV R19, RZ, RZ, -R19 ;  /* 0x000000ffff138224 */ /* 0x000fe200078e0a13 */
[----:B--2---:R-:W-:-:S05]  /*7ce0*/  IABS R6, R21 ;  /* 0x0000001500067213 */ /* 0x004fca0000000000 */
[----:B------:R-:W-:-:S04]  /*7cf0*/  IMAD.HI.U32 R9, R2, R6, RZ ;  /* 0x0000000602097227 */ /* 0x000fc800078e00ff */
[----:B------:R-:W-:-:S04]  /*7d00*/  IMAD.MOV R9, RZ, RZ, -R9 ;  /* 0x000000ffff097224 */ /* 0x000fc800078e0a09 */
[----:B------:R-:W-:-:S05]  /*7d10*/  IMAD R6, R0, R9, R6 ;  /* 0x0000000900067224 */ /* 0x000fca00078e0206 */
[----:B------:R-:W-:Y:S02]  /*7d20*/  ISETP.GT.U32.AND P5, PT, R0, R6, PT ;  /* 0x000000060000720c */ /* 0x000fe40003fa4070 */
[----:B---3--:R-:W-:-:S11]  /*7d30*/  IABS R4, R20 ;  /* 0x0000001400047213 */ /* 0x008fd60000000000 */
[----:B------:R-:W-:Y:S02]  /*7d40*/  @!P5 IMAD.IADD R6, R6, 0x1, -R0 ;  /* 0x000000010606d824 */ /* 0x000fe400078e0a00 */
[----:B------:R-:W-:-:S03]  /*7d50*/  IMAD.HI.U32 R9, R2, R4, RZ ;  /* 0x0000000402097227 */ /* 0x000fc600078e00ff */
[----:B------:R-:W-:Y:S01]  /*7d60*/  ISETP.GT.U32.AND P1, PT, R0, R6, PT ;  /* 0x000000060000720c */ /* 0x000fe20003f24070 */
[----:B------:R-:W-:Y:S01]  /*7d70*/  IMAD.MOV R9, RZ, RZ, -R9 ;  /* 0x000000ffff097224 */ /* 0x000fe200078e0a09 */
[----:B------:R-:W-:-:S03]  /*7d80*/  ISETP.GE.AND P3, PT, R21, RZ, PT ;  /* 0x000000ff1500720c */ /* 0x000fc60003f66270 */
[----:B------:R-:W-:-:S05]  /*7d90*/  IMAD R4, R0, R9, R4 ;  /* 0x0000000900047224 */ /* 0x000fca00078e0204 */
[----:B------:R-:W-:-:S03]  /*7da0*/  ISETP.GT.U32.AND P2, PT, R0, R4, PT ;  /* 0x000000040000720c */ /* 0x000fc60003f44070 */
[----:B------:R-:W-:-:S04]  /*7db0*/  @!P1 IMAD.IADD R6, R6, 0x1, -R0 ;  /* 0x0000000106069824 */ /* 0x000fc800078e0a00 */
[----:B------:R-:W-:Y:S01]  /*7dc0*/  @!P3 IMAD.MOV R6, RZ, RZ, -R6 ;  /* 0x000000ffff06b224 */ /* 0x000fe200078e0a06 */
[----:B------:R-:W-:-:S05]  /*7dd0*/  ISETP.GT.U32.AND P3, PT, R0, R24, PT ;  /* 0x000000180000720c */ /* 0x000fca0003f64070 */
[----:B------:R-:W-:Y:S01]  /*7de0*/  @!P2 IMAD.IADD R4, R4, 0x1, -R0 ;  /* 0x000000010404a824 */ /* 0x000fe200078e0a00 */
[----:B------:R-:W-:-:S04]  /*7df0*/  ISETP.GE.AND P4, PT, R20, RZ, PT ;  /* 0x000000ff1400720c */ /* 0x000fc80003f86270 */
[----:B------:R-:W-:-:S03]  /*7e00*/  ISETP.GT.U32.AND P2, PT, R0, R4, PT ;  /* 0x000000040000720c */ /* 0x000fc60003f44070 */
[----:B------:R-:W-:-:S05]  /*7e10*/  @!P3 IMAD.IADD R24, R24, 0x1, -R0 ;  /* 0x000000011818b824 */ /* 0x000fca00078e0a00 */
[----:B------:R-:W-:-:S05]  /*7e20*/  ISETP.GT.U32.AND P3, PT, R0, R24, PT ;  /* 0x000000180000720c */ /* 0x000fca0003f64070 */
[----:B------:R-:W-:-:S04]  /*7e30*/  @!P2 IMAD.IADD R4, R4, 0x1, -R0 ;  /* 0x000000010404a824 */ /* 0x000fc800078e0a00 */
[----:B------:R-:W-:Y:S01]  /*7e40*/  @!P4 IMAD.MOV R4, RZ, RZ, -R4 ;  /* 0x000000ffff04c224 */ /* 0x000fe200078e0a04 */
[----:B------:R-:W-:Y:S03]  /*7e50*/  STL [R1+0x10], R6 ;  /* 0x0000100601007387 */ /* 0x000fe60000100800 */
[----:B------:R-:W-:Y:S01]  /*7e60*/  @!P3 IMAD.IADD R24, R24, 0x1, -R0 ;  /* 0x000000011818b824 */ /* 0x000fe200078e0a00 */
[----:B------:R0:W-:Y:S01]  /*7e70*/  STL [R1+0xc], R4 ;  /* 0x00000c0401007387 */ /* 0x0001e20000100800 */
[----:B------:R-:W-:-:S03]  /*7e80*/  ISETP.GE.AND P3, PT, R29, RZ, PT ;  /* 0x000000ff1d00720c */ /* 0x000fc60003f66270 */
[----:B------:R-:W-:Y:S04]  /*7e90*/  STL [R1+0x20bc], R19 ;  /* 0x0020bc1301007387 */ /* 0x000fe80000100800 */
[----:B------:R-:W2:Y:S01]  /*7ea0*/  LDL.LU R29, [R1+0x25c] ;  /* 0x00025c00011d7983 */ /* 0x000ea20000300800 */
[----:B------:R-:W-:Y:S02]  /*7eb0*/  ISETP.GE.AND P5, PT, R27, RZ, PT ;  /* 0x000000ff1b00720c */ /* 0x000fe40003fa6270 */
[----:B------:R-:W-:Y:S02]  /*7ec0*/  IABS R27, R17 ;  /* 0x00000011001b7213 */ /* 0x000fe40000000000 */
[----:B------:R-:W-:Y:S01]  /*7ed0*/  ISETP.GE.AND P1, PT, R17, RZ, PT ;  /* 0x000000ff1100720c */ /* 0x000fe20003f26270 */
[----:B------:R-:W-:Y:S01]  /*7ee0*/  IMAD.MOV.U32 R17, RZ, RZ, R23 ;  /* 0x000000ffff117224 */ /* 0x000fe200078e0017 */
[----:B------:R-:W-:-:S02]  /*7ef0*/  IABS R23, R18 ;  /* 0x0000001200177213 */ /* 0x000fc40000000000 */
[----:B------:R-:W-:Y:S02]  /*7f00*/  ISETP.GE.AND P2, PT, R18, RZ, PT ;  /* 0x000000ff1200720c */ /* 0x000fe40003f46270 */
[----:B------:R-:W3:Y:S01]  /*7f10*/  LDL.LU R18, [R1+0x260] ;  /* 0x0002600001127983 */ /* 0x000ee20000300800 */
[----:B------:R-:W-:-:S04]  /*7f20*/  IMAD.HI.U32 R3, R2, R27, RZ ;  /* 0x0000001b02037227 */ /* 0x000fc800078e00ff */
[----:B------:R-:W-:-:S04]  /*7f30*/  IMAD.MOV R3, RZ, RZ, -R3 ;  /* 0x000000ffff037224 */ /* 0x000fc800078e0a03 */
[----:B------:R-:W-:Y:S02]  /*7f40*/  IMAD R27, R0, R3, R27 ;  /* 0x00000003001b7224 */ /* 0x000fe400078e021b */
[----:B------:R-:W-:-:S04]  /*7f50*/  IMAD.HI.U32 R3, R2, R23, RZ ;  /* 0x0000001702037227 */ /* 0x000fc800078e00ff */
[----:B------:R-:W-:Y:S01]  /*7f60*/  IMAD.MOV R3, RZ, RZ, -R3 ;  /* 0x000000ffff037224 */ /* 0x000fe200078e0a03 */
[----:B------:R-:W-:-:S03]  /*7f70*/  IABS R11, R28 ;  /* 0x0000001c000b7213 */ /* 0x000fc60000000000 */
[C---:B------:R-:W-:Y:S01]  /*7f80*/  IMAD R23, R0.reuse, R3, R23 ;  /* 0x0000000300177224 */ /* 0x040fe200078e0217 */
[----:B------:R-:W-:Y:S01]  /*7f90*/  ISETP.GT.U32.AND P6, PT, R0, R27, PT ;  /* 0x0000001b0000720c */ /* 0x000fe20003fc4070 */
[----:B------:R-:W-:-:S03]  /*7fa0*/  IMAD.HI.U32 R3, R2, R11, RZ ;  /* 0x0000000b02037227 */ /* 0x000fc600078e00ff */
[----:B------:R-:W-:Y:S01]  /*7fb0*/  ISETP.GT.U32.AND P0, PT, R0, R23, PT ;  /* 0x000000170000720c */ /* 0x000fe20003f04070 */
[----:B------:R-:W-:-:S04]  /*7fc0*/  IMAD.MOV R3, RZ, RZ, -R3 ;  /* 0x000000ffff037224 */ /* 0x000fc800078e0a03 */
[C---:B------:R-:W-:Y:S02]  /*7fd0*/  IMAD R11, R0.reuse, R3, R11 ;  /* 0x00000003000b7224 */ /* 0x040fe400078e020b */
[----:B------:R-:W-:Y:S02]  /*7fe0*/  @!P5 IMAD.MOV R24, RZ, RZ, -R24 ;  /* 0x000000ffff18d224 */ /* 0x000fe400078e0a18 */
[----:B------:R-:W-:Y:S01]  /*7ff0*/  @!P6 IMAD.IADD R27, R27, 0x1, -R0 ;  /* 0x000000011b1be824 */ /* 0x000fe200078e0a00 */
[----:B------:R-:W-:-:S03]  /*8000*/  ISETP.GT.U32.AND P5, PT, R0, R11, PT ;  /* 0x0000000b0000720c */ /* 0x000fc60003fa4070 */
[----:B------:R-:W-:Y:S01]  /*8010*/  @!P0 IMAD.IADD R23, R23, 0x1, -R0 ;  /* 0x0000000117178824 */ /* 0x000fe200078e0a00 */
[----:B------:R-:W-:-:S04]  /*8020*/  ISETP.GT.U32.AND P6, PT, R0, R27, PT ;  /* 0x0000001b0000720c */ /* 0x000fc80003fc4070 */
[----:B------:R-:W-:Y:S01]  /*8030*/  ISETP.GT.U32.AND P0, PT, R0, R23, PT ;  /* 0x000000170000720c */ /* 0x000fe20003f04070 */
[----:B0-----:R-:W-:-:S04]  /*8040*/  IMAD.HI.U32 R4, R2, R12, RZ ;  /* 0x0000000c02047227 */ /* 0x001fc800078e00ff */
[----:B------:R-:W-:Y:S01]  /*8050*/  @!P5 IMAD.IADD R11, R11, 0x1, -R0 ;  /* 0x000000010b0bd824 */ /* 0x000fe200078e0a00 */
[----:B------:R-:W-:Y:S01]  /*8060*/  ISETP.GE.AND P4, PT, R28, RZ, PT ;  /* 0x000000ff1c00720c */ /* 0x000fe20003f86270 */
[----:B------:R-:W-:Y:S02]  /*8070*/  IMAD.MOV R4, RZ, RZ, -R4 ;  /* 0x000000ffff047224 */ /* 0x000fe400078e0a04 */
[----:B------:R-:W-:Y:S01]  /*8080*/  @!P6 IMAD.IADD R27, R27, 0x1, -R0 ;  /* 0x000000011b1be824 */ /* 0x000fe200078e0a00 */
[----:B------:R-:W-:Y:S01]  /*8090*/  ISETP.GT.U32.AND P5, PT, R0, R11, PT ;  /* 0x0000000b0000720c */ /* 0x000fe20003fa4070 */
[----:B------:R-:W-:Y:S02]  /*80a0*/  IMAD.MOV.U32 R28, RZ, RZ, R26 ;  /* 0x000000ffff1c7224 */ /* 0x000fe400078e001a */
[----:B------:R-:W-:Y:S02]  /*80b0*/  @!P0 IMAD.IADD R23, R23, 0x1, -R0 ;  /* 0x0000000117178824 */ /* 0x000fe400078e0a00 */
[----:B------:R-:W-:-:S02]  /*80c0*/  @!P1 IMAD.MOV R27, RZ, RZ, -R27 ;  /* 0x000000ffff1b9224 */ /* 0x000fc400078e0a1b */
[----:B------:R-:W-:Y:S02]  /*80d0*/  IMAD R12, R0, R4, R12 ;  /* 0x00000004000c7224 */ /* 0x000fe400078e020c */
[----:B------:R-:W-:Y:S01]  /*80e0*/  @!P2 IMAD.MOV R23, RZ, RZ, -R23 ;  /* 0x000000ffff17a224 */ /* 0x000fe200078e0a17 */
[----:B------:R-:W-:Y:S01]  /*80f0*/  STL [R1+0x20c0], R24 ;  /* 0x0020c01801007387 */ /* 0x000fe20000100800 */
[----:B------:R-:W-:Y:S02]  /*8100*/  ISETP.GE.AND P1, PT, R28, RZ, PT ;  /* 0x000000ff1c00720c */ /* 0x000fe40003f26270 */
[----:B------:R-:W-:Y:S01]  /*8110*/  IABS R13, R28 ;  /* 0x0000001c000d7213 */ /* 0x000fe20000000000 */
[----:B------:R-:W-:Y:S01]  /*8120*/  STL [R1+0x20c4], R27 ;  /* 0x0020c41b01007387 */ /* 0x000fe20000100800 */
[----:B------:R-:W-:-:S03]  /*8130*/  ISETP.GT.U32.AND P0, PT, R0, R12, PT ;  /* 0x0000000c0000720c */ /* 0x000fc60003f04070 */
[----:B------:R-:W4:Y:S04]  /*8140*/  LDL.LU R28, [R1+0x270] ;  /* 0x00027000011c7983 */ /* 0x000f280000300800 */
[----:B------:R-:W-:Y:S04]  /*8150*/  STL [R1+0x20c8], R23 ;  /* 0x0020c81701007387 */ /* 0x000fe80000100800 */
[----:B------:R-:W5:Y:S01]  /*8160*/  LDL.LU R25, [R1+0x268] ;  /* 0x0002680001197983 */ /* 0x000f620000300800 */
[--C-:B------:R-:W-:Y:S02]  /*8170*/  @!P5 IMAD.IADD R11, R11, 0x1, -R0.reuse ;  /* 0x000000010b0bd824 */ /* 0x100fe400078e0a00 */
[----:B------:R-:W-:-:S05]  /*8180*/  @!P0 IMAD.IADD R12, R12, 0x1, -R0 ;  /* 0x000000010c0c8824 */ /* 0x000fca00078e0a00 */
[----:B------:R-:W-:Y:S01]  /*8190*/  ISETP.GT.U32.AND P0, PT, R0, R12, PT ;  /* 0x0000000c0000720c */ /* 0x000fe20003f04070 */
[----:B------:R-:W-:Y:S01]  /*81a0*/  @!P4 IMAD.MOV R11, RZ, RZ, -R11 ;  /* 0x000000ffff0bc224 */ /* 0x000fe200078e0a0b */
[----:B------:R-:W-:Y:S02]  /*81b0*/  IABS R26, R17 ;  /* 0x00000011001a7213 */ /* 0x000fe40000000000 */
[----:B------:R-:W-:-:S09]  /*81c0*/  ISETP.GE.AND P6, PT, R17, RZ, PT ;  /* 0x000000ff1100720c */ /* 0x000fd20003fc6270 */
[----:B------:R-:W-:-:S04]  /*81d0*/  @!P0 IMAD.IADD R12, R12, 0x1, -R0 ;  /* 0x000000010c0c8824 */ /* 0x000fc800078e0a00 */
[----:B------:R-:W-:Y:S01]  /*81e0*/  @!P3 IMAD.MOV R12, RZ, RZ, -R12 ;  /* 0x000000ffff0cb224 */ /* 0x000fe200078e0a0c */
[----:B--2---:R-:W-:Y:S02]  /*81f0*/  IABS R16, R29 ;  /* 0x0000001d00107213 */ /* 0x004fe40000000000 */
[----:B------:R-:W-:Y:S02]  /*8200*/  ISETP.GE.AND P5, PT, R29, RZ, PT ;  /* 0x000000ff1d00720c */ /* 0x000fe40003fa6270 */
[----:B------:R-:W2:Y:S04]  /*8210*/  LDL.LU R29, [R1+0x26c] ;  /* 0x00026c00011d7983 */ /* 0x000ea80000300800 */
[----:B------:R-:W-:Y:S04]  /*8220*/  STL [R1+0x20cc], R11 ;  /* 0x0020cc0b01007387 */ /* 0x000fe80000100800 */
[----:B------:R-:W-:Y:S04]  /*8230*/  STL [R1+0x20d0], R12 ;  /* 0x0020d00c01007387 */ /* 0x000fe80000100800 */
[----:B------:R-:W2:Y:S01]  /*8240*/  LDL.LU R17, [R1+0x274] ;  /* 0x0002740001117983 */ /* 0x000ea20000300800 */
[----:B---3--:R-:W-:-:S02]  /*8250*/  IABS R20, R18 ;  /* 0x0000001200147213 */ /* 0x008fc40000000000 */
[----:B------:R-:W-:Y:S02]  /*8260*/  ISETP.GE.AND P4, PT, R18, RZ, PT ;  /* 0x000000ff1200720c */ /* 0x000fe40003f86270 */
[----:B------:R-:W3:Y:S01]  /*8270*/  LDL.LU R18, [R1+0x278] ;  /* 0x0002780001127983 */ /* 0x000ee20000300800 */
[----:B------:R-:W-:-:S04]  /*8280*/  IMAD.HI.U32 R3, R2, R26, RZ ;  /* 0x0000001a02037227 */ /* 0x000fc800078e00ff */
[----:B------:R-:W-:Y:S02]  /*8290*/  IMAD.MOV R3, RZ, RZ, -R3 ;  /* 0x000000ffff037224 */ /* 0x000fe400078e0a03 */
[----:B------:R-:W-:-:S04]  /*82a0*/  IMAD.HI.U32 R4, R2, R13, RZ ;  /* 0x0000000d02047227 */ /* 0x000fc800078e00ff */
[----:B------:R-:W-:Y:S02]  /*82b0*/  IMAD R26, R0, R3, R26 ;  /* 0x00000003001a7224 */ /* 0x000fe400078e021a */
[----:B------:R-:W-:-:S04]  /*82c0*/  IMAD.HI.U32 R3, R2, R16, RZ ;  /* 0x0000001002037227 */ /* 0x000fc800078e00ff */
[----:B------:R-:W-:Y:S02]  /*82d0*/  IMAD.MOV R4, RZ, RZ, -R4 ;  /* 0x000000ffff047224 */ /* 0x000fe400078e0a04 */
[----:B------:R-:W-:Y:S02]  /*82e0*/  IMAD.MOV R3, RZ, RZ, -R3 ;  /* 0x000000ffff037224 */ /* 0x000fe400078e0a03 */
[C---:B------:R-:W-:Y:S02]  /*82f0*/  IMAD R13, R0.reuse, R4, R13 ;  /* 0x00000004000d7224 */ /* 0x040fe400078e020d */
[C---:B------:R-:W-:Y:S01]  /*8300*/  IMAD R16, R0.reuse, R3, R16 ;  /* 0x0000000300107224 */ /* 0x040fe200078e0210 */
[C---:B------:R-:W-:Y:S02]  /*8310*/  ISETP.GT.U32.AND P2, PT, R0.reuse, R26, PT ;  /* 0x0000001a0000720c */ /* 0x040fe40003f44070 */
[C---:B------:R-:W-:Y:S02]  /*8320*/  ISETP.GT.U32.AND P0, PT, R0.reuse, R13, PT ;  /* 0x0000000d0000720c */ /* 0x040fe40003f04070 */
[----:B------:R-:W-:-:S09]  /*8330*/  ISETP.GT.U32.AND P3, PT, R0, R16, PT ;  /* 0x000000100000720c */ /* 0x000fd20003f64070 */
[--C-:B------:R-:W-:Y:S02]  /*8340*/  @!P2 IMAD.IADD R26, R26, 0x1, -R0.reuse ;  /* 0x000000011a1aa824 */ /* 0x100fe400078e0a00 */
[--C-:B------:R-:W-:Y:S02]  /*8350*/  @!P0 IMAD.IADD R13, R13, 0x1, -R0.reuse ;  /* 0x000000010d0d8824 */ /* 0x100fe400078e0a00 */
[----:B------:R-:W-:Y:S01]  /*8360*/  @!P3 IMAD.IADD R16, R16, 0x1, -R0 ;  /* 0x000000011010b824 */ /* 0x000fe200078e0a00 */
[C---:B------:R-:W-:Y:S02]  /*8370*/  ISETP.GT.U32.AND P2, PT, R0.reuse, R26, PT ;  /* 0x0000001a0000720c */ /* 0x040fe40003f44070 */
[C---:B------:R-:W-:Y:S02]  /*8380*/  ISETP.GT.U32.AND P0, PT, R0.reuse, R13, PT ;  /* 0x0000000d0000720c */ /* 0x040fe40003f04070 */
[----:B------:R-:W-:Y:S01]  /*8390*/  ISETP.GT.U32.AND P3, PT, R0, R16, PT ;  /* 0x000000100000720c */ /* 0x000fe20003f64070 */
[----:B------:R-:W-:-:S04]  /*83a0*/  IMAD.HI.U32 R3, R2, R20, RZ ;  /* 0x0000001402037227 */ /* 0x000fc800078e00ff */
[----:B------:R-:W-:-:S04]  /*83b0*/  IMAD.MOV R3, RZ, RZ, -R3 ;  /* 0x000000ffff037224 */ /* 0x000fc800078e0a03 */
[----:B------:R-:W-:Y:S02]  /*83c0*/  IMAD R20, R0, R3, R20 ;  /* 0x0000000300147224 */ /* 0x000fe400078e0214 */
[--C-:B------:R-:W-:Y:S02]  /*83d0*/  @!P2 IMAD.IADD R26, R26, 0x1, -R0.reuse ;  /* 0x000000011a1aa824 */ /* 0x100fe400078e0a00 */
[--C-:B------:R-:W-:Y:S02]  /*83e0*/  @!P0 IMAD.IADD R13, R13, 0x1, -R0.reuse ;  /* 0x000000010d0d8824 */ /* 0x100fe400078e0a00 */
[----:B------:R-:W-:Y:S01]  /*83f0*/  @!P3 IMAD.IADD R16, R16, 0x1, -R0 ;  /* 0x000000011010b824 */ /* 0x000fe200078e0a00 */
[----:B----4-:R-:W-:Y:S01]  /*8400*/  ISETP.GE.AND P2, PT, R28, RZ, PT ;  /* 0x000000ff1c00720c */ /* 0x010fe20003f46270 */
[----:B------:R-:W-:Y:S01]  /*8410*/  @!P6 IMAD.MOV R26, RZ, RZ, -R26 ;  /* 0x000000ffff1ae224 */ /* 0x000fe200078e0a1a */
[----:B------:R-:W-:Y:S01]  /*8420*/  IABS R21, R28 ;  /* 0x0000001c00157213 */ /* 0x000fe20000000000 */
[----:B------:R-:W-:Y:S01]  /*8430*/  @!P1 IMAD.MOV R13, RZ, RZ, -R13 ;  /* 0x000000ffff0d9224 */ /* 0x000fe200078e0a0d */
[----:B------:R-:W-:Y:S01]  /*8440*/  ISETP.GT.U32.AND P6, PT, R0, R20, PT ;  /* 0x000000140000720c */ /* 0x000fe20003fc4070 */
[----:B------:R-:W-:Y:S01]  /*8450*/  @!P5 IMAD.MOV R16, RZ, RZ, -R16 ;  /* 0x000000ffff10d224 */ /* 0x000fe200078e0a10 */
[----:B-----5:R-:W-:Y:S01]  /*8460*/  IABS R28, R25 ;  /* 0x00000019001c7213 */ /* 0x020fe20000000000 */
[C---:B------:R-:W-:Y:S01]  /*8470*/  IMAD.HI.U32 R4, R2.reuse, R21, RZ ;  /* 0x0000001502047227 */ /* 0x040fe200078e00ff */
[----:B------:R-:W-:Y:S03]  /*8480*/  STL [R1+0x20d4], R26 ;  /* 0x0020d41a01007387 */ /* 0x000fe60000100800 */
[----:B------:R-:W-:Y:S01]  /*8490*/  IMAD.HI.U32 R3, R2, R28, RZ ;  /* 0x0000001c02037227 */ /* 0x000fe200078e00ff */
[----:B------:R-:W-:Y:S04]  /*84a0*/  STL [R1+0x20d8], R13 ;  /* 0x0020d80d01007387 */ /* 0x000fe80000100800 */
[----:B------:R0:W-:Y:S01]  /*84b0*/  STL [R1+0x20dc], R16 ;  /* 0x0020dc1001007387 */ /* 0x0001e20000100800 */
[----:B------:R-:W-:-:S02]  /*84c0*/  IMAD.MOV R4, RZ, RZ, -R4 ;  /* 0x000000ffff047224 */ /* 0x000fc400078e0a04 */
[----:B------:R-:W-:Y:S02]  /*84d0*/  IMAD.MOV R3, RZ, RZ, -R3 ;  /* 0x000000ffff037224 */ /* 0x000fe400078e0a03 */
[C---:B------:R-:W-:Y:S02]  /*84e0*/  IMAD R21, R0.reuse, R4, R21 ;  /* 0x0000000400157224 */ /* 0x040fe400078e0215 */
[----:B------:R-:W-:Y:S02]  /*84f0*/  IMAD R28, R0, R3, R28 ;  /* 0x00000003001c7224 */ /* 0x000fe400078e021c */
[----:B------:R-:W-:Y:S01]  /*8500*/  @!P6 IMAD.IADD R20, R20, 0x1, -R0 ;  /* 0x000000011414e824 */ /* 0x000fe200078e0a00 */
[C---:B------:R-:W-:Y:S02]  /*8510*/  ISETP.GT.U32.AND P3, PT, R0.reuse, R21, PT ;  /* 0x000000150000720c */ /* 0x040fe40003f64070 */
[C---:B------:R-:W-:Y:S02]  /*8520*/  ISETP.GT.U32.AND P1, PT, R0.reuse, R28, PT ;  /* 0x0000001c0000720c */ /* 0x040fe40003f24070 */
[----:B------:R-:W-:-:S09]  /*8530*/  ISETP.GT.U32.AND P6, PT, R0, R20, PT ;  /* 0x000000140000720c */ /* 0x000fd20003fc4070 */
[--C-:B------:R-:W-:Y:S02]  /*8540*/  @!P3 IMAD.IADD R21, R21, 0x1, -R0.reuse ;  /* 0x000000011515b824 */ /* 0x100fe400078e0a00 */
[--C-:B------:R-:W-:Y:S02]  /*8550*/  @!P1 IMAD.IADD R28, R28, 0x1, -R0.reuse ;  /* 0x000000011c1c9824 */ /* 0x100fe400078e0a00 */
[----:B------:R-:W-:Y:S01]  /*8560*/  @!P6 IMAD.IADD R20, R20, 0x1, -R0 ;  /* 0x000000011414e824 */ /* 0x000fe200078e0a00 */
[C---:B------:R-:W-:Y:S02]  /*8570*/  ISETP.GT.U32.AND P3, PT, R0.reuse, R21, PT ;  /* 0x000000150000720c */ /* 0x040fe40003f64070 */
[----:B------:R-:W-:Y:S01]  /*8580*/  ISETP.GT.U32.AND P1, PT, R0, R28, PT ;  /* 0x0000001c0000720c */ /* 0x000fe20003f24070 */
[----:B------:R-:W-:Y:S01]  /*8590*/  @!P4 IMAD.MOV R20, RZ, RZ, -R20 ;  /* 0x000000ffff14c224 */ /* 0x000fe200078e0a14 */
[----:B------:R-:W-:-:S09]  /*85a0*/  ISETP.GE.AND P0, PT, R25, RZ, PT ;  /* 0x000000ff1900720c */ /* 0x000fd20003f06270 */
[--C-:B------:R-:W-:Y:S02]  /*85b0*/  @!P3 IMAD.IADD R21, R21, 0x1, -R0.reuse ;  /* 0x000000011515b824 */ /* 0x100fe400078e0a00 */
[----:B------:R-:W-:Y:S02]  /*85c0*/  @!P1 IMAD.IADD R28, R28, 0x1, -R0 ;  /* 0x000000011c1c9824 */ /* 0x000fe400078e0a00 */
[----:B------:R-:W-:Y:S02]  /*85d0*/  @!P2 IMAD.MOV R21, RZ, RZ, -R21 ;  /* 0x000000ffff15a224 */ /* 0x000fe400078e0a15 */
[----:B------:R-:W-:Y:S01]  /*85e0*/  @!P0 IMAD.MOV R28, RZ, RZ, -R28 ;  /* 0x000000ffff1c8224 */ /* 0x000fe200078e0a1c */
[----:B--2---:R-:W-:Y:S02]  /*85f0*/  IABS R22, R29 ;  /* 0x0000001d00167213 */ /* 0x004fe40000000000 */
[----:B------:R-:W-:Y:S02]  /*8600*/  ISETP.GE.AND P5, PT, R29, RZ, PT ;  /* 0x000000ff1d00720c */ /* 0x000fe40003fa6270 */
[----:B------:R-:W2:Y:S01]  /*8610*/  LDL.LU R29, [R1+0x280] ;  /* 0x00028000011d7983 */ /* 0x000ea20000300800 */
[----:B------:R-:W-:-:S03]  /*8620*/  IMAD.HI.U32 R3, R2, R22, RZ ;  /* 0x0000001602037227 */ /* 0x000fc600078e00ff */
[----:B------:R-:W4:Y:S01]  /*8630*/  LDL.LU R15, [R1+0x284] ;  /* 0x00028400010f7983 */ /* 0x000f220000300800 */
[----:B------:R-:W-:-:S04]  /*8640*/  IMAD.MOV R3, RZ, RZ, -R3 ;  /* 0x000000ffff037224 */ /* 0x000fc800078e0a03 */
[----:B------:R-:W-:-:S05]  /*8650*/  IMAD R22, R0, R3, R22 ;  /* 0x0000000300167224 */ /* 0x000fca00078e0216 */
[----:B------:R-:W-:Y:S01]  /*8660*/  ISETP.GT.U32.AND P6, PT, R0, R22, PT ;  /* 0x000000160000720c */ /* 0x000fe20003fc4070 */
[----:B------:R-:W-:Y:S01]  /*8670*/  STL [R1+0x20e0], R20 ;  /* 0x0020e01401007387 */ /* 0x000fe20000100800 */
[----:B------:R-:W-:Y:S02]  /*8680*/  IABS R25, R17 ;  /* 0x0000001100197213 */ /* 0x000fe40000000000 */
[----:B------:R-:W-:Y:S02]  /*8690*/  ISETP.GE.AND P4, PT, R17, RZ, PT ;  /* 0x000000ff1100720c */ /* 0x000fe40003f86270 */
[----:B------:R-:W5:Y:S07]  /*86a0*/  LDL.LU R17, [R1+0x288] ;  /* 0x0002880001117983 */ /* 0x000f6e0000300800 */
[----:B------:R-:W-:Y:S01]  /*86b0*/  @!P6 IMAD.IADD R22, R22, 0x1, -R0 ;  /* 0x000000011616e824 */ /* 0x000fe200078e0a00 */
[----:B---3--:R-:W-:-:S04]  /*86c0*/  IABS R14, R18 ;  /* 0x00000012000e7213 */ /* 0x008fc80000000000 */
[----:B------:R-:W-:Y:S02]  /*86d0*/  ISETP.GT.U32.AND P6, PT, R0, R22, PT ;  /* 0x000000160000720c */ /* 0x000fe40003fc4070 */
[----:B------:R-:W-:Y:S02]  /*86e0*/  ISETP.GE.AND P3, PT, R18, RZ, PT ;  /* 0x000000ff1200720c */ /* 0x000fe40003f66270 */
[----:B------:R-:W3:Y:S04]  /*86f0*/  LDL.LU R18, [R1+0x27c] ;  /* 0x00027c0001127983 */ /* 0x000ee80000300800 */
[----:B------:R-:W-:Y:S04]  /*8700*/  STL [R1+0x20e4], R21 ;  /* 0x0020e41501007387 */ /* 0x000fe80000100800 */
[----:B------:R-:W-:Y:S04]  /*8710*/  STL [R1+0x20e8], R28 ;  /* 0x0020e81c01007387 */ /* 0x000fe80000100800 */
[----:B0-----:R-:W3:Y:S01]  /*8720*/  LDL.LU R16, [R1+0x28c] ;  /* 0x00028c0001107983 */ /* 0x001ee20000300800 */
[----:B------:R-:W-:-:S03]  /*8730*/  @!P6 IMAD.IADD R22, R22, 0x1, -R0 ;  /* 0x000000011616e824 */ /* 0x000fc600078e0a00 */
[----:B------:R-:W3:Y:S01]  /*8740*/  LDL.LU R26, [R1+0x290] ;  /* 0x00029000011a7983 */ /* 0x000ee20000300800 */
[----:B------:R-:W-:-:S05]  /*8750*/  @!P5 IMAD.MOV R22, RZ, RZ, -R22 ;  /* 0x000000ffff16d224 */ /* 0x000fca00078e0a16 */
[----:B------:R0:W-:Y:S04]  /*8760*/  STL [R1+0x20ec], R22 ;  /* 0x0020ec1601007387 */ /* 0x0001e80000100800 */
[----:B------:R-:W3:Y:S04]  /*8770*/  LDL.LU R12, [R1+0x294] ;  /* 0x00029400010c7983 */ /* 0x000ee80000300800 */
[----:B------:R-:W3:Y:S04]  /*8780*/  LDL.LU R11, [R1+0x298] ;  /* 0x00029800010b7983 */ /* 0x000ee80000300800 */
[----:B------:R-:W3:Y:S04]  /*8790*/  LDL.LU R23, [R1+0x29c] ;  /* 0x00029c0001177983 */ /* 0x000ee80000300800 */
[----:B------:R-:W3:Y:S04]  /*87a0*/  LDL.LU R27, [R1+0x2a0] ;  /* 0x0002a000011b7983 */ /* 0x000ee80000300800 */
[----:B------:R-:W3:Y:S04]  /*87b0*/  LDL.LU R24, [R1+0x2a4] ;  /* 0x0002a40001187983 */ /* 0x000ee80000300800 */
[----:B------:R-:W3:Y:S01]  /*87c0*/  LDL.LU R19, [R1+0x2a8] ;  /* 0x0002a80001137983 */ /* 0x000ee20000300800 */
[----:B------:R-:W-:-:S04]  /*87d0*/  IMAD.HI.U32 R4, R2, R25, RZ ;  /* 0x0000001902047227 */ /* 0x000fc800078e00ff */
[----:B------:R-:W-:-:S04]  /*87e0*/  IMAD.MOV R4, RZ, RZ, -R4 ;  /* 0x000000ffff047224 */ /* 0x000fc800078e0a04 */
[----:B------:R-:W-:-:S05]  /*87f0*/  IMAD R25, R0, R4, R25 ;  /* 0x0000000400197224 */ /* 0x000fca00078e0219 */
[----:B------:R-:W-:-:S13]  /*8800*/  ISETP.GT.U32.AND P1, PT, R0, R25, PT ;  /* 0x000000190000720c */ /* 0x000fda0003f24070 */
[----:B------:R-:W-:-:S05]  /*8810*/  @!P1 IMAD.IADD R25, R25, 0x1, -R0 ;  /* 0x0000000119199824 */ /* 0x000fca00078e0a00 */
[----:B------:R-:W-:Y:S01]  /*8820*/  ISETP.GT.U32.AND P5, PT, R0, R25, PT ;  /* 0x000000190000720c */ /* 0x000fe20003fa4070 */
[----:B------:R-:W-:-:S12]  /*8830*/  IMAD.HI.U32 R3, R2, R14, RZ ;  /* 0x0000000e02037227 */ /* 0x000fd800078e00ff */
[----:B------:R-:W-:Y:S02]  /*8840*/  @!P5 IMAD.IADD R25, R25, 0x1, -R0 ;  /* 0x000000011919d824 */ /* 0x000fe400078e0a00 */
[----:B------:R-:W-:-:S04]  /*8850*/  IMAD.MOV R3, RZ, RZ, -R3 ;  /* 0x000000ffff037224 */ /* 0x000fc800078e0a03 */
[----:B------:R-:W-:Y:S02]  /*8860*/  IMAD R14, R0, R3, R14 ;  /* 0x00000003000e7224 */ /* 0x000fe400078e020e */
[----:B------:R-:W-:-:S03]  /*8870*/  @!P4 IMAD.MOV R25, RZ, RZ, -R25 ;  /* 0x000000ffff19c224 */ /* 0x000fc600078e0a19 */
[----:B------:R-:W-:-:S13]  /*8880*/  ISETP.GT.U32.AND P0, PT, R0, R14, PT ;  /* 0x0000000e0000720c */ /* 0x000fda0003f04070 */
[----:B------:R-:W-:-:S05]  /*8890*/  @!P0 IMAD.IADD R14, R14, 0x1, -R0 ;  /* 0x000000010e0e8824 */ /* 0x000fca00078e0a00 */
[----:B------:R-:W-:-:S13]  /*88a0*/  ISETP.GT.U32.AND P0, PT, R0, R14, PT ;  /* 0x0000000e0000720c */ /* 0x000fda0003f04070 */
[----:B------:R-:W-:-:S04]  /*88b0*/  @!P0 IMAD.IADD R14, R14, 0x1, -R0 ;  /* 0x000000010e0e8824 */ /* 0x000fc800078e0a00 */
[----:B------:R-:W-:Y:S01]  /*88c0*/  @!P3 IMAD.MOV R14, RZ, RZ, -R14 ;  /* 0x000000ffff0eb224 */ /* 0x000fe200078e0a0e */
[----:B------:R-:W-:Y:S01]  /*88d0*/  STL [R1+0x20f0], R25 ;  /* 0x0020f01901007387 */ /* 0x000fe20000100800 */
[----:B--2---:R-:W-:Y:S02]  /*88e0*/  ISETP.GE.AND P2, PT, R29, RZ, PT ;  /* 0x000000ff1d00720c */ /* 0x004fe40003f46270 */
[----:B------:R-:W-:-:S05]  /*88f0*/  IABS R29, R29 ;  /* 0x0000001d001d7213 */ /* 0x000fca0000000000 */
[----:B------:R-:W-:-:S04]  /*8900*/  IMAD.HI.U32 R6, R2, R29, RZ ;  /* 0x0000001d02067227 */ /* 0x000fc800078e00ff */
[----:B------:R-:W-:Y:S01]  /*8910*/  IMAD.MOV R6, RZ, RZ, -R6 ;  /* 0x000000ffff067224 */ /* 0x000fe200078e0a06 */
[----:B----4-:R-:W-:-:S03]  /*8920*/  IABS R4, R15 ;  /* 0x0000000f00047213 */ /* 0x010fc60000000000 */
[----:B------:R-:W-:Y:S02]  /*8930*/  IMAD R29, R0, R6, R29 ;  /* 0x00000006001d7224 */ /* 0x000fe400078e021d */
[----:B------:R-:W-:-:S03]  /*8940*/  IMAD.HI.U32 R10, R2, R4, RZ ;  /* 0x00000004020a7227 */ /* 0x000fc600078e00ff */
[----:B------:R-:W-:Y:S01]  /*8950*/  ISETP.GT.U32.AND P5, PT, R0, R29, PT ;  /* 0x0000001d0000720c */ /* 0x000fe20003fa4070 */
[----:B------:R-:W-:-:S04]  /*8960*/  IMAD.MOV R10, RZ, RZ, -R10 ;  /* 0x000000ffff0a7224 */ /* 0x000fc800078e0a0a */
[----:B------:R-:W-:Y:S01]  /*8970*/  IMAD R10, R0, R10, R4 ;  /* 0x0000000a000a7224 */ /* 0x000fe200078e0204 */
[----:B-----5:R-:W-:-:S07]  /*8980*/  IABS R3, R17 ;  /* 0x0000001100037213 */ /* 0x020fce0000000000 */
[----:B------:R-:W-:Y:S01]  /*8990*/  @!P5 IMAD.IADD R29, R29, 0x1, -R0 ;  /* 0x000000011d1dd824 */ /* 0x000fe200078e0a00 */
[----:B------:R-:W-:Y:S01]  /*89a0*/  ISETP.GT.U32.AND P5, PT, R0, R10, PT ;  /* 0x0000000a0000720c */ /* 0x000fe20003fa4070 */
[----:B------:R-:W-:-:S03]  /*89b0*/  IMAD.MOV.U32 R7, RZ, RZ, R3 ;  /* 0x000000ffff077224 */ /* 0x000fc600078e0003 */
[----:B------:R-:W-:Y:S01]  /*89c0*/  ISETP.GT.U32.AND P4, PT, R0, R29, PT ;  /* 0x0000001d0000720c */ /* 0x000fe20003f84070 */
[----:B------:R-:W-:Y:S01]  /*89d0*/  IMAD.HI.U32 R9, R2, R7, RZ ;  /* 0x0000000702097227 */ /* 0x000fe200078e00ff */
[----:B---3--:R-:W-:-:S03]  /*89e0*/  IABS R8, R18 ;  /* 0x0000001200087213 */ /* 0x008fc60000000000 */
[----:B------:R-:W-:-:S04]  /*89f0*/  IMAD.MOV R9, RZ, RZ, -R9 ;  /* 0x000000ffff097224 */ /* 0x000fc800078e0a09 */
[--C-:B------:R-:W-:Y:S02]  /*8a00*/  @!P5 IMAD.IADD R10, R10, 0x1, -R0.reuse ;  /* 0x000000010a0ad824 */ /* 0x100fe400078e0a00 */
[----:B------:R-:W-:Y:S01]  /*8a10*/  IMAD R9, R0, R9, R7 ;  /* 0x0000000900097224 */ /* 0x000fe200078e0207 */
[----:B------:R-:W-:Y:S01]  /*8a20*/  IABS R7, R16 ;  /* 0x0000001000077213 */ /* 0x000fe20000000000 */
[----:B------:R-:W-:Y:S01]  /*8a30*/  IMAD.HI.U32 R3, R2, R8, RZ ;  /* 0x0000000802037227 */ /* 0x000fe200078e00ff */
[C---:B------:R-:W-:Y:S02]  /*8a40*/  ISETP.GT.U32.AND P5, PT, R0.reuse, R10, PT ;  /* 0x0000000a0000720c */ /* 0x040fe40003fa4070 */
[----:B------:R-:W-:Y:S01]  /*8a50*/  ISETP.GE.AND P1, PT, R17, RZ, PT ;  /* 0x000000ff1100720c */ /* 0x000fe20003f26270 */
[----:B------:R-:W-:Y:S01]  /*8a60*/  @!P4 IMAD.IADD R29, R29, 0x1, -R0 ;  /* 0x000000011d1dc824 */ /* 0x000fe200078e0a00 */
[----:B------:R-:W-:Y:S01]  /*8a70*/  ISETP.GT.U32.AND P4, PT, R0, R9, PT ;  /* 0x000000090000720c */ /* 0x000fe20003f84070 */
[----:B------:R-:W-:-:S02]  /*8a80*/  IMAD.MOV R3, RZ, RZ, -R3 ;  /* 0x000000ffff037224 */ /* 0x000fc400078e0a03 */
[----:B------:R-:W-:Y:S01]  /*8a90*/  IMAD.HI.U32 R17, R2, R7, RZ ;  /* 0x0000000702117227 */ /* 0x000fe200078e00ff */
[----:B------:R-:W-:-:S03]  /*8aa0*/  IABS R6, R26 ;  /* 0x0000001a00067213 */ /* 0x000fc60000000000 */
[----:B------:R-:W-:Y:S02]  /*8ab0*/  IMAD R8, R0, R3, R8 ;  /* 0x0000000300087224 */ /* 0x000fe400078e0208 */
[----:B------:R-:W-:Y:S01]  /*8ac0*/  IMAD.MOV R17, RZ, RZ, -R17 ;  /* 0x000000ffff117224 */ /* 0x000fe200078e0a11 */
[----:B------:R-:W-:Y:S01]  /*8ad0*/  ISETP.GE.AND P6, PT, R15, RZ, PT ;  /* 0x000000ff0f00720c */ /* 0x000fe20003fc6270 */
[----:B------:R-:W-:Y:S01]  /*8ae0*/  @!P5 IMAD.IADD R10, R10, 0x1, -R0 ;  /* 0x000000010a0ad824 */ /* 0x000fe200078e0a00 */
[C---:B------:R-:W-:Y:S01]  /*8af0*/  ISETP.GT.U32.AND P5, PT, R0.reuse, R8, PT ;  /* 0x000000080000720c */ /* 0x040fe20003fa4070 */
[----:B------:R-:W-:Y:S01]  /*8b00*/  IMAD R7, R0, R17, R7 ;  /* 0x0000001100077224 */ /* 0x000fe200078e0207 */
[----:B------:R-:W-:Y:S01]  /*8b10*/  IABS R4, R12 ;  /* 0x0000000c00047213 */ /* 0x000fe20000000000 */
[----:B------:R-:W-:-:S04]  /*8b20*/  IMAD.HI.U32 R15, R2, R6, RZ ;  /* 0x00000006020f7227 */ /* 0x000fc800078e00ff */
[----:B------:R-:W-:Y:S01]  /*8b30*/  @!P4 IMAD.IADD R9, R9, 0x1, -R0 ;  /* 0x000000010909c824 */ /* 0x000fe200078e0a00 */
[----:B------:R-:W-:Y:S01]  /*8b40*/  ISETP.GT.U32.AND P4, PT, R0, R7, PT ;  /* 0x000000070000720c */ /* 0x000fe20003f84070 */
[----:B------:R-:W-:Y:S02]  /*8b50*/  IMAD.MOV R15, RZ, RZ, -R15 ;  /* 0x000000ffff0f7224 */ /* 0x000fe400078e0a0f */
[----:B------:R-:W-:-:S04]  /*8b60*/  IMAD.HI.U32 R3, R2, R4, RZ ;  /* 0x0000000402037227 */ /* 0x000fc800078e00ff */
[----:B------:R-:W-:Y:S02]  /*8b70*/  IMAD R6, R0, R15, R6 ;  /* 0x0000000f00067224 */ /* 0x000fe400078e0206 */
[----:B------:R-:W-:Y:S02]  /*8b80*/  IMAD.MOV R3, RZ, RZ, -R3 ;  /* 0x000000ffff037224 */ /* 0x000fe400078e0a03 */
[----:B------:R-:W-:Y:S01]  /*8b90*/  @!P5 IMAD.IADD R8, R8, 0x1, -R0 ;  /* 0x000000010808d824 */ /* 0x000fe200078e0a00 */
[C---:B------:R-:W-:Y:S01]  /*8ba0*/  ISETP.GT.U32.AND P5, PT, R0.reuse, R6, PT ;  /* 0x000000060000720c */ /* 0x040fe20003fa4070 */
[C---:B------:R-:W-:Y:S01]  /*8bb0*/  IMAD R4, R0.reuse, R3, R4 ;  /* 0x0000000300047224 */ /* 0x040fe200078e0204 */
[----:B------:R-:W-:Y:S01]  /*8bc0*/  IABS R3, R11 ;  /* 0x0000000b00037213 */ /* 0x000fe20000000000 */
[----:B------:R-:W-:Y:S01]  /*8bd0*/  @!P4 IMAD.IADD R7, R7, 0x1, -R0 ;  /* 0x000000010707c824 */ /* 0x000fe200078e0a00 */
[----:B------:R-:W-:-:S03]  /*8be0*/  ISETP.GT.U32.AND P4, PT, R0, R9, PT ;  /* 0x000000090000720c */ /* 0x000fc60003f84070 */
[----:B0-----:R-:W-:Y:S01]  /*8bf0*/  IMAD.HI.U32 R22, R2, R3, RZ ;  /* 0x0000000302167227 */ /* 0x001fe200078e00ff */
[----:B------:R-:W-:-:S03]  /*8c00*/  IABS R15, R23 ;  /* 0x00000017000f7213 */ /* 0x000fc60000000000 */
[----:B------:R-:W-:Y:S02]  /*8c10*/  IMAD.MOV R22, RZ, RZ, -R22 ;  /* 0x000000ffff167224 */ /* 0x000fe400078e0a16 */
[--C-:B------:R-:W-:Y:S02]  /*8c20*/  @!P5 IMAD.IADD R6, R6, 0x1, -R0.reuse ;  /* 0x000000010606d824 */ /* 0x100fe400078e0a00 */
[----:B------:R-:W-:Y:S01]  /*8c30*/  IMAD R3, R0, R22, R3 ;  /* 0x0000001600037224 */ /* 0x000fe200078e0203 */
[----:B------:R-:W-:Y:S01]  /*8c40*/  ISETP.GE.AND P0, PT, R18, RZ, PT ;  /* 0x000000ff1200720c */ /* 0x000fe20003f06270 */
[----:B------:R-:W-:Y:S01]  /*8c50*/  @!P2 IMAD.MOV R29, RZ, RZ, -R29 ;  /* 0x000000ffff1da224 */ /* 0x000fe200078e0a1d */
[----:B------:R-:W-:Y:S01]  /*8c60*/  IABS R18, R24 ;  /* 0x0000001800127213 */ /* 0x000fe20000000000 */
[----:B------:R-:W-:Y:S01]  /*8c70*/  IMAD.HI.U32 R21, R2, R15, RZ ;  /* 0x0000000f02157227 */ /* 0x000fe200078e00ff */
[C---:B------:R-:W-:Y:S02]  /*8c80*/  ISETP.GT.U32.AND P3, PT, R0.reuse, R8, PT ;  /* 0x000000080000720c */ /* 0x040fe40003f64070 */
[C---:B------:R-:W-:Y:S01]  /*8c90*/  ISETP.GT.U32.AND P2, PT, R0.reuse, R6, PT ;  /* 0x000000060000720c */ /* 0x040fe20003f44070 */
[----:B------:R-:W-:Y:S01]  /*8ca0*/  @!P4 IMAD.IADD R9, R9, 0x1, -R0 ;  /* 0x000000010909c824 */ /* 0x000fe200078e0a00 */
[C---:B------:R-:W-:Y:S01]  /*8cb0*/  ISETP.GT.U32.AND P4, PT, R0.reuse, R3, PT ;  /* 0x000000030000720c */ /* 0x040fe20003f84070 */
[----:B------:R-:W-:Y:S01]  /*8cc0*/  @!P6 IMAD.MOV R10, RZ, RZ, -R10 ;  /* 0x000000ffff0ae224 */ /* 0x000fe200078e0a0a */
[----:B------:R-:W-:Y:S01]  /*8cd0*/  ISETP.GT.U32.AND P6, PT, R0, R4, PT ;  /* 0x000000040000720c */ /* 0x000fe20003fc4070 */
[----:B------:R-:W-:-:S04]  /*8ce0*/  IMAD.HI.U32 R13, R2, R18, RZ ;  /* 0x00000012020d7227 */ /* 0x000fc800078e00ff */
[----:B------:R-:W-:Y:S02]  /*8cf0*/  IMAD.MOV R21, RZ, RZ, -R21 ;  /* 0x000000ffff157224 */ /* 0x000fe400078e0a15 */
[----:B------:R-:W-:Y:S02]  /*8d00*/  IMAD.MOV R13, RZ, RZ, -R13 ;  /* 0x000000ffff0d7224 */ /* 0x000fe400078e0a0d */
[C---:B------:R-:W-:Y:S01]  /*8d10*/  IMAD R15, R0.reuse, R21, R15 ;  /* 0x00000015000f7224 */ /* 0x040fe200078e020f */
[C---:B------:R-:W-:Y:S01]  /*8d20*/  ISETP.GT.U32.AND P5, PT, R0.reuse, R7, PT ;  /* 0x000000070000720c */ /* 0x040fe20003fa4070 */
[----:B------:R-:W-:Y:S02]  /*8d30*/  IMAD R18, R0, R13, R18 ;  /* 0x0000000d00127224 */ /* 0x000fe400078e0212 */
[--C-:B------:R-:W-:Y:S01]  /*8d40*/  @!P3 IMAD.IADD R8, R8, 0x1, -R0.reuse ;  /* 0x000000010808b824 */ /* 0x100fe200078e0a00 */
[----:B------:R-:W-:Y:S01]  /*8d50*/  ISETP.GT.U32.AND P3, PT, R0, R15, PT ;  /* 0x0000000f0000720c */ /* 0x000fe20003f64070 */
[--C-:B------:R-:W-:Y:S01]  /*8d60*/  @!P2 IMAD.IADD R6, R6, 0x1, -R0.reuse ;  /* 0x000000010606a824 */ /* 0x100fe200078e0a00 */
[----:B------:R-:W-:Y:S01]  /*8d70*/  ISETP.GE.AND P2, PT, R16, RZ, PT ;  /* 0x000000ff1000720c */ /* 0x000fe20003f46270 */
[--C-:B------:R-:W-:Y:S01]  /*8d80*/  @!P4 IMAD.IADD R3, R3, 0x1, -R0.reuse ;  /* 0x000000010303c824 */ /* 0x100fe200078e0a00 */
[----:B------:R-:W-:Y:S01]  /*8d90*/  ISETP.GE.AND P4, PT, R26, RZ, PT ;  /* 0x000000ff1a00720c */ /* 0x000fe20003f86270 */
[----:B------:R-:W-:Y:S01]  /*8da0*/  @!P6 IMAD.IADD R4, R4, 0x1, -R0 ;  /* 0x000000010404e824 */ /* 0x000fe200078e0a00 */
[----:B------:R-:W-:-:S02]  /*8db0*/  ISETP.GT.U32.AND P6, PT, R0, R18, PT ;  /* 0x000000120000720c */ /* 0x000fc40003fc4070 */
[----:B------:R-:W-:Y:S02]  /*8dc0*/  IABS R17, R27 ;  /* 0x0000001b00117213 */ /* 0x000fe40000000000 */
[----:B------:R-:W-:Y:S01]  /*8dd0*/  IABS R13, R19 ;  /* 0x00000013000d7213 */ /* 0x000fe20000000000 */
[----:B------:R-:W-:Y:S02]  /*8de0*/  @!P5 IMAD.IADD R7, R7, 0x1, -R0 ;  /* 0x000000010707d824 */ /* 0x000fe400078e0a00 */
[C---:B------:R-:W-:Y:S01]  /*8df0*/  IMAD.HI.U32 R20, R2.reuse, R17, RZ ;  /* 0x0000001102147227 */ /* 0x040fe200078e00ff */
[----:B------:R-:W-:Y:S03]  /*8e00*/  STL [R1+0x20f4], R14 ;  /* 0x0020f40e01007387 */ /* 0x000fe60000100800 */
[----:B------:R-:W-:Y:S01]  /*8e10*/  IMAD.HI.U32 R2, R2, R13, RZ ;  /* 0x0000000d02027227 */ /* 0x000fe200078e00ff */
[----:B------:R-:W-:Y:S03]  /*8e20*/  STL [R1+0x20f8], R29 ;  /* 0x0020f81d01007387 */ /* 0x000fe60000100800 */
[----:B------:R-:W-:-:S02]  /*8e30*/  @!P1 IMAD.MOV R9, RZ, RZ, -R9 ;  /* 0x000000ffff099224 */ /* 0x000fc400078e0a09 */
[----:B------:R-:W-:Y:S02]  /*8e40*/  @!P3 IMAD.IADD R15, R15, 0x1, -R0 ;  /* 0x000000010f0fb824 */ /* 0x000fe400078e0a00 */
[----:B------:R-:W-:Y:S02]  /*8e50*/  @!P0 IMAD.MOV R8, RZ, RZ, -R8 ;  /* 0x000000ffff088224 */ /* 0x000fe400078e0a08 */
[----:B------:R-:W-:Y:S01]  /*8e60*/  @!P2 IMAD.MOV R7, RZ, RZ, -R7 ;  /* 0x000000ffff07a224 */ /* 0x000fe200078e0a07 */
[----:B------:R-:W-:Y:S01]  /*8e70*/  STL [R1+0x20fc], R10 ;  /* 0x0020fc0a01007387 */ /* 0x000fe20000100800 */
[----:B------:R-:W-:Y:S01]  /*8e80*/  @!P4 IMAD.MOV R6, RZ, RZ, -R6 ;  /* 0x000000ffff06c224 */ /* 0x000fe200078e0a06 */
[----:B------:R-:W-:Y:S01]  /*8e90*/  ISETP.GT.U32.AND P1, PT, R0, R4, PT ;  /* 0x000000040000720c */ /* 0x000fe20003f24070 */
[----:B------:R-:W-:Y:S01]  /*8ea0*/  IMAD.MOV R2, RZ, RZ, -R2 ;  /* 0x000000ffff027224 */ /* 0x000fe200078e0a02 */
[----:B------:R-:W-:Y:S01]  /*8eb0*/  STL [R1+0x2100], R9 ;  /* 0x0021000901007387 */ /* 0x000fe20000100800 */
[----:B------:R-:W-:Y:S01]  /*8ec0*/  @!P6 IMAD.IADD R18, R18, 0x1, -R0 ;  /* 0x000000011212e824 */ /* 0x000fe200078e0a00 */
[----:B------:R-:W-:-:S02]  /*8ed0*/  ISETP.GT.U32.AND P0, PT, R0, R3, PT ;  /* 0x000000030000720c */ /* 0x000fc40003f04070 */
[----:B------:R-:W-:Y:S01]  /*8ee0*/  STL [R1+0x2104], R8 ;  /* 0x0021040801007387 */ /* 0x000fe20000100800 */
[C---:B------:R-:W-:Y:S01]  /*8ef0*/  ISETP.GT.U32.AND P6, PT, R0.reuse, R15, PT ;  /* 0x0000000f0000720c */ /* 0x040fe20003fc4070 */
[----:B------:R-:W-:Y:S02]  /*8f00*/  IMAD R2, R0, R2, R13 ;  /* 0x0000000200027224 */ /* 0x000fe400078e020d */
[----:B------:R-:W-:Y:S04]  /*8f10*/  STL [R1+0x2108], R7 ;  /* 0x0021080701007387 */ /* 0x000fe80000100800 */
[----:B------:R-:W-:Y:S04]  /*8f20*/  STL [R1+0x210c], R6 ;  /* 0x00210c0601007387 */ /* 0x000fe80000100800 */
[----:B------:R-:W2:Y:S01]  /*8f30*/  LDL.LU R13, [R1+0x204] ;  /* 0x00020400010d7983 */ /* 0x000ea20000300800 */
[----:B------:R-:W-:-:S03]  /*8f40*/  ISETP.GE.AND P3, PT, R12, RZ, PT ;  /* 0x000000ff0c00720c */ /* 0x000fc60003f66270 */
[----:B------:R-:W3:Y:S01]  /*8f50*/  LDL.LU R26, [R1+0x1fc] ;  /* 0x0001fc00011a7983 */ /* 0x000ee20000300800 */
[----:B------:R-:W-:-:S03]  /*8f60*/  @!P1 IMAD.IADD R4, R4, 0x1, -R0 ;  /* 0x0000000104049824 */ /* 0x000fc600078e0a00 */
[----:B------:R-:W4:Y:S01]  /*8f70*/  LDL.LU R12, [R1+0x1f0] ;  /* 0x0001f000010c7983 */ /* 0x000f220000300800 */
[----:B------:R-:W-:Y:S01]  /*8f80*/  ISETP.GE.AND P1, PT, R11, RZ, PT ;  /* 0x000000ff0b00720c */ /* 0x000fe20003f26270 */
[--C-:B------:R-:W-:Y:S01]  /*8f90*/  @!P0 IMAD.IADD R3, R3, 0x1, -R0.reuse ;  /* 0x0000000103038824 */ /* 0x100fe200078e0a00 */
[----:B------:R-:W-:Y:S01]  /*8fa0*/  ISETP.GE.AND P0, PT, R23, RZ, PT ;  /* 0x000000ff1700720c */ /* 0x000fe20003f06270 */
[----:B------:R-:W-:Y:S01]  /*8fb0*/  @!P6 IMAD.IADD R15, R15, 0x1, -R0 ;  /* 0x000000010f0fe824 */ /* 0x000fe200078e0a00 */
[----:B------:R-:W5:Y:S01]  /*8fc0*/  LDL.LU R11, [R1+0x1e4] ;  /* 0x0001e400010b7983 */ /* 0x000f620000300800 */
[----:B------:R-:W-:-:S03]  /*8fd0*/  ISETP.GE.AND P6, PT, R27, RZ, PT ;  /* 0x000000ff1b00720c */ /* 0x000fc60003fc6270 */
[----:B------:R-:W5:Y:S04]  /*8fe0*/  LDL.LU R23, [R1+0x1d8] ;  /* 0x0001d80001177983 */ /* 0x000f680000300800 */
[----:B------:R-:W5:Y:S01]  /*8ff0*/  LDL.LU R27, [R1+0x1d4] ;  /* 0x0001d400011b7983 */ /* 0x000f620000300800 */
[----:B------:R-:W-:-:S04]  /*9000*/  IMAD.MOV R20, RZ, RZ, -R20 ;  /* 0x000000ffff147224 */ /* 0x000fc800078e0a14 */
[----:B------:R-:W-:-:S05]  /*9010*/  IMAD R17, R0, R20, R17 ;  /* 0x0000001400117224 */ /* 0x000fca00078e0211 */
[----:B------:R-:W-:-:S13]  /*9020*/  ISETP.GT.U32.AND P5, PT, R0, R17, PT ;  /* 0x000000110000720c */ /* 0x000fda0003fa4070 */
[----:B------:R-:W-:Y:S01]  /*9030*/  @!P5 IMAD.IADD R17, R17, 0x1, -R0 ;  /* 0x000000011111d824 */ /* 0x000fe200078e0a00 */
[----:B------:R-:W-:-:S04]  /*9040*/  ISETP.GT.U32.AND P5, PT, R0, R2, PT ;  /* 0x000000020000720c */ /* 0x000fc80003fa4070 */
[----:B------:R-:W-:-:S09]  /*9050*/  ISETP.GT.U32.AND P2, PT, R0, R17, PT ;  /* 0x000000110000720c */ /* 0x000fd20003f44070 */
[----:B------:R-:W-:Y:S01]  /*9060*/  @!P5 IMAD.IADD R2, R2, 0x1, -R0 ;  /* 0x000000010202d824 */ /* 0x000fe200078e0a00 */
[----:B------:R-:W-:-:S04]  /*9070*/  ISETP.GT.U32.AND P5, PT, R0, R18, PT ;  /* 0x000000120000720c */ /* 0x000fc80003fa4070 */
[----:B------:R-:W-:Y:S01]  /*9080*/  ISETP.GT.U32.AND P4, PT, R0, R2, PT ;  /* 0x000000020000720c */ /* 0x000fe20003f84070 */
[----:B------:R-:W-:Y:S01]  /*9090*/  @!P2 IMAD.IADD R17, R17, 0x1, -R0 ;  /* 0x000000011111a824 */ /* 0x000fe200078e0a00 */
[----:B------:R-:W-:Y:S01]  /*90a0*/  ISETP.GE.AND P2, PT, R24, RZ, PT ;  /* 0x000000ff1800720c */ /* 0x000fe20003f46270 */
[----:B------:R-:W-:Y:S01]  /*90b0*/  @!P3 IMAD.MOV R4, RZ, RZ, -R4 ;  /* 0x000000ffff04b224 */ /* 0x000fe200078e0a04 */
[----:B------:R-:W5:Y:S05]  /*90c0*/  LDL.LU R24, [R1+0x1cc] ;  /* 0x0001cc0001187983 */ /* 0x000f6a0000300800 */
[--C-:B------:R-:W-:Y:S01]  /*90d0*/  @!P5 IMAD.IADD R18, R18, 0x1, -R0.reuse ;  /* 0x000000011212d824 */ /* 0x100fe200078e0a00 */
[----:B------:R-:W-:Y:S01]  /*90e0*/  ISETP.GE.AND P5, PT, R19, RZ, PT ;  /* 0x000000ff1300720c */ /* 0x000fe20003fa6270 */
[----:B------:R-:W-:Y:S01]  /*90f0*/  @!P1 IMAD.MOV R3, RZ, RZ, -R3 ;  /* 0x000000ffff039224 */ /* 0x000fe200078e0a03 */
[----:B------:R-:W5:Y:S01]  /*9100*/  LDL.LU R19, [R1+0x1c4] ;  /* 0x0001c40001137983 */ /* 0x000f620000300800 */
[----:B------:R-:W-:Y:S01]  /*9110*/  @!P4 IMAD.IADD R2, R2, 0x1, -R0 ;  /* 0x000000010202c824 */ /* 0x000fe200078e0a00 */
[----:B------:R-:W-:Y:S01]  /*9120*/  ISETP.NE.AND P4, PT, R5, RZ, PT ;  /* 0x000000ff0500720c */ /* 0x000fe20003f85270 */
[----:B------:R-:W-:Y:S01]  /*9130*/  @!P0 IMAD.MOV R15, RZ, RZ, -R15 ;  /* 0x000000ffff0f8224 */ /* 0x000fe200078e0a0f */
[----:B------:R-:W-:Y:S01]  /*9140*/  LOP3.LUT R5, RZ, R5, RZ, 0x33, !PT ;  /* 0x00000005ff057212 */ /* 0x000fe200078e33ff */
[----:B------:R-:W-:Y:S01]  /*9150*/  @!P6 IMAD.MOV R17, RZ, RZ, -R17 ;  /* 0x000000ffff11e224 */ /* 0x000fe200078e0a11 */
[----:B------:R-:W-:Y:S01]  /*9160*/  STL [R1+0x2110], R4 ;  /* 0x0021100401007387 */ /* 0x000fe20000100800 */
[----:B------:R-:W-:-:S03]  /*9170*/  @!P2 IMAD.MOV R18, RZ, RZ, -R18 ;  /* 0x000000ffff12a224 */ /* 0x000fc600078e0a12 */
[----:B------:R-:W-:Y:S01]  /*9180*/  STL [R1+0x2114], R3 ;  /* 0x0021140301007387 */ /* 0x000fe20000100800 */
[----:B------:R-:W-:-:S03]  /*9190*/  @!P5 IMAD.MOV R2, RZ, RZ, -R2 ;  /* 0x000000ffff02d224 */ /* 0x000fc600078e0a02 */
[----:B------:R-:W-:Y:S04]  /*91a0*/  STL [R1+0x2118], R15 ;  /* 0x0021180f01007387 */ /* 0x000fe80000100800 */
[----:B------:R-:W-:Y:S04]  /*91b0*/  STL [R1+0x211c], R17 ;  /* 0x00211c1101007387 */ /* 0x000fe80000100800 */
[----:B------:R-:W-:Y:S04]  /*91c0*/  STL [R1+0x2120], R18 ;  /* 0x0021201201007387 */ /* 0x000fe80000100800 */
[----:B------:R3:W-:Y:S01]  /*91d0*/  STL [R1+0x2124], R2 ;  /* 0x0021240201007387 */ /* 0x0007e20000100800 */
[----:B--2---:R-:W-:-:S02]  /*91e0*/  SEL R0, R5, R13, !P4 ;  /* 0x0000000d05007207 */ /* 0x004fc40006000000 */
[----:B---3--:R-:W-:-:S03]  /*91f0*/  SEL R2, R5, R26, !P4 ;  /* 0x0000001a05027207 */ /* 0x008fc60006000000 */
[----:B------:R4:W-:Y:S04]  /*9200*/  STL [R1+0x2128], R0 ;  /* 0x0021280001007387 */ /* 0x0009e80000100800 */
[----:B------:R0:W-:Y:S01]  /*9210*/  STL [R1+0x14], R2 ;  /* 0x0000140201007387 */ /* 0x0001e20000100800 */
[C---:B----4-:R-:W-:Y:S02]  /*9220*/  SEL R0, R5.reuse, R12, !P4 ;  /* 0x0000000c05007207 */ /* 0x050fe40006000000 */
[C---:B-----5:R-:W-:Y:S02]  /*9230*/  SEL R3, R5.reuse, R11, !P4 ;  /* 0x0000000b05037207 */ /* 0x060fe40006000000 */
[C---:B0-----:R-:W-:Y:S01]  /*9240*/  SEL R2, R5.reuse, R23, !P4 ;  /* 0x0000001705027207 */ /* 0x041fe20006000000 */
[----:B------:R0:W-:Y:S04]  /*9250*/  STL [R1+0x8], R0 ;  /* 0x0000080001007387 */ /* 0x0001e80000100800 */
[----:B------:R-:W-:Y:S01]  /*9260*/  STL [R1+0x4], R3 ;  /* 0x0000040301007387 */ /* 0x000fe20000100800 */
[----:B0-----:R-:W-:-:S03]  /*9270*/  SEL R0, R5, R27, !P4 ;  /* 0x0000001b05007207 */ /* 0x001fc60006000000 */
[----:B------:R-:W-:Y:S04]  /*9280*/  STL [R1], R2 ;  /* 0x0000000201007387 */ /* 0x000fe80000100800 */
[----:B------:R0:W-:Y:S04]  /*9290*/  STL [R1+0x58], R0 ;  /* 0x0000580001007387 */ /* 0x0001e80000100800 */
[----:B0-----:R-:W2:Y:S01]  /*92a0*/  LDL.LU R0, [R1+0x1ac] ;  /* 0x0001ac0001007983 */ /* 0x001ea20000300800 */
[----:B------:R-:W-:-:S05]  /*92b0*/  SEL R3, R5, R24, !P4 ;  /* 0x0000001805037207 */ /* 0x000fca0006000000 */
[----:B------:R-:W-:Y:S01]  /*92c0*/  STL [R1+0x64], R3 ;  /* 0x0000640301007387 */ /* 0x000fe20000100800 */
[----:B------:R-:W-:-:S03]  /*92d0*/  SEL R2, R5, R19, !P4 ;  /* 0x0000001305027207 */ /* 0x000fc60006000000 */
[----:B--2---:R0:W-:Y:S04]  /*92e0*/  STL [R1+0x2144], R0 ;  /* 0x0021440001007387 */ /* 0x0041e80000100800 */
[----:B------:R-:W-:Y:S04]  /*92f0*/  STL [R1+0x74], R2 ;  /* 0x0000740201007387 */ /* 0x000fe80000100800 */
[----:B0-----:R-:W2:Y:S04]  /*9300*/  LDL.LU R0, [R1+0x1b0] ;  /* 0x0001b00001007983 */ /* 0x001ea80000300800 */
[----:B--2---:R0:W-:Y:S04]  /*9310*/  STL [R1+0x2148], R0 ;  /* 0x0021480001007387 */ /* 0x0041e80000100800 */
[----:B0-----:R-:W2:Y:S04]  /*9320*/  LDL.LU R0, [R1+0x1bc] ;  /* 0x0001bc0001007983 */ /* 0x001ea80000300800 */
[----:B--2---:R0:W-:Y:S04]  /*9330*/  STL [R1+0x214c], R0 ;  /* 0x00214c0001007387 */ /* 0x0041e80000100800 */
[----:B0-----:R-:W2:Y:S04]  /*9340*/  LDL.LU R0, [R1+0x1c0] ;  /* 0x0001c00001007983 */ /* 0x001ea80000300800 */
[----:B------:R-:W3:Y:S04]  /*9350*/  LDL.LU R2, [R1+0x1a8] ;  /* 0x0001a80001027983 */ /* 0x000ee80000300800 */
[----:B------:R-:W4:Y:S04]  /*9360*/  LDL.LU R18, [R1+0x1a0] ;  /* 0x0001a00001127983 */ /* 0x000f280000300800 */
[----:B------:R-:W5:Y:S04]  /*9370*/  LDL.LU R17, [R1+0x19c] ;  /* 0x00019c0001117983 */ /* 0x000f680000300800 */
[----:B------:R-:W3:Y:S04]  /*9380*/  LDL.LU R15, [R1+0x198] ;  /* 0x00019800010f7983 */ /* 0x000ee80000300800 */
        /* <DEDUP_REMOVED lines=22> */
[----:B------:R-:W3:Y:S01]  /*94f0*/  LDL.LU R19, [R1+0x138] ;  /* 0x0001380001137983 */ /* 0x000ee20000300800 */
[----:B--2---:R-:W-:-:S05]  /*9500*/  SEL R0, R5, R0, !P4 ;  /* 0x0000000005007207 */ /* 0x004fca0006000000 */
[----:B------:R0:W-:Y:S04]  /*9510*/  STL [R1+0x7c], R0 ;  /* 0x00007c0001007387 */ /* 0x0001e80000100800 */
[----:B0-----:R-:W2:Y:S02]  /*9520*/  LDL.LU R0, [R1+0x214c] ;  /* 0x00214c0001007983 */ /* 0x001ea40000300800 */
[----:B--2---:R-:W-:-:S05]  /*9530*/  SEL R0, R5, R0, !P4 ;  /* 0x0000000005007207 */ /* 0x004fca0006000000 */
[----:B------:R0:W-:Y:S04]  /*9540*/  STL [R1+0x84], R0 ;  /* 0x0000840001007387 */ /* 0x0001e80000100800 */
[----:B0-----:R-:W2:Y:S02]  /*9550*/  LDL.LU R0, [R1+0x2148] ;  /* 0x0021480001007983 */ /* 0x001ea40000300800 */
[----:B--2---:R-:W-:-:S05]  /*9560*/  SEL R0, R5, R0, !P4 ;  /* 0x0000000005007207 */ /* 0x004fca0006000000 */
[----:B------:R0:W-:Y:S04]  /*9570*/  STL [R1+0xb4], R0 ;  /* 0x0000b40001007387 */ /* 0x0001e80000100800 */
[----:B0-----:R-:W2:Y:S01]  /*9580*/  LDL.LU R0, [R1+0x2144] ;  /* 0x0021440001007983 */ /* 0x001ea20000300800 */
[C---:B----4-:R-:W-:Y:S02]  /*9590*/  SEL R18, R5.reuse, R18, !P4 ;  /* 0x0000001205127207 */ /* 0x050fe40006000000 */
[C---:B---3--:R-:W-:Y:S02]  /*95a0*/  SEL R3, R5.reuse, R3, !P4 ;  /* 0x0000000305037207 */ /* 0x048fe40006000000 */
[----:B--2---:R-:W-:-:S05]  /*95b0*/  SEL R0, R5, R0, !P4 ;  /* 0x0000000005007207 */ /* 0x004fca0006000000 */
[----:B------:R0:W-:Y:S02]  /*95c0*/  STL [R1+0xc4], R0 ;  /* 0x0000c40001007387 */ /* 0x0001e40000100800 */
[C---:B0-----:R-:W-:Y:S02]  /*95d0*/  SEL R0, R5.reuse, R2, !P4 ;  /* 0x0000000205007207 */ /* 0x041fe40006000000 */
[----:B-----5:R-:W-:-:S03]  /*95e0*/  SEL R2, R5, R17, !P4 ;  /* 0x0000001105027207 */ /* 0x020fc60006000000 */
[----:B------:R0:W-:Y:S04]  /*95f0*/  STL [R1+0xcc], R0 ;  /* 0x0000cc0001007387 */ /* 0x0001e80000100800 */
[----:B------:R-:W-:Y:S01]  /*9600*/  STL [R1+0xec], R18 ;  /* 0x0000ec1201007387 */ /* 0x000fe20000100800 */
[----:B0-----:R-:W-:-:S03]  /*9610*/  SEL R0, R5, R15, !P4 ;  /* 0x0000000f05007207 */ /* 0x001fc60006000000 */
[----:B------:R0:W-:Y:S04]  /*9620*/  STL [R1+0x100], R2 ;  /* 0x0001000201007387 */ /* 0x0001e80000100800 */
[----:B------:R1:W-:Y:S01]  /*9630*/  STL [R1+0x110], R0 ;  /* 0x0001100001007387 */ /* 0x0003e20000100800 */
[----:B0-----:R-:W-:-:S03]  /*9640*/  SEL R2, R5, R4, !P4 ;  /* 0x0000000405027207 */ /* 0x001fc60006000000 */
[----:B------:R0:W-:Y:S01]  /*9650*/  STL [R1+0x120], R3 ;  /* 0x0001200301007387 */ /* 0x0001e20000100800 */
[----:B-1----:R-:W-:-:S03]  /*9660*/  SEL R0, R5, R6, !P4 ;  /* 0x0000000605007207 */ /* 0x002fc60006000000 */
[----:B------:R1:W-:Y:S04]  /*9670*/  STL [R1+0x14c], R2 ;  /* 0x00014c0201007387 */ /* 0x0003e80000100800 */
[----:B------:R2:W-:Y:S01]  /*9680*/  STL [R1+0x154], R0 ;  /* 0x0001540001007387 */ /* 0x0005e20000100800 */
[C---:B0-----:R-:W-:Y:S02]  /*9690*/  SEL R3, R5.reuse, R7, !P4 ;  /* 0x0000000705037207 */ /* 0x041fe40006000000 */
[----:B-1----:R-:W-:-:S03]  /*96a0*/  SEL R2, R5, R8, !P4 ;  /* 0x0000000805027207 */ /* 0x002fc60006000000 */
[----:B------:R0:W-:Y:S01]  /*96b0*/  STL [R1+0x15c], R3 ;  /* 0x00015c0301007387 */ /* 0x0001e20000100800 */
[----:B--2---:R-:W-:-:S03]  /*96c0*/  SEL R0, R5, R9, !P4 ;  /* 0x0000000905007207 */ /* 0x004fc60006000000 */
        /* <DEDUP_REMOVED lines=28> */
[----:B------:R-:W-:Y:S01]  /*9890*/  STL [R1+0x1e0], R3 ;  /* 0x0001e00301007387 */ /* 0x000fe20000100800 */
[----:B--2---:R-:W-:-:S03]  /*98a0*/  SEL R0, R5, R27, !P4 ;  /* 0x0000001b05007207 */ /* 0x004fc60006000000 */
[----:B------:R-:W-:Y:S04]  /*98b0*/  STL [R1+0x1fc], R2 ;  /* 0x0001fc0201007387 */ /* 0x000fe80000100800 */
[----:B------:R0:W-:Y:S04]  /*98c0*/  STL [R1+0x1f8], R0 ;  /* 0x0001f80001007387 */ /* 0x0001e80000100800 */
[----:B0-----:R-:W2:Y:S01]  /*98d0*/  LDL.LU R0, [R1+0x128] ;  /* 0x0001280001007983 */ /* 0x001ea20000300800 */
[C---:B------:R-:W-:Y:S02]  /*98e0*/  SEL R3, R5.reuse, R24, !P4 ;  /* 0x0000001805037207 */ /* 0x040fe40006000000 */
[----:B------:R-:W-:-:S03]  /*98f0*/  SEL R2, R5, R19, !P4 ;  /* 0x0000001305027207 */ /* 0x000fc60006000000 */
[----:B------:R-:W-:Y:S04]  /*9900*/  STL [R1+0x1f4], R3 ;  /* 0x0001f40301007387 */ /* 0x000fe80000100800 */
        /* <DEDUP_REMOVED lines=142> */
[C---:B---3--:R-:W-:Y:S02]  /*a1f0*/  SEL R2, R5.reuse, R2, !P4 ;  /* 0x0000000205027207 */ /* 0x048fe40006000000 */
[C---:B----4-:R-:W-:Y:S02]  /*a200*/  SEL R18, R5.reuse, R18, !P4 ;  /* 0x0000001205127207 */ /* 0x050fe40006000000 */
[C---:B-----5:R-:W-:Y:S02]  /*a210*/  SEL R17, R5.reuse, R17, !P4 ;  /* 0x0000001105117207 */ /* 0x060fe40006000000 */
[----:B------:R-:W-:-:S02]  /*a220*/  SEL R15, R5, R15, !P4 ;  /* 0x0000000f050f7207 */ /* 0x000fc40006000000 */
[C---:B------:R-:W-:Y:S02]  /*a230*/  SEL R3, R5.reuse, R3, !P4 ;  /* 0x0000000305037207 */ /* 0x040fe40006000000 */
[C---:B------:R-:W-:Y:S02]  /*a240*/  SEL R4, R5.reuse, R4, !P4 ;  /* 0x0000000405047207 */ /* 0x040fe40006000000 */
[C---:B------:R-:W-:Y:S02]  /*a250*/  SEL R6, R5.reuse, R6, !P4 ;  /* 0x0000000605067207 */ /* 0x040fe40006000000 */
[C---:B------:R-:W-:Y:S02]  /*a260*/  SEL R7, R5.reuse, R7, !P4 ;  /* 0x0000000705077207 */ /* 0x040fe40006000000 */
[C---:B------:R-:W-:Y:S02]  /*a270*/  SEL R8, R5.reuse, R8, !P4 ;  /* 0x0000000805087207 */ /* 0x040fe40006000000 */
        /* <DEDUP_REMOVED lines=18> */
[----:B--2---:R-:W-:-:S05]  /*a3a0*/  SEL R0, R5, R0, !P4 ;  /* 0x0000000005007207 */ /* 0x004fca0006000000 */
[----:B------:R0:W-:Y:S04]  /*a3b0*/  STL [R1+0x118], R0 ;  /* 0x0001180001007387 */ /* 0x0001e80000100800 */
[----:B0-----:R-:W2:Y:S04]  /*a3c0*/  LDL.LU R0, [R1+0x2128] ;  /* 0x0021280001007983 */ /* 0x001ea80000300800 */
[----:B------:R0:W-:Y:S04]  /*a3d0*/  STL [R1+0x114], R2 ;  /* 0x0001140201007387 */ /* 0x0001e80000100800 */
[----:B0-----:R-:W3:Y:S04]  /*a3e0*/  LDL.LU R2, [R1+0x2124] ;  /* 0x0021240001027983 */ /* 0x001ee80000300800 */
[----:B------:R0:W-:Y:S04]  /*a3f0*/  STL [R1+0x10c], R18 ;  /* 0x00010c1201007387 */ /* 0x0001e80000100800 */
[----:B0-----:R-:W4:Y:S04]  /*a400*/  LDL.LU R18, [R1+0x2120] ;  /* 0x0021200001127983 */ /* 0x001f280000300800 */
[----:B------:R0:W-:Y:S04]  /*a410*/  STL [R1+0x108], R17 ;  /* 0x0001081101007387 */ /* 0x0001e80000100800 */
[----:B0-----:R-:W5:Y:S04]  /*a420*/  LDL.LU R17, [R1+0x211c] ;  /* 0x00211c0001117983 */ /* 0x001f680000300800 */
[----:B------:R0:W-:Y:S04]  /*a430*/  STL [R1+0x104], R15 ;  /* 0x0001040f01007387 */ /* 0x0001e80000100800 */
[----:B0-----:R-:W2:Y:S04]  /*a440*/  LDL.LU R15, [R1+0x2118] ;  /* 0x00211800010f7983 */ /* 0x001ea80000300800 */
        /* <DEDUP_REMOVED lines=41> */
[----:B0-----:R-:W3:Y:S04]  /*a6e0*/  LDL.LU R27, [R1+0x20c4] ;  /* 0x0020c400011b7983 */ /* 0x001ee80000300800 */
[----:B------:R0:W-:Y:S04]  /*a6f0*/  STL [R1+0x2c], R24 ;  /* 0x00002c1801007387 */ /* 0x0001e80000100800 */
[----:B0-----:R-:W3:Y:S04]  /*a700*/  LDL.LU R24, [R1+0x20c0] ;  /* 0x0020c00001187983 */ /* 0x001ee80000300800 */
[----:B------:R0:W-:Y:S04]  /*a710*/  STL [R1+0x28], R19 ;  /* 0x0000281301007387 */ /* 0x0001e80000100800 */
[----:B0-----:R-:W3:Y:S01]  /*a720*/  LDL.LU R19, [R1+0x20bc] ;  /* 0x0020bc0001137983 */ /* 0x001ee20000300800 */
[----:B--2---:R-:W-:-:S02]  /*a730*/  SEL R23, R5, R23, !P4 ;  /* 0x0000001705177207 */ /* 0x004fc40006000000 */
[----:B---3--:R-:W-:-:S05]  /*a740*/  SEL R19, R5, R19, !P4 ;  /* 0x0000001305137207 */ /* 0x008fca0006000000 */
[----:B------:R0:W-:Y:S02]  /*a750*/  STL [R1+0x24], R19 ;  /* 0x0000241301007387 */ /* 0x0001e40000100800 */
[C---:B0-----:R-:W-:Y:S02]  /*a760*/  SEL R19, R5.reuse, R24, !P4 ;  /* 0x0000001805137207 */ /* 0x041fe40006000000 */
[----:B------:R-:W-:-:S03]  /*a770*/  SEL R24, R5, R27, !P4 ;  /* 0x0000001b05187207 */ /* 0x000fc60006000000 */
[----:B------:R0:W-:Y:S01]  /*a780*/  STL [R1+0x20], R19 ;  /* 0x0000201301007387 */ /* 0x0001e20000100800 */
[C---:B------:R-:W-:Y:S02]  /*a790*/  SEL R27, R5.reuse, R26, !P4 ;  /* 0x0000001a051b7207 */ /* 0x040fe40006000000 */
[C---:B------:R-:W-:Y:S01]  /*a7a0*/  SEL R26, R5.reuse, R13, !P4 ;  /* 0x0000000d051a7207 */ /* 0x040fe20006000000 */
[----:B------:R1:W-:Y:S01]  /*a7b0*/  STL [R1+0x1c], R24 ;  /* 0x00001c1801007387 */ /* 0x0003e20000100800 */
[C---:B0-----:R-:W-:Y:S02]  /*a7c0*/  SEL R19, R5.reuse, R11, !P4 ;  /* 0x0000000b05137207 */ /* 0x041fe40006000000 */
[C---:B------:R-:W-:Y:S01]  /*a7d0*/  SEL R11, R5.reuse, R12, !P4 ;  /* 0x0000000c050b7207 */ /* 0x040fe20006000000 */
[----:B------:R0:W-:Y:S01]  /*a7e0*/  STL [R1+0x18], R23 ;  /* 0x0000181701007387 */ /* 0x0001e20000100800 */
[----:B-1----:R-:W-:-:S03]  /*a7f0*/  SEL R24, R5, R16, !P4 ;  /* 0x0000001005187207 */ /* 0x002fc60006000000 */
[----:B------:R-:W-:Y:S04]  /*a800*/  STL [R1+0x10], R19 ;  /* 0x0000101301007387 */ /* 0x000fe80000100800 */
[----:B------:R1:W-:Y:S01]  /*a810*/  STL [R1+0x2040], R27 ;  /* 0x0020401b01007387 */ /* 0x0003e20000100800 */
[----:B0-----:R-:W-:-:S03]  /*a820*/  SEL R23, R5, R20, !P4 ;  /* 0x0000001405177207 */ /* 0x001fc60006000000 */
[----:B------:R-:W-:Y:S04]  /*a830*/  STL [R1+0xc], R11 ;  /* 0x00000c0b01007387 */ /* 0x000fe80000100800 */
[----:B------:R0:W-:Y:S04]  /*a840*/  STL [R1+0x2044], R26 ;  /* 0x0020441a01007387 */ /* 0x0001e80000100800 */
[----:B------:R2:W-:Y:S01]  /*a850*/  STL [R1+0x2048], R24 ;  /* 0x0020481801007387 */ /* 0x0005e20000100800 */
[C---:B------:R-:W-:Y:S02]  /*a860*/  SEL R21, R5.reuse, R21, !P4 ;  /* 0x0000001505157207 */ /* 0x040fe40006000000 */
[C---:B------:R-:W-:Y:S01]  /*a870*/  SEL R28, R5.reuse, R28, !P4 ;  /* 0x0000001c051c7207 */ /* 0x040fe20006000000 */
[----:B-1----:R-:W1:Y:S01]  /*a880*/  S2R R27, SR_TID.X ;  /* 0x00000000001b7919 */ /* 0x002e620000002100 */
[C---:B------:R-:W-:Y:S01]  /*a890*/  SEL R22, R5.reuse, R22, !P4 ;  /* 0x0000001605167207 */ /* 0x040fe20006000000 */
[----:B0-----:R-:W0:Y:S01]  /*a8a0*/  LDC R26, c[0x0][0x3ac] ;  /* 0x0000eb00ff1a7b82 */ /* 0x001e220000000800 */
[----:B--2---:R-:W2:Y:S04]  /*a8b0*/  LDL.LU R24, [R1+0x2ac] ;  /* 0x0002ac0001187983 */ /* 0x004ea80000300800 */
[----:B------:R3:W-:Y:S04]  /*a8c0*/  STL [R1+0x204c], R23 ;  /* 0x00204c1701007387 */ /* 0x0007e80000100800 */
[----:B---3--:R-:W3:Y:S01]  /*a8d0*/  LDL.LU R23, [R1+0x2b0] ;  /* 0x0002b00001177983 */ /* 0x008ee20000300800 */
[----:B------:R-:W-:-:S02]  /*a8e0*/  SEL R25, R5, R25, !P4 ;  /* 0x0000001905197207 */ /* 0x000fc40006000000 */
[C---:B------:R-:W-:Y:S01]  /*a8f0*/  SEL R14, R5.reuse, R14, !P4 ;  /* 0x0000000e050e7207 */ /* 0x040fe20006000000 */
[----:B------:R-:W-:Y:S01]  /*a900*/  STL [R1+0x2050], R21 ;  /* 0x0020501501007387 */ /* 0x000fe20000100800 */
[C---:B------:R-:W-:Y:S02]  /*a910*/  SEL R29, R5.reuse, R29, !P4 ;  /* 0x0000001d051d7207 */ /* 0x040fe40006000000 */
[C---:B------:R-:W-:Y:S01]  /*a920*/  SEL R10, R5.reuse, R10, !P4 ;  /* 0x0000000a050a7207 */ /* 0x040fe20006000000 */
[----:B------:R-:W-:Y:S01]  /*a930*/  STL [R1+0x2054], R28 ;  /* 0x0020541c01007387 */ /* 0x000fe20000100800 */
[C---:B------:R-:W-:Y:S02]  /*a940*/  SEL R11, R5.reuse, R9, !P4 ;  /* 0x00000009050b7207 */ /* 0x040fe40006000000 */
[C---:B------:R-:W-:Y:S01]  /*a950*/  SEL R12, R5.reuse, R8, !P4 ;  /* 0x00000008050c7207 */ /* 0x040fe20006000000 */
[----:B------:R-:W-:Y:S01]  /*a960*/  STL [R1+0x2058], R22 ;  /* 0x0020581601007387 */ /* 0x000fe20000100800 */
[----:B------:R-:W-:-:S03]  /*a970*/  SEL R13, R5, R7, !P4 ;  /* 0x00000007050d7207 */ /* 0x000fc60006000000 */
        /* <DEDUP_REMOVED lines=9> */
[----:B-----5:R-:W-:-:S03]  /*aa10*/  SEL R17, R5, R17, !P4 ;  /* 0x0000001105117207 */ /* 0x020fc60006000000 */
[----:B------:R-:W-:Y:S01]  /*aa20*/  STL [R1+0x2070], R12 ;  /* 0x0020700c01007387 */ /* 0x000fe20000100800 */
[----:B----4-:R-:W-:-:S03]  /*aa30*/  SEL R18, R5, R18, !P4 ;  /* 0x0000001205127207 */ /* 0x010fc60006000000 */
[----:B------:R-:W-:Y:S01]  /*aa40*/  STL [R1+0x2074], R13 ;  /* 0x0020740d01007387 */ /* 0x000fe20000100800 */
[----:B------:R-:W-:-:S03]  /*aa50*/  SEL R2, R5, R2, !P4 ;  /* 0x0000000205027207 */ /* 0x000fc60006000000 */
[----:B------:R-:W-:Y:S04]  /*aa60*/  STL [R1+0x2078], R16 ;  /* 0x0020781001007387 */ /* 0x000fe80000100800 */
[----:B------:R4:W-:Y:S04]  /*aa70*/  STL [R1+0x207c], R19 ;  /* 0x00207c1301007387 */ /* 0x0009e80000100800 */
[----:B------:R-:W-:Y:S04]  /*aa80*/  STL [R1+0x2080], R20 ;  /* 0x0020801401007387 */ /* 0x000fe80000100800 */
[----:B------:R-:W-:Y:S04]  /*aa90*/  STL [R1+0x2084], R15 ;  /* 0x0020840f01007387 */ /* 0x000fe80000100800 */
[----:B------:R-:W-:Y:S04]  /*aaa0*/  STL [R1+0x2088], R17 ;  /* 0x0020881101007387 */ /* 0x000fe80000100800 */
[----:B------:R-:W-:Y:S04]  /*aab0*/  STL [R1+0x208c], R18 ;  /* 0x00208c1201007387 */ /* 0x000fe80000100800 */
[----:B------:R5:W-:Y:S04]  /*aac0*/  STL [R1+0x2090], R2 ;  /* 0x0020900201007387 */ /* 0x000be80000100800 */
[----:B----4-:R-:W4:Y:S04]  /*aad0*/  LDL.LU R19, [R1+0x14] ;  /* 0x0000140001137983 */ /* 0x010f280000300800 */
[----:B------:R-:W4:Y:S04]  /*aae0*/  LDL.LU R16, [R1+0x8] ;  /* 0x0000080001107983 */ /* 0x000f280000300800 */
[----:B------:R-:W4:Y:S04]  /*aaf0*/  LDL.LU R13, [R1+0x4] ;  /* 0x00000400010d7983 */ /* 0x000f280000300800 */
[----:B------:R-:W4:Y:S04]  /*ab00*/  LDL.LU R12, [R1] ;  /* 0x00000000010c7983 */ /* 0x000f280000300800 */
[----:B------:R-:W4:Y:S04]  /*ab10*/  LDL.LU R11, [R1+0x58] ;  /* 0x00005800010b7983 */ /* 0x000f280000300800 */
[----:B------:R-:W4:Y:S01]  /*ab20*/  LDL.LU R9, [R1+0x64] ;  /* 0x0000640001097983 */ /* 0x000f220000300800 */
[----:B-1----:R-:W-:-:S03]  /*ab30*/  LOP3.LUT R27, R27, 0x3f, RZ, 0xc0, !PT ;  /* 0x0000003f1b1b7812 */ /* 0x002fc600078ec0ff */
[----:B------:R-:W4:Y:S04]  /*ab40*/  LDL.LU R10, [R1+0x74] ;  /* 0x00007400010a7983 */ /* 0x000f280000300800 */
[----:B------:R-:W4:Y:S01]  /*ab50*/  LDL.LU R29, [R1+0x7c] ;  /* 0x00007c00011d7983 */ /* 0x000f220000300800 */
[----:B0-----:R-:W-:-:S03]  /*ab60*/  IMAD R27, R27, R26, RZ ;  /* 0x0000001a1b1b7224 */ /* 0x001fc600078e02ff */
[----:B------:R-:W4:Y:S04]  /*ab70*/  LDL.LU R14, [R1+0x84] ;  /* 0x00008400010e7983 */ /* 0x000f280000300800 */
[----:B------:R-:W4:Y:S04]  /*ab80*/  LDL.LU R25, [R1+0xb4] ;  /* 0x0000b40001197983 */ /* 0x000f280000300800 */
[----:B------:R-:W4:Y:S01]  /*ab90*/  LDL.LU R22, [R1+0xc4] ;  /* 0x0000c40001167983 */ /* 0x000f220000300800 */
[----:B------:R-:W-:-:S03]  /*aba0*/  IADD3 R5, P2, PT, R27, UR26, RZ ;  /* 0x0000001a1b057c10 */ /* 0x000fc6000ff5e0ff */
[----:B------:R-:W4:Y:S01]  /*abb0*/  LDL.LU R28, [R1+0xcc] ;  /* 0x0000cc00011c7983 */ /* 0x000f220000300800 */
[----:B------:R-:W-:-:S03]  /*abc0*/  IMAD R8, R26, 0x40, R27 ;  /* 0x000000401a087824 */ /* 0x000fc600078e021b */
[----:B------:R-:W4:Y:S02]  /*abd0*/  LDL.LU R21, [R1+0xec] ;  /* 0x0000ec0001157983 */ /* 0x000f240000300800 */
[----:B------:R-:W-:Y:S01]  /*abe0*/  IADD3 R4, P3, PT, R8, UR26, RZ ;  /* 0x0000001a08047c10 */ /* 0x000fe2000ff7e0ff */
[----:B------:R-:W-:Y:S01]  /*abf0*/  UIMAD UR76, UR69, 0x7f, URZ ;  /* 0x0000007f454c78a4 */ /* 0x000fe2000f8e02ff */
[----:B------:R0:W-:Y:S01]  /*ac00*/  STL [R1+0x2018], R5 ;  /* 0x0020180501007387 */ /* 0x0001e20000100800 */
[----:B------:R-:W-:Y:S01]  /*ac10*/  LEA.HI.X.SX32 R7, R27, UR27, 0x1, P2 ;  /* 0x0000001b1b077c11 */ /* 0x000fe200090f0eff */
[----:B------:R-:W-:Y:S01]  /*ac20*/  UIMAD UR74, UR69, 0x7d, URZ ;  /* 0x0000007d454a78a4 */ /* 0x000fe2000f8e02ff */
[----:B--2---:R-:W-:Y:S01]  /*ac30*/  IMAD R3, R24, UR70, RZ ;  /* 0x0000004618037c24 */ /* 0x004fe2000f8e02ff */
[----:B------:R-:W-:Y:S02]  /*ac40*/  UIMAD UR77, UR69, 0x7c, URZ ;  /* 0x0000007c454d78a4 */ /* 0x000fe4000f8e02ff */
[----:B------:R-:W-:-:S02]  /*ac50*/  UIMAD UR45, UR45, 0x3b, URZ ;  /* 0x0000003b2d2d78a4 */ /* 0x000fc4000f8e02ff */
[----:B-----5:R-:W-:Y:S01]  /*ac60*/  IADD3 R2, P1, PT, R3, UR24, RZ ;  /* 0x0000001803027c10 */ /* 0x020fe2000ff3e0ff */
[----:B------:R-:W-:Y:S01]  /*ac70*/  UIMAD UR11, UR11, 0x3a, URZ ;  /* 0x0000003a0b0b78a4 */ /* 0x000fe2000f8e02ff */
[----:B---3--:R-:W-:Y:S01]  /*ac80*/  IMAD R6, R23, UR70, RZ ;  /* 0x0000004617067c24 */ /* 0x008fe2000f8e02ff */
[----:B------:R-:W-:Y:S01]  /*ac90*/  LEA.HI.X.SX32 R8, R8, UR27, 0x1, P3 ;  /* 0x0000001b08087c11 */ /* 0x000fe200098f0eff */
[----:B------:R-:W-:Y:S02]  /*aca0*/  USHF.R.S32.HI UR75, URZ, 0x1f, UR76 ;  /* 0x0000001fff4b7899 */ /* 0x000fe4000801144c */
[----:B------:R-:W-:Y:S01]  /*acb0*/  UIMAD UR63, UR63, 0x39, URZ ;  /* 0x000000393f3f78a4 */ /* 0x000fe2000f8e02ff */
[----:B0-----:R-:W-:Y:S01]  /*acc0*/  IADD3 R5, P0, PT, R6, UR24, RZ ;  /* 0x0000001806057c10 */ /* 0x001fe2000ff1e0ff */
[----:B------:R-:W-:Y:S02]  /*acd0*/  UIMAD UR56, UR56, 0x38, URZ ;  /* 0x00000038383878a4 */ /* 0x000fe4000f8e02ff */
[----:B------:R-:W-:-:S02]  /*ace0*/  UIMAD UR49, UR49, 0x37, URZ ;  /* 0x00000037313178a4 */ /* 0x000fc4000f8e02ff */
[----:B------:R-:W-:Y:S01]  /*acf0*/  STL [R1+0x854], R5 ;  /* 0x0008540501007387 */ /* 0x000fe20000100800 */
[----:B------:R-:W-:Y:S02]  /*ad00*/  UIMAD UR39, UR39, 0x36, URZ ;  /* 0x00000036272778a4 */ /* 0x000fe4000f8e02ff */
[----:B------:R-:W-:Y:S01]  /*ad10*/  UIMAD UR32, UR32, 0x35, URZ ;  /* 0x00000035202078a4 */ /* 0x000fe2000f8e02ff */
[----:B------:R0:W-:Y:S01]  /*ad20*/  STL [R1+0x201c], R4 ;  /* 0x00201c0401007387 */ /* 0x0001e20000100800 */
[----:B------:R-:W-:Y:S02]  /*ad30*/  UIMAD UR21, UR21, 0x34, URZ ;  /* 0x00000034151578a4 */ /* 0x000fe4000f8e02ff */
[----:B------:R-:W-:Y:S01]  /*ad40*/  UIMAD UR14, UR14, 0x33, URZ ;  /* 0x000000330e0e78a4 */ /* 0x000fe2000f8e02ff */
[----:B------:R1:W-:Y:S01]  /*ad50*/  STL [R1+0x85c], R2 ;  /* 0x00085c0201007387 */ /* 0x0003e20000100800 */
[----:B------:R-:W-:Y:S02]  /*ad60*/  UIMAD UR7, UR7, 0x32, URZ ;  /* 0x00000032070778a4 */ /* 0x000fe4000f8e02ff */
[----:B------:R-:W-:Y:S01]  /*ad70*/  UIMAD UR65, UR65, 0x31, URZ ;  /* 0x00000031414178a4 */ /* 0x000fe2000f8e02ff */
[----:B------:R-:W-:Y:S01]  /*ad80*/  STL [R1+0x2010], R7 ;  /* 0x0020100701007387 */ /* 0x000fe20000100800 */
[----:B------:R-:W-:Y:S01]  /*ad90*/  UIMAD UR61, UR61, 0x30, URZ ;  /* 0x000000303d3d78a4 */ /* 0x000fe2000f8e02ff */
[----:B0-----:R-:W-:Y:S01]  /*ada0*/  LEA.HI.X.SX32 R4, R6, UR25, 0x1, P0 ;  /* 0x0000001906047c11 */ /* 0x001fe200080f0eff */
[----:B------:R-:W-:Y:S01]  /*adb0*/  UIMAD UR58, UR58, 0x2f, URZ ;  /* 0x0000002f3a3a78a4 */ /* 0x000fe2000f8e02ff */
[----:B------:R-:W2:Y:S01]  /*adc0*/  LDL.LU R23, [R1+0x100] ;  /* 0x0001000001177983 */ /* 0x000ea20000300800 */
[----:B------:R-:W-:Y:S01]  /*add0*/  UIMAD UR54, UR54, 0x2e, URZ ;  /* 0x0000002e363678a4 */ /* 0x000fe2000f8e02ff */
[----:B-1----:R-:W-:Y:S01]  /*ade0*/  LEA.HI.X.SX32 R2, R3, UR25, 0x1, P1 ;  /* 0x0000001903027c11 */ /* 0x002fe200088f0eff */
[----:B------:R-:W-:Y:S01]  /*adf0*/  UIMAD UR24, UR69, 0x7b, URZ ;  /* 0x0000007b451878a4 */ /* 0x000fe2000f8e02ff */
[----:B------:R-:W-:Y:S01]  /*ae00*/  STL [R1+0x850], R4 ;  /* 0x0008500401007387 */ /* 0x000fe20000100800 */
[----:B------:R-:W-:-:S02]  /*ae10*/  UIMAD UR27, UR69, 0x7a, URZ ;  /* 0x0000007a451b78a4 */ /* 0x000fc4000f8e02ff */
[----:B------:R-:W-:Y:S01]  /*ae20*/  UIMAD UR51, UR51, 0x2d, URZ ;  /* 0x0000002d333378a4 */ /* 0x000fe2000f8e02ff */
[----:B------:R-:W3:Y:S01]  /*ae30*/  LDL.LU R24, [R1+0x110] ;  /* 0x0001100001187983 */ /* 0x000ee20000300800 */
[----:B------:R-:W-:Y:S02]  /*ae40*/  UIMAD UR47, UR47, 0x2c, URZ ;  /* 0x0000002c2f2f78a4 */ /* 0x000fe4000f8e02ff */
[----:B------:R-:W-:Y:S01]  /*ae50*/  UIMAD UR41, UR41, 0x2b, URZ ;  /* 0x0000002b292978a4 */ /* 0x000fe2000f8e02ff */
[----:B------:R-:W-:Y:S01]  /*ae60*/  STL [R1+0x858], R2 ;  /* 0x0008580201007387 */ /* 0x000fe20000100800 */
[----:B------:R-:W-:Y:S02]  /*ae70*/  UIMAD UR37, UR37, 0x2a, URZ ;  /* 0x0000002a252578a4 */ /* 0x000fe4000f8e02ff */
[----:B------:R-:W-:Y:S01]  /*ae80*/  UIMAD UR34, UR34, 0x29, URZ ;  /* 0x00000029222278a4 */ /* 0x000fe2000f8e02ff */
[----:B------:R-:W5:Y:S01]  /*ae90*/  LDL.LU R26, [R1+0x120] ;  /* 0x00012000011a7983 */ /* 0x000f620000300800 */
[----:B------:R-:W-:-:S02]  /*aea0*/  UIMAD UR30, UR30, 0x28, URZ ;  /* 0x000000281e1e78a4 */ /* 0x000fc4000f8e02ff */
[----:B------:R-:W-:Y:S01]  /*aeb0*/  UIMAD UR23, UR23, 0x27, URZ ;  /* 0x00000027171778a4 */ /* 0x000fe2000f8e02ff */
[----:B------:R-:W5:Y:S01]  /*aec0*/  LDL.LU R27, [R1+0x14c] ;  /* 0x00014c00011b7983 */ /* 0x000f620000300800 */
[----:B------:R-:W-:Y:S02]  /*aed0*/  UIMAD UR19, UR19, 0x26, URZ ;  /* 0x00000026131378a4 */ /* 0x000fe4000f8e02ff */
[----:B------:R-:W-:Y:S01]  /*aee0*/  UIMAD UR16, UR16, 0x25, URZ ;  /* 0x00000025101078a4 */ /* 0x000fe2000f8e02ff */
[----:B------:R0:W-:Y:S01]  /*aef0*/  STL [R1+0x2014], R8 ;  /* 0x0020140801007387 */ /* 0x0001e20000100800 */
[----:B------:R-:W-:Y:S02]  /*af00*/  UIMAD UR13, UR13, 0x24, URZ ;  /* 0x000000240d0d78a4 */ /* 0x000fe4000f8e02ff */
[----:B------:R-:W-:Y:S02]  /*af10*/  UIMAD UR9, UR9, 0x23, URZ ;  /* 0x00000023090978a4 */ /* 0x000fe4000f8e02ff */
[----:B------:R-:W-:-:S02]  /*af20*/  UIMAD UR6, UR6, 0x22, URZ ;  /* 0x00000022060678a4 */ /* 0x000fc4000f8e02ff */
[----:B------:R-:W-:Y:S02]  /*af30*/  UIMAD UR5, UR5, 0x21, URZ ;  /* 0x00000021050578a4 */ /* 0x000fe4000f8e02ff */
[----:B------:R-:W-:Y:S01]  /*af40*/  USHF.L.U32 UR4, UR4, 0x5, URZ ;  /* 0x0000000504047899 */ /* 0x000fe200080006ff */
[----:B0-----:R-:W-:Y:S01]  /*af50*/  IMAD R8, R0, UR73, RZ ;  /* 0x0000004900087c24 */ /* 0x001fe2000f8e02ff */
[----:B------:R-:W-:Y:S02]  /*af60*/  UIMAD UR68, UR68, 0x1f, URZ ;  /* 0x0000001f444478a4 */ /* 0x000fe4000f8e02ff */
[----:B------:R-:W-:Y:S02]  /*af70*/  UIMAD UR66, UR66, 0x1e, URZ ;  /* 0x0000001e424278a4 */ /* 0x000fe4000f8e02ff */
[----:B------:R-:W-:Y:S01]  /*af80*/  STL [R1+0x2094], R8 ;  /* 0x0020940801007387 */ /* 0x000fe20000100800 */
[----:B------:R-:W-:Y:S02]  /*af90*/  UIMAD UR64, UR64, 0x1d, URZ ;  /* 0x0000001d404078a4 */ /* 0x000fe4000f8e02ff */
[----:B------:R-:W-:-:S02]  /*afa0*/  UIMAD UR62, UR62, 0x1c, URZ ;  /* 0x0000001c3e3e78a4 */ /* 0x000fc4000f8e02ff */
[----:B------:R-:W-:Y:S01]  /*afb0*/  UIMAD UR60, UR60, 0x1b, URZ ;  /* 0x0000001b3c3c78a4 */ /* 0x000fe2000f8e02ff */
[----:B----4-:R-:W-:Y:S01]  /*afc0*/  IMAD R7, R19, UR73, RZ ;  /* 0x0000004913077c24 */ /* 0x010fe2000f8e02ff */
[----:B------:R-:W-:Y:S02]  /*afd0*/  UIMAD UR59, UR59, 0x1a, URZ ;  /* 0x0000001a3b3b78a4 */ /* 0x000fe4000f8e02ff */
[----:B------:R-:W-:Y:S01]  /*afe0*/  UIMAD UR57, UR57, 0x19, URZ ;  /* 0x00000019393978a4 */ /* 0x000fe2000f8e02ff */
[----:B------:R-:W-:Y:S01]  /*aff0*/  IMAD R0, R16, UR73, RZ ;  /* 0x0000004910007c24 */ /* 0x000fe2000f8e02ff */
[----:B------:R-:W-:Y:S01]  /*b000*/  STL [R1+0x2098], R7 ;  /* 0x0020980701007387 */ /* 0x000fe20000100800 */
[----:B------:R-:W-:Y:S01]  /*b010*/  UIMAD UR55, UR55, 0x18, URZ ;  /* 0x00000018373778a4 */ /* 0x000fe2000f8e02ff */
[----:B------:R-:W-:Y:S02]  /*b020*/  IMAD R3, R13, UR73, RZ ;  /* 0x000000490d037c24 */ /* 0x000fe4000f8e02ff */
[----:B------:R0:W-:Y:S01]  /*b030*/  STL [R1+0xa8], R0 ;  /* 0x0000a80001007387 */ /* 0x0001e20000100800 */
[----:B------:R-:W-:Y:S01]  /*b040*/  UIMAD UR53, UR53, 0x17, URZ ;  /* 0x00000017353578a4 */ /* 0x000fe2000f8e02ff */
[----:B------:R-:W-:-:S02]  /*b050*/  IMAD R2, R12, UR73, RZ ;  /* 0x000000490c027c24 */ /* 0x000fc4000f8e02ff */
[----:B------:R1:W-:Y:S01]  /*b060*/  STL [R1+0xa4], R3 ;  /* 0x0000a40301007387 */ /* 0x0003e20000100800 */
[----:B------:R-:W-:Y:S02]  /*b070*/  UIMAD UR52, UR52, 0x16, URZ ;  /* 0x00000016343478a4 */ /* 0x000fe4000f8e02ff */
[----:B------:R-:W-:Y:S02]  /*b080*/  UIMAD UR50, UR50, 0x15, URZ ;  /* 0x00000015323278a4 */ /* 0x000fe4000f8e02ff */
[----:B------:R-:W-:Y:S01]  /*b090*/  UIMAD UR48, UR48, 0x14, URZ ;  /* 0x00000014303078a4 */ /* 0x000fe2000f8e02ff */
[----:B0-----:R-:W-:Y:S01]  /*b0a0*/  IMAD R0, R11, UR73, RZ ;  /* 0x000000490b007c24 */ /* 0x001fe2000f8e02ff */
[----:B------:R0:W-:Y:S01]  /*b0b0*/  STL [R1+0xa0], R2 ;  /* 0x0000a00201007387 */ /* 0x0001e20000100800 */
[----:B------:R-:W-:Y:S01]  /*b0c0*/  UIMAD UR46, UR46, 0x13, URZ ;  /* 0x000000132e2e78a4 */ /* 0x000fe2000f8e02ff */
[----:B-1----:R-:W-:Y:S02]  /*b0d0*/  IMAD R3, R9, UR73, RZ ;  /* 0x0000004909037c24 */ /* 0x002fe4000f8e02ff */
[----:B------:R1:W-:Y:S01]  /*b0e0*/  STL [R1+0x9c], R0 ;  /* 0x00009c0001007387 */ /* 0x0003e20000100800 */
[----:B------:R-:W-:-:S02]  /*b0f0*/  UIMAD UR44, UR44, 0x12, URZ ;  /* 0x000000122c2c78a4 */ /* 0x000fc4000f8e02ff */
[----:B------:R-:W-:Y:S02]  /*b100*/  UIMAD UR40, UR40, 0x11, URZ ;  /* 0x00000011282878a4 */ /* 0x000fe4000f8e02ff */
[----:B------:R-:W-:Y:S01]  /*b110*/  USHF.L.U32 UR38, UR38, 0x4, URZ ;  /* 0x0000000426267899 */ /* 0x000fe200080006ff */
[----:B0-----:R-:W-:Y:S01]  /*b120*/  IMAD R2, R10, UR73, RZ ;  /* 0x000000490a027c24 */ /* 0x001fe2000f8e02ff */
[----:B------:R0:W-:Y:S01]  /*b130*/  STL [R1+0x98], R3 ;  /* 0x0000980301007387 */ /* 0x0001e20000100800 */
[----:B------:R-:W-:Y:S01]  /*b140*/  UIMAD UR36, UR36, 0xf, URZ ;  /* 0x0000000f242478a4 */ /* 0x000fe2000f8e02ff */
[----:B-1----:R-:W-:Y:S02]  /*b150*/  IMAD R0, R29, UR73, RZ ;  /* 0x000000491d007c24 */ /* 0x002fe4000f8e02ff */
[----:B------:R1:W-:Y:S01]  /*b160*/  STL [R1+0x94], R2 ;  /* 0x0000940201007387 */ /* 0x0003e20000100800 */
[----:B------:R-:W-:Y:S02]  /*b170*/  UIMAD UR35, UR35, 0xe, URZ ;  /* 0x0000000e232378a4 */ /* 0x000fe4000f8e02ff */
[----:B------:R-:W-:-:S02]  /*b180*/  UIMAD UR33, UR33, 0xd, URZ ;  /* 0x0000000d212178a4 */ /* 0x000fc4000f8e02ff */
[----:B------:R-:W-:Y:S01]  /*b190*/  UIMAD UR31, UR31, 0xc, URZ ;  /* 0x0000000c1f1f78a4 */ /* 0x000fe2000f8e02ff */
[----:B0-----:R-:W-:Y:S01]  /*b1a0*/  IMAD R3, R14, UR73, RZ ;  /* 0x000000490e037c24 */ /* 0x001fe2000f8e02ff */
[----:B------:R0:W-:Y:S01]  /*b1b0*/  STL [R1+0x90], R0 ;  /* 0x0000900001007387 */ /* 0x0001e20000100800 */
[----:B------:R-:W-:Y:S01]  /*b1c0*/  UIMAD UR29, UR29, 0xb, URZ ;  /* 0x0000000b1d1d78a4 */ /* 0x000fe2000f8e02ff */
[----:B-1----:R-:W-:Y:S02]  /*b1d0*/  IMAD R2, R25, UR73, RZ ;  /* 0x0000004919027c24 */ /* 0x002fe4000f8e02ff */
[----:B------:R1:W-:Y:S01]  /*b1e0*/  STL [R1+0x8c], R3 ;  /* 0x00008c0301007387 */ /* 0x0003e20000100800 */
[----:B------:R-:W-:Y:S02]  /*b1f0*/  UIMAD UR28, UR28, 0xa, URZ ;  /* 0x0000000a1c1c78a4 */ /* 0x000fe4000f8e02ff */
[----:B------:R-:W-:Y:S02]  /*b200*/  UIMAD UR22, UR22, 0x9, URZ ;  /* 0x00000009161678a4 */ /* 0x000fe4000f8e02ff */
[----:B------:R-:W-:Y:S01]  /*b210*/  USHF.L.U32 UR20, UR20, 0x3, URZ ;  /* 0x0000000314147899 */ /* 0x000fe200080006ff */
[----:B0-----:R-:W-:Y:S01]  /*b220*/  IMAD R0, R22, UR73, RZ ;  /* 0x0000004916007c24 */ /* 0x001fe2000f8e02ff */
[----:B------:R0:W-:Y:S01]  /*b230*/  STL [R1+0x88], R2 ;  /* 0x0000880201007387 */ /* 0x0001e20000100800 */
[----:B------:R-:W-:Y:S01]  /*b240*/  UIMAD UR18, UR18, 0x7, URZ ;  /* 0x00000007121278a4 */ /* 0x000fe2000f8e02ff */
[----:B-1----:R-:W-:-:S02]  /*b250*/  IMAD R3, R28, UR73, RZ ;  /* 0x000000491c037c24 */ /* 0x002fc4000f8e02ff */
[----:B------:R1:W-:Y:S01]  /*b260*/  STL [R1+0x84], R0 ;  /* 0x0000840001007387 */ /* 0x0003e20000100800 */
[----:B------:R-:W-:Y:S02]  /*b270*/  UIMAD UR17, UR17, 0x6, URZ ;  /* 0x00000006111178a4 */ /* 0x000fe4000f8e02ff */
[----:B------:R-:W-:Y:S02]  /*b280*/  UIMAD UR15, UR15, 0x5, URZ ;  /* 0x000000050f0f78a4 */ /* 0x000fe4000f8e02ff */
[----:B------:R-:W-:Y:S01]  /*b290*/  USHF.L.U32 UR8, UR8, 0x2, URZ ;  /* 0x0000000208087899 */ /* 0x000fe200080006ff */
[----:B0-----:R-:W-:Y:S01]  /*b2a0*/  IMAD R2, R21, UR73, RZ ;  /* 0x0000004915027c24 */ /* 0x001fe2000f8e02ff */
[----:B------:R-:W-:Y:S02]  /*b2b0*/  UIMAD UR12, UR12, 0x3, URZ ;  /* 0x000000030c0c78a4 */ /* 0x000fe4000f8e02ff */
[----:B------:R-:W-:Y:S01]  /*b2c0*/  USHF.L.U32 UR10, UR10, 0x1, URZ ;  /* 0x000000010a0a7899 */ /* 0x000fe200080006ff */
[----:B-1----:R-:W4:Y:S01]  /*b2d0*/  LDL.LU R0, [R1+0x154] ;  /* 0x0001540001007983 */ /* 0x002f220000300800 */
[----:B------:R-:W-:Y:S01]  /*b2e0*/  USHF.R.S32.HI UR67, URZ, 0x1f, UR67 ;  /* 0x0000001fff437899 */ /* 0x000fe20008011443 */
[----:B------:R-:W0:Y:S02]  /*b2f0*/  LDCU UR70, c[0x0][0x3a8] ;  /* 0x00007500ff4677ac */ /* 0x000e240008000800 */
[----:B------:R1:W-:Y:S01]  /*b300*/  STL [R1+0x80], R3 ;  /* 0x0000800301007387 */ /* 0x0003e20000100800 */
[----:B------:R-:W0:Y:S01]  /*b310*/  LDCU UR25, c[0x0][0x3a0] ;  /* 0x00007400ff1977ac */ /* 0x000e220008000800 */
[----:B------:R-:W0:Y:S02]  /*b320*/  LDCU UR26, c[0x0][0x3ac] ;  /* 0x00007580ff1a77ac */ /* 0x000e240008000800 */
[----:B-1----:R-:W4:Y:S04]  /*b330*/  LDL.LU R3, [R1+0x15c] ;  /* 0x00015c0001037983 */ /* 0x002f280000300800 */
[----:B------:R1:W-:Y:S04]  /*b340*/  STL [R1+0x7c], R2 ;  /* 0x00007c0201007387 */ /* 0x0003e80000100800 */
[----:B------:R-:W4:Y:S04]  /*b350*/  LDL.LU R6, [R1+0x168] ;  /* 0x0001680001067983 */ /* 0x000f280000300800 */
[----:B------:R-:W4:Y:S04]  /*b360*/  LDL.LU R4, [R1+0x170] ;  /* 0x0001700001047983 */ /* 0x000f280000300800 */
[----:B------:R-:W4:Y:S04]  /*b370*/  LDL.LU R5, [R1+0x180] ;  /* 0x0001800001057983 */ /* 0x000f280000300800 */
[----:B-1----:R-:W4:Y:S04]  /*b380*/  LDL.LU R2, [R1+0x18c] ;  /* 0x00018c0001027983 */ /* 0x002f280000300800 */
[----:B------:R-:W4:Y:S04]  /*b390*/  LDL.LU R18, [R1+0x194] ;  /* 0x0001940001127983 */ /* 0x000f280000300800 */
[----:B------:R-:W4:Y:S04]  /*b3a0*/  LDL.LU R17, [R1+0x19c] ;  /* 0x00019c0001117983 */ /* 0x000f280000300800 */
[----:B------:R-:W4:Y:S04]  /*b3b0*/  LDL.LU R15, [R1+0x1a4] ;  /* 0x0001a400010f7983 */ /* 0x000f280000300800 */
[----:B------:R-:W4:Y:S04]  /*b3c0*/  LDL.LU R9, [R1+0x1ac] ;  /* 0x0001ac0001097983 */ /* 0x000f280000300800 */
[----:B------:R-:W4:Y:S01]  /*b3d0*/  LDL.LU R20, [R1+0x1b0] ;  /* 0x0001b00001147983 */ /* 0x000f220000300800 */
[----:B--2---:R-:W-:-:S05]  /*b3e0*/  IMAD R8, R23, UR73, RZ ;  /* 0x0000004917087c24 */ /* 0x004fca000f8e02ff */
[----:B------:R5:W-:Y:S01]  /*b3f0*/  STL [R1+0x78], R8 ;  /* 0x0000780801007387 */ /* 0x000be20000100800 */
[----:B---3--:R-:W-:-:S03]  /*b400*/  IMAD R7, R24, UR73, RZ ;  /* 0x0000004918077c24 */ /* 0x008fc6000f8e02ff */
[----:B------:R-:W2:Y:S04]  /*b410*/  LDL.LU R19, [R1+0x1bc] ;  /* 0x0001bc0001137983 */ /* 0x000ea80000300800 */
[----:B------:R1:W-:Y:S01]  /*b420*/  STL [R1+0x74], R7 ;  /* 0x0000740701007387 */ /* 0x0003e20000100800 */
[----:B-----5:R-:W-:-:S03]  /*b430*/  IMAD R8, R26, UR73, RZ ;  /* 0x000000491a087c24 */ /* 0x020fc6000f8e02ff */
[----:B------:R-:W3:Y:S04]  /*b440*/  LDL.LU R16, [R1+0x1c4] ;  /* 0x0001c40001107983 */ /* 0x000ee80000300800 */
[----:B------:R4:W-:Y:S01]  /*b450*/  STL [R1+0x70], R8 ;  /* 0x0000700801007387 */ /* 0x0009e20000100800 */
[----:B-1----:R-:W-:-:S03]  /*b460*/  IMAD R7, R27, UR73, RZ ;  /* 0x000000491b077c24 */ /* 0x002fc6000f8e02ff */
[----:B------:R-:W5:Y:S04]  /*b470*/  LDL.LU R13, [R1+0x1cc] ;  /* 0x0001cc00010d7983 */ /* 0x000f680000300800 */
[----:B------:R-:W5:Y:S04]  /*b480*/  LDL.LU R12, [R1+0x1d4] ;  /* 0x0001d400010c7983 */ /* 0x000f680000300800 */
[----:B------:R1:W-:Y:S04]  /*b490*/  STL [R1+0x6c], R7 ;  /* 0x00006c0701007387 */ /* 0x0003e80000100800 */
[----:B------:R-:W5:Y:S04]  /*b4a0*/  LDL.LU R11, [R1+0x1dc] ;  /* 0x0001dc00010b7983 */ /* 0x000f680000300800 */
        /* <DEDUP_REMOVED lines=10> */
[----:B------:R-:W5:Y:S01]  /*b550*/  LDL.LU R27, [R1+0x1c8] ;  /* 0x0001c800011b7983 */ /* 0x000f620000300800 */
[----:B----4-:R-:W-:-:S05]  /*b560*/  IMAD R8, R0, UR73, RZ ;  /* 0x0000004900087c24 */ /* 0x010fca000f8e02ff */
[----:B------:R-:W-:Y:S01]  /*b570*/  STL [R1+0x68], R8 ;  /* 0x0000680801007387 */ /* 0x000fe20000100800 */
[----:B-1----:R-:W-:Y:S02]  /*b580*/  IMAD R7, R3, UR73, RZ ;  /* 0x0000004903077c24 */ /* 0x002fe4000f8e02ff */
[----:B------:R-:W-:-:S03]  /*b590*/  IMAD R0, R6, UR73, RZ ;  /* 0x0000004906007c24 */ /* 0x000fc6000f8e02ff */
[----:B------:R-:W-:Y:S01]  /*b5a0*/  STL [R1+0x64], R7 ;  /* 0x0000640701007387 */ /* 0x000fe20000100800 */
[----:B------:R-:W-:-:S03]  /*b5b0*/  IMAD R3, R4, UR73, RZ ;  /* 0x0000004904037c24 */ /* 0x000fc6000f8e02ff */
[----:B------:R1:W-:Y:S01]  /*b5c0*/  STL [R1+0x60], R0 ;  /* 0x0000600001007387 */ /* 0x0003e20000100800 */
[----:B------:R-:W-:-:S03]  /*b5d0*/  IMAD R4, R5, UR73, RZ ;  /* 0x0000004905047c24 */ /* 0x000fc6000f8e02ff */
[----:B------:R4:W-:Y:S01]  /*b5e0*/  STL [R1+0x5c], R3 ;  /* 0x00005c0301007387 */ /* 0x0009e20000100800 */
[----:B-1----:R-:W-:-:S03]  /*b5f0*/  IMAD R0, R2, UR73, RZ ;  /* 0x0000004902007c24 */ /* 0x002fc6000f8e02ff */
[----:B------:R-:W-:Y:S01]  /*b600*/  STL [R1+0x58], R4 ;  /* 0x0000580401007387 */ /* 0x000fe20000100800 */
[----:B----4-:R-:W-:-:S03]  /*b610*/  IMAD R3, R18, UR73, RZ ;  /* 0x0000004912037c24 */ /* 0x010fc6000f8e02ff */
[----:B------:R1:W-:Y:S01]  /*b620*/  STL [R1+0x54], R0 ;  /* 0x0000540001007387 */ /* 0x0003e20000100800 */
[----:B------:R-:W-:-:S03]  /*b630*/  IMAD R2, R17, UR73, RZ ;  /* 0x0000004911027c24 */ /* 0x000fc6000f8e02ff */
[----:B------:R-:W-:Y:S01]  /*b640*/  STL [R1+0x50], R3 ;  /* 0x0000500301007387 */ /* 0x000fe20000100800 */
[----:B------:R-:W-:Y:S02]  /*b650*/  IMAD R9, R9, UR73, RZ ;  /* 0x0000004909097c24 */ /* 0x000fe4000f8e02ff */
[----:B-1----:R-:W-:Y:S01]  /*b660*/  IMAD R0, R15, UR73, RZ ;  /* 0x000000490f007c24 */ /* 0x002fe2000f8e02ff */
[----:B------:R-:W-:Y:S04]  /*b670*/  STL [R1+0x4c], R2 ;  /* 0x00004c0201007387 */ /* 0x000fe80000100800 */
[----:B------:R-:W-:Y:S04]  /*b680*/  STL [R1+0x209c], R9 ;  /* 0x00209c0901007387 */ /* 0x000fe80000100800 */
[----:B------:R1:W-:Y:S02]  /*b690*/  STL [R1+0x48], R0 ;  /* 0x0000480001007387 */ /* 0x0003e40000100800 */
[----:B-1----:R-:W-:-:S05]  /*b6a0*/  IMAD R0, R20, UR73, RZ ;  /* 0x0000004914007c24 */ /* 0x002fca000f8e02ff */
[----:B------:R1:W-:Y:S01]  /*b6b0*/  STL [R1+0x20a0], R0 ;  /* 0x0020a00001007387 */ /* 0x0003e20000100800 */
[----:B--2---:R-:W-:-:S05]  /*b6c0*/  IMAD R3, R19, UR73, RZ ;  /* 0x0000004913037c24 */ /* 0x004fca000f8e02ff */
[----:B------:R2:W-:Y:S01]  /*b6d0*/  STL [R1+0x20a4], R3 ;  /* 0x0020a40301007387 */ /* 0x0005e20000100800 */
[----:B---3--:R-:W-:Y:S02]  /*b6e0*/  IMAD R6, R16, UR73, RZ ;  /* 0x0000004910067c24 */ /* 0x008fe4000f8e02ff */
[----:B-----5:R-:W-:-:S03]  /*b6f0*/  IMAD R2, R13, UR73, RZ ;  /* 0x000000490d027c24 */ /* 0x020fc6000f8e02ff */
[----:B------:R-:W-:Y:S01]  /*b700*/  STL [R1+0x20a8], R6 ;  /* 0x0020a80601007387 */ /* 0x000fe20000100800 */
[----:B-1----:R-:W-:-:S03]  /*b710*/  IMAD R0, R12, UR73, RZ ;  /* 0x000000490c007c24 */ /* 0x002fc6000f8e02ff */
[----:B------:R1:W-:Y:S01]  /*b720*/  STL [R1+0xb4], R2 ;  /* 0x0000b40201007387 */ /* 0x0003e20000100800 */
[----:B--2---:R-:W-:-:S03]  /*b730*/  IMAD R3, R11, UR73, RZ ;  /* 0x000000490b037c24 */ /* 0x004fc6000f8e02ff */
[----:B------:R2:W-:Y:S01]  /*b740*/  STL [R1+0xc4], R0 ;  /* 0x0000c40001007387 */ /* 0x0005e20000100800 */
[----:B-1----:R-:W-:-:S03]  /*b750*/  IMAD R2, R10, UR73, RZ ;  /* 0x000000490a027c24 */ /* 0x002fc6000f8e02ff */
[----:B------:R1:W-:Y:S01]  /*b760*/  STL [R1+0xcc], R3 ;  /* 0x0000cc0301007387 */ /* 0x0003e20000100800 */
[----:B--2---:R-:W-:-:S03]  /*b770*/  IMAD R0, R29, UR73, RZ ;  /* 0x000000491d007c24 */ /* 0x004fc6000f8e02ff */
[----:B------:R2:W-:Y:S01]  /*b780*/  STL [R1+0xec], R2 ;  /* 0x0000ec0201007387 */ /* 0x0005e20000100800 */
[----:B-1----:R-:W-:-:S03]  /*b790*/  IMAD R3, R14, UR73, RZ ;  /* 0x000000490e037c24 */ /* 0x002fc6000f8e02ff */
[----:B------:R1:W-:Y:S04]  /*b7a0*/  STL [R1+0x100], R0 ;  /* 0x0001000001007387 */ /* 0x0003e80000100800 */
[----:B------:R3:W-:Y:S01]  /*b7b0*/  STL [R1+0x110], R3 ;  /* 0x0001100301007387 */ /* 0x0007e20000100800 */
[----:B--2---:R-:W-:Y:S02]  /*b7c0*/  IMAD R2, R25, UR73, RZ ;  /* 0x0000004919027c24 */ /* 0x004fe4000f8e02ff */
[----:B-1----:R-:W-:-:S03]  /*b7d0*/  IMAD R0, R22, UR73, RZ ;  /* 0x0000004916007c24 */ /* 0x002fc6000f8e02ff */
[----:B------:R1:W-:Y:S01]  /*b7e0*/  STL [R1+0x120], R2 ;  /* 0x0001200201007387 */ /* 0x0003e20000100800 */
[----:B---3--:R-:W-:-:S03]  /*b7f0*/  IMAD R3, R28, UR73, RZ ;  /* 0x000000491c037c24 */ /* 0x008fc6000f8e02ff */
[----:B------:R2:W-:Y:S04]  /*b800*/  STL [R1+0x14c], R0 ;  /* 0x00014c0001007387 */ /* 0x0005e80000100800 */
[----:B------:R3:W-:Y:S01]  /*b810*/  STL [R1+0x154], R3 ;  /* 0x0001540301007387 */ /* 0x0007e20000100800 */
[----:B-1----:R-:W-:Y:S02]  /*b820*/  IMAD R2, R21, UR73, RZ ;  /* 0x0000004915027c24 */ /* 0x002fe4000f8e02ff */
[----:B--2---:R-:W-:-:S03]  /*b830*/  IMAD R0, R23, UR73, RZ ;  /* 0x0000004917007c24 */ /* 0x004fc6000f8e02ff */
[----:B------:R1:W-:Y:S01]  /*b840*/  STL [R1+0x15c], R2 ;  /* 0x00015c0201007387 */ /* 0x0003e20000100800 */
[----:B---3--:R-:W-:-:S03]  /*b850*/  IMAD R3, R24, UR73, RZ ;  /* 0x0000004918037c24 */ /* 0x008fc6000f8e02ff */
[----:B------:R2:W-:Y:S04]  /*b860*/  STL [R1+0x168], R0 ;  /* 0x0001680001007387 */ /* 0x0005e80000100800 */
[----:B------:R-:W-:Y:S04]  /*b870*/  STL [R1+0x170], R3 ;  /* 0x0001700301007387 */ /* 0x000fe80000100800 */
[----:B------:R-:W3:Y:S01]  /*b880*/  LDL.LU R6, [R1+0x1b4] ;  /* 0x0001b40001067983 */ /* 0x000ee20000300800 */
[----:B-1----:R-:W-:Y:S02]  /*b890*/  IMAD R2, R26, UR73, RZ ;  /* 0x000000491a027c24 */ /* 0x002fe4000f8e02ff */
[----:B--2---:R-:W-:-:S03]  /*b8a0*/  IMAD R0, R27, UR73, RZ ;  /* 0x000000491b007c24 */ /* 0x004fc6000f8e02ff */
[----:B------:R-:W-:Y:S04]  /*b8b0*/  STL [R1+0x180], R2 ;  /* 0x0001800201007387 */ /* 0x000fe80000100800 */
[----:B---3--:R1:W-:Y:S04]  /*b8c0*/  STL [R1+0x20b4], R6 ;  /* 0x0020b40601007387 */ /* 0x0083e80000100800 */
[----:B------:R-:W-:Y:S04]  /*b8d0*/  STL [R1+0x18c], R0 ;  /* 0x00018c0001007387 */ /* 0x000fe80000100800 */
[----:B-1----:R-:W2:Y:S04]  /*b8e0*/  LDL.LU R6, [R1+0x1b8] ;  /* 0x0001b80001067983 */ /* 0x002ea80000300800 */
[----:B--2---:R1:W-:Y:S04]  /*b8f0*/  STL [R1+0x20b8], R6 ;  /* 0x0020b80601007387 */ /* 0x0043e80000100800 */
[----:B-1----:R-:W2:Y:S04]  /*b900*/  LDL.LU R6, [R1+0x1c0] ;  /* 0x0001c00001067983 */ /* 0x002ea80000300800 */
        /* <DEDUP_REMOVED lines=28> */
[----:B--2---:R-:W-:-:S05]  /*bad0*/  IMAD R6, R6, UR73, RZ ;  /* 0x0000004906067c24 */ /* 0x004fca000f8e02ff */
[----:B------:R1:W-:Y:S04]  /*bae0*/  STL [R1+0x194], R6 ;  /* 0x0001940601007387 */ /* 0x0003e80000100800 */
[----:B-1----:R-:W2:Y:S02]  /*baf0*/  LDL.LU R6, [R1+0x20b8] ;  /* 0x0020b80001067983 */ /* 0x002ea40000300800 */
[----:B--2---:R-:W-:-:S05]  /*bb00*/  IMAD R6, R6, UR73, RZ ;  /* 0x0000004906067c24 */ /* 0x004fca000f8e02ff */
[----:B------:R1:W-:Y:S04]  /*bb10*/  STL [R1+0x19c], R6 ;  /* 0x00019c0601007387 */ /* 0x0003e80000100800 */
[----:B-1----:R-:W2:Y:S01]  /*bb20*/  LDL.LU R6, [R1+0x20b4] ;  /* 0x0020b40001067983 */ /* 0x002ea20000300800 */
[----:B---3--:R-:W-:Y:S02]  /*bb30*/  IMAD R4, R4, UR73, RZ ;  /* 0x0000004904047c24 */ /* 0x008fe4000f8e02ff */
[----:B--2---:R-:W-:-:S05]  /*bb40*/  IMAD R6, R6, UR73, RZ ;  /* 0x0000004906067c24 */ /* 0x004fca000f8e02ff */
[----:B------:R1:W-:Y:S02]  /*bb50*/  STL [R1+0x1a4], R6 ;  /* 0x0001a40601007387 */ /* 0x0003e40000100800 */
[----:B-1----:R-:W-:Y:S02]  /*bb60*/  IMAD R6, R3, UR73, RZ ;  /* 0x0000004903067c24 */ /* 0x002fe4000f8e02ff */
[----:B----4-:R-:W-:-:S03]  /*bb70*/  IMAD R3, R0, UR73, RZ ;  /* 0x0000004900037c24 */ /* 0x010fc6000f8e02ff */
[----:B------:R5:W-:Y:S01]  /*bb80*/  STL [R1+0x1a8], R6 ;  /* 0x0001a80601007387 */ /* 0x000be20000100800 */
[----:B------:R-:W-:-:S03]  /*bb90*/  IMAD R0, R7, UR73, RZ ;  /* 0x0000004907007c24 */ /* 0x000fc6000f8e02ff */
[----:B------:R1:W-:Y:S01]  /*bba0*/  STL [R1+0x1a0], R3 ;  /* 0x0001a00301007387 */ /* 0x0003e20000100800 */
[----:B-----5:R-:W-:Y:S02]  /*bbb0*/  IMAD R6, R9, UR73, RZ ;  /* 0x0000004909067c24 */ /* 0x020fe4000f8e02ff */
[----:B-1----:R-:W-:-:S03]  /*bbc0*/  IMAD R3, R8, UR73, RZ ;  /* 0x0000004908037c24 */ /* 0x002fc6000f8e02ff */
[----:B------:R-:W-:Y:S04]  /*bbd0*/  STL [R1+0x198], R6 ;  /* 0x0001980601007387 */ /* 0x000fe80000100800 */
[----:B------:R1:W-:Y:S04]  /*bbe0*/  STL [R1+0x190], R0 ;  /* 0x0001900001007387 */ /* 0x0003e80000100800 */
[----:B------:R2:W-:Y:S01]  /*bbf0*/  STL [R1+0x188], R3 ;  /* 0x0001880301007387 */ /* 0x0005e20000100800 */
[----:B-1----:R-:W-:-:S03]  /*bc00*/  IMAD R0, R5, UR73, RZ ;  /* 0x0000004905007c24 */ /* 0x002fc6000f8e02ff */
[----:B------:R-:W-:Y:S01]  /*bc10*/  STL [R1+0x184], R4 ;  /* 0x0001840401007387 */ /* 0x000fe20000100800 */
[----:B--2---:R-:W-:-:S03]  /*bc20*/  IMAD R3, R2, UR73, RZ ;  /* 0x0000004902037c24 */ /* 0x004fc6000f8e02ff */
[----:B------:R1:W-:Y:S01]  /*bc30*/  STL [R1+0x17c], R0 ;  /* 0x00017c0001007387 */ /* 0x0003e20000100800 */
[----:B------:R-:W-:-:S03]  /*bc40*/  IMAD R2, R18, UR73, RZ ;  /* 0x0000004912027c24 */ /* 0x000fc6000f8e02ff */
[----:B------:R2:W-:Y:S01]  /*bc50*/  STL [R1+0x178], R3 ;  /* 0x0001780301007387 */ /* 0x0005e20000100800 */
[----:B-1----:R-:W-:-:S03]  /*bc60*/  IMAD R0, R17, UR73, RZ ;  /* 0x0000004911007c24 */ /* 0x002fc6000f8e02ff */
[----:B------:R1:W-:Y:S01]  /*bc70*/  STL [R1+0x174], R2 ;  /* 0x0001740201007387 */ /* 0x0003e20000100800 */
[----:B--2---:R-:W-:-:S03]  /*bc80*/  IMAD R3, R15, UR73, RZ ;  /* 0x000000490f037c24 */ /* 0x004fc6000f8e02ff */
[----:B------:R2:W-:Y:S04]  /*bc90*/  STL [R1+0x16c], R0 ;  /* 0x00016c0001007387 */ /* 0x0005e80000100800 */
[----:B------:R3:W-:Y:S01]  /*bca0*/  STL [R1+0x164], R3 ;  /* 0x0001640301007387 */ /* 0x0007e20000100800 */
[----:B-1----:R-:W-:Y:S02]  /*bcb0*/  IMAD R2, R20, UR73, RZ ;  /* 0x0000004914027c24 */ /* 0x002fe4000f8e02ff */
[----:B--2---:R-:W-:-:S03]  /*bcc0*/  IMAD R0, R19, UR73, RZ ;  /* 0x0000004913007c24 */ /* 0x004fc6000f8e02ff */
        /* <DEDUP_REMOVED lines=72> */
[----:B----4-:R-:W-:Y:S02]  /*c150*/  IMAD R0, R0, UR73, RZ ;  /* 0x0000004900007c24 */ /* 0x010fe4000f8e02ff */
[----:B-----5:R-:W-:Y:S02]  /*c160*/  IMAD R9, R9, UR73, RZ ;  /* 0x0000004909097c24 */ /* 0x020fe4000f8e02ff */
[----:B------:R-:W-:-:S02]  /*c170*/  IMAD R7, R7, UR73, RZ ;  /* 0x0000004907077c24 */ /* 0x000fc4000f8e02ff */
[----:B------:R-:W-:Y:S02]  /*c180*/  IMAD R8, R8, UR73, RZ ;  /* 0x0000004908087c24 */ /* 0x000fe4000f8e02ff */
[----:B------:R-:W-:Y:S02]  /*c190*/  IMAD R2, R2, UR73, RZ ;  /* 0x0000004902027c24 */ /* 0x000fe4000f8e02ff */
[----:B------:R-:W-:Y:S02]  /*c1a0*/  IMAD R18, R18, UR73, RZ ;  /* 0x0000004912127c24 */ /* 0x000fe4000f8e02ff */
[----:B------:R-:W-:Y:S02]  /*c1b0*/  IMAD R17, R17, UR73, RZ ;  /* 0x0000004911117c24 */ /* 0x000fe4000f8e02ff */
[----:B------:R-:W-:Y:S02]  /*c1c0*/  IMAD R15, R15, UR73, RZ ;  /* 0x000000490f0f7c24 */ /* 0x000fe4000f8e02ff */
        /* <DEDUP_REMOVED lines=17> */
[----:B--2---:R-:W-:-:S05]  /*c2e0*/  IMAD R6, R6, UR73, RZ ;  /* 0x0000004906067c24 */ /* 0x004fca000f8e02ff */
[----:B------:R1:W-:Y:S04]  /*c2f0*/  STL [R1+0x1ec], R6 ;  /* 0x0001ec0601007387 */ /* 0x0003e80000100800 */
[----:B-1----:R-:W2:Y:S04]  /*c300*/  LDL.LU R6, [R1+0x20a8] ;  /* 0x0020a80001067983 */ /* 0x002ea80000300800 */
[----:B------:R1:W-:Y:S04]  /*c310*/  STL [R1+0x1f0], R3 ;  /* 0x0001f00301007387 */ /* 0x0003e80000100800 */
[----:B-1----:R-:W3:Y:S04]  /*c320*/  LDL.LU R3, [R1+0x20a4] ;  /* 0x0020a40001037983 */ /* 0x002ee80000300800 */
[----:B------:R1:W-:Y:S04]  /*c330*/  STL [R1+0x1f8], R0 ;  /* 0x0001f80001007387 */ /* 0x0003e80000100800 */
[----:B-1----:R-:W4:Y:S04]  /*c340*/  LDL.LU R0, [R1+0x20a0] ;  /* 0x0020a00001007983 */ /* 0x002f280000300800 */
[----:B------:R1:W-:Y:S04]  /*c350*/  STL [R1+0x1fc], R9 ;  /* 0x0001fc0901007387 */ /* 0x0003e80000100800 */
[----:B-1----:R-:W5:Y:S04]  /*c360*/  LDL.LU R9, [R1+0x209c] ;  /* 0x00209c0001097983 */ /* 0x002f680000300800 */
[----:B------:R1:W-:Y:S04]  /*c370*/  STL [R1+0x204], R7 ;  /* 0x0002040701007387 */ /* 0x0003e80000100800 */
[----:B-1----:R-:W2:Y:S04]  /*c380*/  LDL.LU R7, [R1+0x2098] ;  /* 0x0020980001077983 */ /* 0x002ea80000300800 */
        /* <DEDUP_REMOVED lines=29> */
[----:B-1----:R-:W3:Y:S04]  /*c560*/  LDL.LU R25, [R1+0x205c] ;  /* 0x00205c0001197983 */ /* 0x002ee80000300800 */
        /* <DEDUP_REMOVED lines=11> */
[----:B-1----:R-:W4:Y:S04]  /*c620*/  LDL.LU R26, [R1+0x2044] ;  /* 0x00204400011a7983 */ /* 0x002f280000300800 */
[----:B------:R1:W-:Y:S04]  /*c630*/  STL [R1+0x290], R27 ;  /* 0x0002901b01007387 */ /* 0x0003e80000100800 */
[----:B-1----:R-:W5:Y:S01]  /*c640*/  LDL.LU R27, [R1+0x2040] ;  /* 0x00204000011b7983 */ /* 0x002f620000300800 */
[----:B------:R-:W-:-:S02]  /*c650*/  IMAD R4, R4, UR73, RZ ;  /* 0x0000004904047c24 */ /* 0x000fc4000f8e02ff */
[----:B------:R-:W-:-:S03]  /*c660*/  IMAD R5, R5, UR73, RZ ;  /* 0x0000004905057c24 */ /* 0x000fc6000f8e02ff */
[----:B------:R-:W-:Y:S04]  /*c670*/  STL [R1+0x294], R4 ;  /* 0x0002940401007387 */ /* 0x000fe80000100800 */
[----:B------:R4:W-:Y:S01]  /*c680*/  STL [R1+0x29c], R5 ;  /* 0x00029c0501007387 */ /* 0x0009e20000100800 */
[----:B--2---:R-:W-:Y:S02]  /*c690*/  IMAD R14, R14, UR73, RZ ;  /* 0x000000490e0e7c24 */ /* 0x004fe4000f8e02ff */
[----:B---3--:R-:W-:Y:S02]  /*c6a0*/  IMAD R24, R24, UR73, RZ ;  /* 0x0000004918187c24 */ /* 0x008fe4000f8e02ff */
[----:B----4-:R-:W-:Y:S02]  /*c6b0*/  IMAD R5, R26, UR73, RZ ;  /* 0x000000491a057c24 */ /* 0x010fe4000f8e02ff */
[----:B-----5:R-:W-:-:S05]  /*c6c0*/  IMAD R4, R27, UR73, RZ ;  /* 0x000000491b047c24 */ /* 0x020fca000f8e02ff */
        /* <DEDUP_REMOVED lines=9> */
[----:B------:R-:W-:Y:S01]  /*c760*/  STL [R1+0x2c4], R21 ;  /* 0x0002c41501007387 */ /* 0x000fe20000100800 */
[----:B--2---:R-:W-:-:S03]  /*c770*/  IMAD R5, R25, UR73, RZ ;  /* 0x0000004919057c24 */ /* 0x004fc6000f8e02ff */
        /* <DEDUP_REMOVED lines=17> */
[----:B------:R-:W2:Y:S04]  /*c890*/  LDL R19, [R1+0x9c] ;  /* 0x00009c0001137983 */ /* 0x000ea80000100800 */
[----:B------:R-:W3:Y:S01]  /*c8a0*/  LDL R20, [R1+0xa0] ;  /* 0x0000a00001147983 */ /* 0x000ee20000100800 */
[----:B-1----:R-:W-:-:S03]  /*c8b0*/  IMAD R10, R17, UR73, RZ ;  /* 0x00000049110a7c24 */ /* 0x002fc6000f8e02ff */
[----:B------:R1:W-:Y:S04]  /*c8c0*/  STL [R1+0x308], R5 ;  /* 0x0003080501007387 */ /* 0x0003e80000100800 */
[----:B------:R-:W4:Y:S04]  /*c8d0*/  LDL R17, [R1+0xa8] ;  /* 0x0000a80001117983 */ /* 0x000f280000100800 */
[----:B------:R-:W5:Y:S01]  /*c8e0*/  LDL R16, [R1+0x98] ;  /* 0x0000980001107983 */ /* 0x000f620000100800 */
[----:B-1----:R-:W-:-:S03]  /*c8f0*/  IMAD R5, R15, UR73, RZ ;  /* 0x000000490f057c24 */ /* 0x002fc6000f8e02ff */
[----:B------:R-:W2:Y:S04]  /*c900*/  LDL R15, [R1+0xa4] ;  /* 0x0000a400010f7983 */ /* 0x000ea80000100800 */
[----:B------:R-:W5:Y:S04]  /*c910*/  LDL R13, [R1+0x94] ;  /* 0x00009400010d7983 */ /* 0x000f680000100800 */
[----:B------:R-:W5:Y:S04]  /*c920*/  LDL R21, [R1+0x90] ;  /* 0x0000900001157983 */ /* 0x000f680000100800 */
[----:B------:R-:W5:Y:S04]  /*c930*/  LDL R24, [R1+0x8c] ;  /* 0x00008c0001187983 */ /* 0x000f680000100800 */
[----:B------:R1:W-:Y:S04]  /*c940*/  STL [R1+0x314], R10 ;  /* 0x0003140a01007387 */ /* 0x0003e80000100800 */
[----:B------:R-:W5:Y:S04]  /*c950*/  LDL R26, [R1+0x88] ;  /* 0x00008800011a7983 */ /* 0x000f680000100800 */
[----:B------:R-:W5:Y:S04]  /*c960*/  LDL R12, [R1+0x84] ;  /* 0x00008400010c7983 */ /* 0x000f680000100800 */
[----:B------:R-:W5:Y:S04]  /*c970*/  LDL R11, [R1+0x80] ;  /* 0x00008000010b7983 */ /* 0x000f680000100800 */
[----:B-1----:R-:W5:Y:S04]  /*c980*/  LDL R10, [R1+0x7c] ;  /* 0x00007c00010a7983 */ /* 0x002f680000100800 */
[----:B------:R-:W5:Y:S04]  /*c990*/  LDL R29, [R1+0x78] ;  /* 0x00007800011d7983 */ /* 0x000f680000100800 */
[----:B------:R-:W5:Y:S04]  /*c9a0*/  LDL R14, [R1+0x74] ;  /* 0x00007400010e7983 */ /* 0x000f680000100800 */
[----:B------:R-:W5:Y:S04]  /*c9b0*/  LDL R25, [R1+0x70] ;  /* 0x0000700001197983 */ /* 0x000f680000100800 */
[----:B------:R-:W5:Y:S04]  /*c9c0*/  LDL R22, [R1+0x6c] ;  /* 0x00006c0001167983 */ /* 0x000f680000100800 */
[----:B------:R-:W5:Y:S04]  /*c9d0*/  LDL R23, [R1+0x64] ;  /* 0x0000640001177983 */ /* 0x000f680000100800 */
[----:B------:R-:W5:Y:S04]  /*c9e0*/  LDL R28, [R1+0x68] ;  /* 0x00006800011c7983 */ /* 0x000f680000100800 */
[----:B------:R-:W-:Y:S01]  /*c9f0*/  STL [R1+0x304], R4 ;  /* 0x0003040401007387 */ /* 0x000fe20000100800 */
[----:B------:R-:W-:-:S03]  /*ca00*/  IMAD R2, R2, UR73, RZ ;  /* 0x0000004902027c24 */ /* 0x000fc6000f8e02ff */
[----:B------:R1:W-:Y:S04]  /*ca10*/  STL [R1+0x2020], R4 ;  /* 0x0020200401007387 */ /* 0x0003e80000100800 */
[----:B------:R-:W5:Y:S01]  /*ca20*/  LDL R27, [R1+0x60] ;  /* 0x00006000011b7983 */ /* 0x000f620000100800 */
[----:B-1----:R-:W-:-:S05]  /*ca30*/  IMAD R4, R18, UR73, RZ ;  /* 0x0000004912047c24 */ /* 0x002fca000f8e02ff */
[----:B------:R1:W-:Y:S04]  /*ca40*/  STL [R1+0x31c], R4 ;  /* 0x00031c0401007387 */ /* 0x0003e80000100800 */
[----:B------:R-:W-:Y:S04]  /*ca50*/  STL [R1+0x310], R5 ;  /* 0x0003100501007387 */ /* 0x000fe80000100800 */
[----:B------:R0:W-:Y:S01]  /*ca60*/  STL [R1+0x324], R2 ;  /* 0x0003240201007387 */ /* 0x0001e20000100800 */
[----:B-1----:R-:W-:-:S03]  /*ca70*/  SHF.R.S32.HI R4, RZ, 0x1f, R7 ;  /* 0x0000001fff047819 */ /* 0x002fc60000011407 */
[----:B------:R-:W-:Y:S01]  /*ca80*/  STL [R1+0x2024], R5 ;  /* 0x0020240501007387 */ /* 0x000fe20000100800 */
[----:B0-----:R-:W-:-:S05]  /*ca90*/  SHF.R.S32.HI R2, RZ, 0x1f, R8 ;  /* 0x0000001fff027819 */ /* 0x001fca0000011408 */
[----:B------:R-:W-:Y:S04]  /*caa0*/  STL [R1+0x202c], R2 ;  /* 0x00202c0201007387 */ /* 0x000fe80000100800 */
[----:B------:R-:W-:Y:S04]  /*cab0*/  STL [R1+0x2028], R8 ;  /* 0x0020280801007387 */ /* 0x000fe80000100800 */
[----:B------:R-:W-:Y:S04]  /*cac0*/  STL [R1+0x2030], R7 ;  /* 0x0020300701007387 */ /* 0x000fe80000100800 */
[----:B------:R3:W-:Y:S02]  /*cad0*/  STL [R1+0x44], R4 ;  /* 0x0000440401007387 */ /* 0x0007e40000100800 */
[----:B---3--:R-:W-:-:S02]  /*cae0*/  SHF.R.S32.HI R4, RZ, 0x1f, R20 ;  /* 0x0000001fff047819 */ /* 0x008fc40000011414 */
[----:B----4-:R-:W-:-:S05]  /*caf0*/  SHF.R.S32.HI R2, RZ, 0x1f, R17 ;  /* 0x0000001fff027819 */ /* 0x010fca0000011411 */
[----:B------:R0:W-:Y:S01]  /*cb00*/  STL [R1+0x40], R2 ;  /* 0x0000400201007387 */ /* 0x0001e20000100800 */
[----:B--2---:R-:W-:-:S05]  /*cb10*/  SHF.R.S32.HI R5, RZ, 0x1f, R15 ;  /* 0x0000001fff057819 */ /* 0x004fca000001140f */
[----:B------:R5:W-:Y:S01]  /*cb20*/  STL [R1+0x3c], R5 ;  /* 0x00003c0501007387 */ /* 0x000be20000100800 */
[----:B0-----:R-:W-:-:S03]  /*cb30*/  SHF.R.S32.HI R2, RZ, 0x1f, R19 ;  /* 0x0000001fff027819 */ /* 0x001fc60000011413 */
[----:B------:R0:W-:Y:S01]  /*cb40*/  STL [R1+0x38], R4 ;  /* 0x0000380401007387 */ /* 0x0001e20000100800 */
[----:B-----5:R-:W-:-:S03]  /*cb50*/  SHF.R.S32.HI R5, RZ, 0x1f, R16 ;  /* 0x0000001fff057819 */ /* 0x020fc60000011410 */
[----:B------:R1:W-:Y:S01]  /*cb60*/  STL [R1+0x34], R2 ;  /* 0x0000340201007387 */ /* 0x0003e20000100800 */
[----:B0-----:R-:W-:-:S03]  /*cb70*/  SHF.R.S32.HI R4, RZ, 0x1f, R13 ;  /* 0x0000001fff047819 */ /* 0x001fc6000001140d */
[----:B------:R-:W-:Y:S01]  /*cb80*/  STL [R1+0x30], R5 ;  /* 0x0000300501007387 */ /* 0x000fe20000100800 */
[----:B-1----:R-:W-:-:S03]  /*cb90*/  SHF.R.S32.HI R2, RZ, 0x1f, R21 ;  /* 0x0000001fff027819 */ /* 0x002fc60000011415 */
[----:B------:R-:W2:Y:S04]  /*cba0*/  LDL R21, [R1+0x50] ;  /* 0x0000500001157983 */ /* 0x000ea80000100800 */
[----:B------:R0:W-:Y:S04]  /*cbb0*/  STL [R1+0x2c], R4 ;  /* 0x00002c0401007387 */ /* 0x0001e80000100800 */
[----:B------:R1:W-:Y:S01]  /*cbc0*/  STL [R1+0x28], R2 ;  /* 0x0000280201007387 */ /* 0x0003e20000100800 */
[----:B0-----:R-:W-:-:S03]  /*cbd0*/  SHF.R.S32.HI R4, RZ, 0x1f, R24 ;  /* 0x0000001fff047819 */ /* 0x001fc60000011418 */
[----:B------:R-:W3:Y:S01]  /*cbe0*/  LDL R24, [R1+0x4c] ;  /* 0x00004c0001187983 */ /* 0x000ee20000100800 */
[----:B-1----:R-:W-:-:S03]  /*cbf0*/  SHF.R.S32.HI R2, RZ, 0x1f, R26 ;  /* 0x0000001fff027819 */ /* 0x002fc6000001141a */
[----:B------:R0:W-:Y:S04]  /*cc00*/  STL [R1+0x24], R4 ;  /* 0x0000240401007387 */ /* 0x0001e80000100800 */
[----:B------:R-:W4:Y:S04]  /*cc10*/  LDL R26, [R1+0x48] ;  /* 0x00004800011a7983 */ /* 0x000f280000100800 */
[----:B------:R1:W-:Y:S01]  /*cc20*/  STL [R1+0x20], R2 ;  /* 0x0000200201007387 */ /* 0x0003e20000100800 */
[----:B0-----:R-:W-:Y:S02]  /*cc30*/  SHF.R.S32.HI R4, RZ, 0x1f, R12 ;  /* 0x0000001fff047819 */ /* 0x001fe4000001140c */
[----:B------:R-:W-:-:S03]  /*cc40*/  SHF.R.S32.HI R5, RZ, 0x1f, R10 ;  /* 0x0000001fff057819 */ /* 0x000fc6000001140a */
[----:B------:R0:W-:Y:S01]  /*cc50*/  STL [R1+0x1c], R4 ;  /* 0x00001c0401007387 */ /* 0x0001e20000100800 */
[----:B-1----:R-:W-:-:S05]  /*cc60*/  SHF.R.S32.HI R2, RZ, 0x1f, R11 ;  /* 0x0000001fff027819 */ /* 0x002fca000001140b */
[----:B------:R1:W-:Y:S01]  /*cc70*/  STL [R1+0x18], R2 ;  /* 0x0000180201007387 */ /* 0x0003e20000100800 */
[----:B0-----:R-:W-:-:S03]  /*cc80*/  SHF.R.S32.HI R4, RZ, 0x1f, R29 ;  /* 0x0000001fff047819 */ /* 0x001fc6000001141d */
[----:B------:R0:W-:Y:S01]  /*cc90*/  STL [R1+0x14], R5 ;  /* 0x0000140501007387 */ /* 0x0001e20000100800 */
[----:B------:R-:W-:Y:S02]  /*cca0*/  SHF.R.S32.HI R10, RZ, 0x1f, R23 ;  /* 0x0000001fff0a7819 */ /* 0x000fe40000011417 */
[----:B-1----:R-:W-:Y:S01]  /*ccb0*/  SHF.R.S32.HI R2, RZ, 0x1f, R14 ;  /* 0x0000001fff027819 */ /* 0x002fe2000001140e */
[----:B------:R1:W-:Y:S01]  /*ccc0*/  STL [R1+0x10], R4 ;  /* 0x0000100401007387 */ /* 0x0003e20000100800 */
[----:B0-----:R-:W-:-:S03]  /*ccd0*/  SHF.R.S32.HI R5, RZ, 0x1f, R25 ;  /* 0x0000001fff057819 */ /* 0x001fc60000011419 */
[----:B------:R0:W-:Y:S01]  /*cce0*/  STL [R1+0xc], R2 ;  /* 0x00000c0201007387 */ /* 0x0001e20000100800 */
[----:B-1----:R-:W-:-:S03]  /*ccf0*/  SHF.R.S32.HI R4, RZ, 0x1f, R22 ;  /* 0x0000001fff047819 */ /* 0x002fc60000011416 */
[----:B------:R-:W-:Y:S01]  /*cd00*/  STL [R1+0x8], R5 ;  /* 0x0000080501007387 */ /* 0x000fe20000100800 */
[----:B0-----:R-:W-:-:S03]  /*cd10*/  SHF.R.S32.HI R2, RZ, 0x1f, R28 ;  /* 0x0000001fff027819 */ /* 0x001fc6000001141c */
[----:B------:R-:W-:Y:S04]  /*cd20*/  STL [R1+0x4], R4 ;  /* 0x0000040401007387 */ /* 0x000fe80000100800 */
[----:B------:R0:W-:Y:S04]  /*cd30*/  STL [R1+0x1fd0], R10 ;  /* 0x001fd00a01007387 */ /* 0x0001e80000100800 */
[----:B------:R-:W-:Y:S04]  /*cd40*/  STL [R1], R2 ;  /* 0x0000000201007387 */ /* 0x000fe80000100800 */
[----:B0-----:R-:W5:Y:S01]  /*cd50*/  LDL.LU R10, [R1+0x5c] ;  /* 0x00005c00010a7983 */ /* 0x001f620000300800 */
[----:B------:R-:W-:-:S03]  /*cd60*/  SHF.R.S32.HI R11, RZ, 0x1f, R27 ;  /* 0x0000001fff0b7819 */ /* 0x000fc6000001141b */
[----:B------:R-:W2:Y:S04]  /*cd70*/  LDL R27, [R1+0xb4] ;  /* 0x0000b400011b7983 */ /* 0x000ea80000100800 */
[----:B------:R-:W2:Y:S04]  /*cd80*/  LDL R23, [R1+0xc4] ;  /* 0x0000c40001177983 */ /* 0x000ea80000100800 */
[----:B------:R-:W-:Y:S01]  /*cd90*/  STL [R1+0x1fcc], R11 ;  /* 0x001fcc0b01007387 */ /* 0x000fe20000100800 */
[----:B-----5:R-:W-:-:S03]  /*cda0*/  SHF.R.S32.HI R12, RZ, 0x1f, R10 ;  /* 0x0000001fff0c7819 */ /* 0x020fc6000001140a */
[----:B------:R-:W-:Y:S04]  /*cdb0*/  STL [R1+0x1fd8], R10 ;  /* 0x001fd80a01007387 */ /* 0x000fe80000100800 */
[----:B------:R0:W-:Y:S04]  /*cdc0*/  STL [R1+0x1fc8], R12 ;  /* 0x001fc80c01007387 */ /* 0x0001e80000100800 */
[----:B0-----:R-:W5:Y:S02]  /*cdd0*/  LDL.LU R12, [R1+0x58] ;  /* 0x00005800010c7983 */ /* 0x001f640000300800 */
[----:B-----5:R-:W-:-:S02]  /*cde0*/  SHF.R.S32.HI R13, RZ, 0x1f, R12 ;  /* 0x0000001fff0d7819 */ /* 0x020fc4000001140c */
[----:B------:R-:W-:Y:S04]  /*cdf0*/  STL [R1+0x1fd4], R12 ;  /* 0x001fd40c01007387 */ /* 0x000fe80000100800 */
[----:B------:R0:W-:Y:S04]  /*ce00*/  STL [R1+0x1fc4], R13 ;  /* 0x001fc40d01007387 */ /* 0x0001e80000100800 */
[----:B0-----:R-:W5:Y:S01]  /*ce10*/  LDL.LU R13, [R1+0x54] ;  /* 0x00005400010d7983 */ /* 0x001f620000300800 */
[----:B--2---:R-:W-:Y:S02]  /*ce20*/  SHF.R.S32.HI R15, RZ, 0x1f, R21 ;  /* 0x0000001fff0f7819 */ /* 0x004fe40000011415 */
[----:B---3--:R-:W-:-:S02]  /*ce30*/  SHF.R.S32.HI R16, RZ, 0x1f, R24 ;  /* 0x0000001fff107819 */ /* 0x008fc40000011418 */
[----:B----4-:R-:W-:Y:S02]  /*ce40*/  SHF.R.S32.HI R17, RZ, 0x1f, R26 ;  /* 0x0000001fff117819 */ /* 0x010fe4000001141a */
[----:B------:R-:W-:Y:S02]  /*ce50*/  SHF.R.S32.HI R18, RZ, 0x1f, R9 ;  /* 0x0000001fff127819 */ /* 0x000fe40000011409 */
[----:B------:R-:W-:Y:S02]  /*ce60*/  SHF.R.S32.HI R19, RZ, 0x1f, R0 ;  /* 0x0000001fff137819 */ /* 0x000fe40000011400 */
[----:B------:R-:W-:Y:S02]  /*ce70*/  SHF.R.S32.HI R20, RZ, 0x1f, R3 ;  /* 0x0000001fff147819 */ /* 0x000fe40000011403 */
[----:B------:R-:W-:Y:S02]  /*ce80*/  SHF.R.S32.HI R21, RZ, 0x1f, R6 ;  /* 0x0000001fff157819 */ /* 0x000fe40000011406 */
[----:B------:R-:W-:-:S02]  /*ce90*/  SHF.R.S32.HI R22, RZ, 0x1f, R27 ;  /* 0x0000001fff167819 */ /* 0x000fc4000001141b */
[----:B-----5:R-:W-:-:S05]  /*cea0*/  SHF.R.S32.HI R14, RZ, 0x1f, R13 ;  /* 0x0000001fff0e7819 */ /* 0x020fca000001140d */
[----:B------:R-:W-:Y:S04]  /*ceb0*/  STL [R1+0x1fe0], R14 ;  /* 0x001fe00e01007387 */ /* 0x000fe80000100800 */
[----:B------:R-:W-:Y:S04]  /*cec0*/  STL [R1+0x1fdc], R13 ;  /* 0x001fdc0d01007387 */ /* 0x000fe80000100800 */
[----:B------:R-:W-:Y:S04]  /*ced0*/  STL [R1+0x1fe4], R15 ;  /* 0x001fe40f01007387 */ /* 0x000fe80000100800 */
[----:B------:R-:W-:Y:S04]  /*cee0*/  STL [R1+0x1fe8], R16 ;  /* 0x001fe81001007387 */ /* 0x000fe80000100800 */
[----:B------:R-:W2:Y:S04]  /*cef0*/  LDL R24, [R1+0xcc] ;  /* 0x0000cc0001187983 */ /* 0x000ea80000100800 */
[----:B------:R-:W3:Y:S04]  /*cf00*/  LDL R25, [R1+0xec] ;  /* 0x0000ec0001197983 */ /* 0x000ee80000100800 */
[----:B------:R-:W4:Y:S04]  /*cf10*/  LDL R26, [R1+0x100] ;  /* 0x00010000011a7983 */ /* 0x000f280000100800 */
[----:B------:R-:W-:Y:S04]  /*cf20*/  STL [R1+0x1fec], R17 ;  /* 0x001fec1101007387 */ /* 0x000fe80000100800 */
[----:B------:R-:W-:Y:S04]  /*cf30*/  STL [R1+0x1ff4], R18 ;  /* 0x001ff41201007387 */ /* 0x000fe80000100800 */
[----:B------:R-:W-:Y:S04]  /*cf40*/  STL [R1+0x1ff0], R9 ;  /* 0x001ff00901007387 */ /* 0x000fe80000100800 */
[----:B------:R-:W-:Y:S04]  /*cf50*/  STL [R1+0x1ffc], R19 ;  /* 0x001ffc1301007387 */ /* 0x000fe80000100800 */
[----:B------:R-:W-:Y:S04]  /*cf60*/  STL [R1+0x1ff8], R0 ;  /* 0x001ff80001007387 */ /* 0x000fe80000100800 */
[----:B------:R-:W-:Y:S04]  /*cf70*/  STL [R1+0x2004], R20 ;  /* 0x0020041401007387 */ /* 0x000fe80000100800 */
[----:B------:R-:W-:Y:S04]  /*cf80*/  STL [R1+0x2000], R3 ;  /* 0x0020000301007387 */ /* 0x000fe80000100800 */
[----:B------:R-:W-:Y:S04]  /*cf90*/  STL [R1+0x200c], R21 ;  /* 0x00200c1501007387 */ /* 0x000fe80000100800 */
[----:B------:R0:W-:Y:S04]  /*cfa0*/  STL [R1+0x2008], R6 ;  /* 0x0020080601007387 */ /* 0x0001e80000100800 */
[----:B------:R-:W5:Y:S04]  /*cfb0*/  LDL R4, [R1+0x15c] ;  /* 0x00015c0001047983 */ /* 0x000f680000100800 */
[----:B------:R-:W3:Y:S04]  /*cfc0*/  LDL R27, [R1+0x110] ;  /* 0x00011000011b7983 */ /* 0x000ee80000100800 */
[----:B------:R-:W3:Y:S04]  /*cfd0*/  LDL R28, [R1+0x120] ;  /* 0x00012000011c7983 */ /* 0x000ee80000100800 */
[----:B------:R-:W3:Y:S04]  /*cfe0*/  LDL R29, [R1+0x14c] ;  /* 0x00014c00011d7983 */ /* 0x000ee80000100800 */
[----:B------:R1:W-:Y:S04]  /*cff0*/  STL [R1+0x2034], R22 ;  /* 0x0020341601007387 */ /* 0x0003e80000100800 */
[----:B------:R-:W3:Y:S04]  /*d000*/  LDL R12, [R1+0x168] ;  /* 0x00016800010c7983 */ /* 0x000ee80000100800 */
[----:B0-----:R-:W3:Y:S04]  /*d010*/  LDL R6, [R1+0x170] ;  /* 0x0001700001067983 */ /* 0x001ee80000100800 */
[----:B-1----:R-:W3:Y:S04]  /*d020*/  LDL R22, [R1+0x154] ;  /* 0x0001540001167983 */ /* 0x002ee80000100800 */
[----:B------:R-:W4:Y:S01]  /*d030*/  LDL R21, [R1+0x180] ;  /* 0x0001800001157983 */ /* 0x000f220000100800 */
[----:B------:R-:W-:-:S03]  /*d040*/  SHF.R.S32.HI R23, RZ, 0x1f, R23 ;  /* 0x0000001fff177819 */ /* 0x000fc60000011417 */
[----:B------:R-:W4:Y:S04]  /*d050*/  LDL R3, [R1+0x18c] ;  /* 0x00018c0001037983 */ /* 0x000f280000100800 */
[----:B------:R-:W4:Y:S04]  /*d060*/  LDL R20, [R1+0x194] ;  /* 0x0001940001147983 */ /* 0x000f280000100800 */
[----:B------:R-:W4:Y:S04]  /*d070*/  LDL R0, [R1+0x19c] ;  /* 0x00019c0001007983 */ /* 0x000f280000100800 */
[----:B------:R-:W4:Y:S04]  /*d080*/  LDL R10, [R1+0x1a4] ;  /* 0x0001a400010a7983 */ /* 0x000f280000100800 */
[----:B------:R5:W-:Y:S04]  /*d090*/  STL [R1+0x2038], R23 ;  /* 0x0020381701007387 */ /* 0x000be80000100800 */
[----:B------:R-:W4:Y:S04]  /*d0a0*/  LDL R19, [R1+0x1a8] ;  /* 0x0001a80001137983 */ /* 0x000f280000100800 */
[----:B------:R-:W4:Y:S04]  /*d0b0*/  LDL R9, [R1+0x1a0] ;  /* 0x0001a00001097983 */ /* 0x000f280000100800 */
[----:B------:R-:W4:Y:S04]  /*d0c0*/  LDL R18, [R1+0x198] ;  /* 0x0001980001127983 */ /* 0x000f280000100800 */
[----:B------:R-:W4:Y:S04]  /*d0d0*/  LDL R11, [R1+0x190] ;  /* 0x00019000010b7983 */ /* 0x000f280000100800 */
[----:B------:R-:W4:Y:S04]  /*d0e0*/  LDL R17, [R1+0x188] ;  /* 0x0001880001117983 */ /* 0x000f280000100800 */
[----:B------:R-:W4:Y:S04]  /*d0f0*/  LDL R16, [R1+0x184] ;  /* 0x0001840001107983 */ /* 0x000f280000100800 */
[----:B------:R-:W4:Y:S04]  /*d100*/  LDL R7, [R1+0x17c] ;  /* 0x00017c0001077983 */ /* 0x000f280000100800 */
[----:B------:R-:W4:Y:S01]  /*d110*/  LDL R8, [R1+0x178] ;  /* 0x0001780001087983 */ /* 0x000f220000100800 */
[----:B--2---:R-:W-:-:S05]  /*d120*/  SHF.R.S32.HI R24, RZ, 0x1f, R24 ;  /* 0x0000001fff187819 */ /* 0x004fca0000011418 */
[----:B------:R-:W-:Y:S04]  /*d130*/  STL [R1+0x203c], R24 ;  /* 0x00203c1801007387 */ /* 0x000fe80000100800 */
[----:B------:R-:W2:Y:S04]  /*d140*/  LDL R15, [R1+0x174] ;  /* 0x00017400010f7983 */ /* 0x000ea80000100800 */
[----:B------:R-:W2:Y:S04]  /*d150*/  LDL R13, [R1+0x16c] ;  /* 0x00016c00010d7983 */ /* 0x000ea80000100800 */
[----:B------:R-:W2:Y:S04]  /*d160*/  LDL R14, [R1+0x164] ;  /* 0x00016400010e7983 */ /* 0x000ea80000100800 */
[----:B------:R-:W2:Y:S04]  /*d170*/  LDL R2, [R1+0x160] ;  /* 0x0001600001027983 */ /* 0x000ea80000100800 */
[----:B------:R-:W2:Y:S01]  /*d180*/  LDL R5, [R1+0x158] ;  /* 0x0001580001057983 */ /* 0x000ea20000100800 */
[----:B-----5:R-:W-:-:S03]  /*d190*/  SHF.R.S32.HI R23, RZ, 0x1f, R4 ;  /* 0x0000001fff177819 */ /* 0x020fc60000011404 */
[----:B------:R-:W5:Y:S01]  /*d1a0*/  LDL R4, [R1+0x150] ;  /* 0x0001500001047983 */ /* 0x000f620000100800 */
[----:B---3--:R-:W-:Y:S02]  /*d1b0*/  SHF.R.S32.HI R22, RZ, 0x1f, R22 ;  /* 0x0000001fff167819 */ /* 0x008fe40000011416 */
[----:B------:R-:W-:-:S03]  /*d1c0*/  SHF.R.S32.HI R6, RZ, 0x1f, R6 ;  /* 0x0000001fff067819 */ /* 0x000fc60000011406 */
[----:B------:R0:W-:Y:S04]  /*d1d0*/  STL [R1+0xb8], R22 ;  /* 0x0000b81601007387 */ /* 0x0001e80000100800 */
[----:B------:R-:W-:Y:S01]  /*d1e0*/  STL [R1+0xbc], R23 ;  /* 0x0000bc1701007387 */ /* 0x000fe20000100800 */
[----:B0-----:R-:W-:-:S03]  /*d1f0*/  SHF.R.S32.HI R22, RZ, 0x1f, R12 ;  /* 0x0000001fff167819 */ /* 0x001fc6000001140c */
[----:B------:R-:W3:Y:S04]  /*d200*/  LDL R12, [R1+0x148] ;  /* 0x00014800010c7983 */ /* 0x000ee80000100800 */
[----:B------:R4:W-:Y:S04]  /*d210*/  STL [R1+0xc0], R22 ;  /* 0x0000c01601007387 */ /* 0x0009e80000100800 */
[----:B------:R0:W-:Y:S01]  /*d220*/  STL [R1+0xc8], R6 ;  /* 0x0000c80601007387 */ /* 0x0001e20000100800 */
[----:B----4-:R-:W-:Y:S02]  /*d230*/  SHF.R.S32.HI R22, RZ, 0x1f, R21 ;  /* 0x0000001fff167819 */ /* 0x010fe40000011415 */
[----:B------:R-:W-:-:S02]  /*d240*/  SHF.R.S32.HI R21, RZ, 0x1f, R3 ;  /* 0x0000001fff157819 */ /* 0x000fc40000011403 */
[----:B0-----:R-:W-:Y:S01]  /*d250*/  SHF.R.S32.HI R6, RZ, 0x1f, R20 ;  /* 0x0000001fff067819 */ /* 0x001fe20000011414 */
[----:B------:R-:W-:Y:S01]  /*d260*/  STL [R1+0xd0], R22 ;  /* 0x0000d01601007387 */ /* 0x000fe20000100800 */
[----:B------:R-:W-:Y:S02]  /*d270*/  SHF.R.S32.HI R3, RZ, 0x1f, R0 ;  /* 0x0000001fff037819 */ /* 0x000fe40000011400 */
[----:B------:R-:W-:Y:S01]  /*d280*/  SHF.R.S32.HI R0, RZ, 0x1f, R10 ;  /* 0x0000001fff007819 */ /* 0x000fe2000001140a */
[----:B------:R-:W-:Y:S04]  /*d290*/  STL [R1+0xd4], R21 ;  /* 0x0000d41501007387 */ /* 0x000fe80000100800 */
[----:B------:R0:W-:Y:S04]  /*d2a0*/  STL [R1+0xd8], R6 ;  /* 0x0000d80601007387 */ /* 0x0001e80000100800 */
[----:B------:R-:W4:Y:S04]  /*d2b0*/  LDL R10, [R1+0x144] ;  /* 0x00014400010a7983 */ /* 0x000f280000100800 */
[----:B------:R1:W-:Y:S01]  /*d2c0*/  STL [R1+0xdc], R3 ;  /* 0x0000dc0301007387 */ /* 0x0003e20000100800 */
[----:B0-----:R-:W-:-:S03]  /*d2d0*/  SHF.R.S32.HI R6, RZ, 0x1f, R9 ;  /* 0x0000001fff067819 */ /* 0x001fc60000011409 */
[----:B------:R0:W-:Y:S01]  /*d2e0*/  STL [R1+0xe0], R0 ;  /* 0x0000e00001007387 */ /* 0x0001e20000100800 */
[----:B-1----:R-:W-:Y:S02]  /*d2f0*/  SHF.R.S32.HI R3, RZ, 0x1f, R19 ;  /* 0x0000001fff037819 */ /* 0x002fe40000011413 */
[----:B0-----:R-:W-:-:S03]  /*d300*/  SHF.R.S32.HI R0, RZ, 0x1f, R18 ;  /* 0x0000001fff007819 */ /* 0x001fc60000011412 */
[----:B------:R0:W-:Y:S04]  /*d310*/  STL [R1+0xe4], R3 ;  /* 0x0000e40301007387 */ /* 0x0001e80000100800 */
[----:B------:R1:W-:Y:S01]  /*d320*/  STL [R1+0xe8], R6 ;  /* 0x0000e80601007387 */ /* 0x0003e20000100800 */
[----:B0-----:R-:W-:-:S03]  /*d330*/  SHF.R.S32.HI R3, RZ, 0x1f, R11 ;  /* 0x0000001fff037819 */ /* 0x001fc6000001140b */
[----:B------:R-:W4:Y:S04]  /*d340*/  LDL R11, [R1+0x140] ;  /* 0x00014000010b7983 */ /* 0x000f280000100800 */
[----:B------:R0:W-:Y:S01]  /*d350*/  STL [R1+0xf0], R0 ;  /* 0x0000f00001007387 */ /* 0x0001e20000100800 */
[----:B-1----:R-:W-:-:S03]  /*d360*/  SHF.R.S32.HI R6, RZ, 0x1f, R16 ;  /* 0x0000001fff067819 */ /* 0x002fc60000011410 */
[----:B------:R1:W-:Y:S01]  /*d370*/  STL [R1+0xf4], R3 ;  /* 0x0000f40301007387 */ /* 0x0003e20000100800 */
[----:B0-----:R-:W-:Y:S02]  /*d380*/  SHF.R.S32.HI R0, RZ, 0x1f, R17 ;  /* 0x0000001fff007819 */ /* 0x001fe40000011411 */
[----:B-1----:R-:W-:-:S03]  /*d390*/  SHF.R.S32.HI R3, RZ, 0x1f, R7 ;  /* 0x0000001fff037819 */ /* 0x002fc60000011407 */
[----:B------:R0:W-:Y:S04]  /*d3a0*/  STL [R1+0xf8], R0 ;  /* 0x0000f80001007387 */ /* 0x0001e80000100800 */
[----:B------:R-:W-:Y:S04]  /*d3b0*/  STL [R1+0xfc], R6 ;  /* 0x0000fc0601007387 */ /* 0x000fe80000100800 */
[----:B------:R-:W4:Y:S01]  /*d3c0*/  LDL R7, [R1+0x13c] ;  /* 0x00013c0001077983 */ /* 0x000f220000100800 */
[----:B0-----:R-:W-:-:S03]  /*d3d0*/  SHF.R.S32.HI R0, RZ, 0x1f, R8 ;  /* 0x0000001fff007819 */ /* 0x001fc60000011408 */
[----:B------:R-:W-:Y:S04]  /*d3e0*/  STL [R1+0x104], R3 ;  /* 0x0001040301007387 */ /* 0x000fe80000100800 */
[----:B------:R-:W4:Y:S04]  /*d3f0*/  LDL R8, [R1+0x138] ;  /* 0x0001380001087983 */ /* 0x000f280000100800 */
[----:B------:R2:W-:Y:S02]  /*d400*/  STL [R1+0x108], R0 ;  /* 0x0001080001007387 */ /* 0x0005e40000100800 */
[----:B--2---:R-:W-:-:S02]  /*d410*/  SHF.R.S32.HI R0, RZ, 0x1f, R15 ;  /* 0x0000001fff007819 */ /* 0x004fc4000001140f */
[----:B------:R-:W-:-:S03]  /*d420*/  SHF.R.S32.HI R6, RZ, 0x1f, R13 ;  /* 0x0000001fff067819 */ /* 0x000fc6000001140d */
[----:B------:R0:W-:Y:S01]  /*d430*/  STL [R1+0x10c], R0 ;  /* 0x00010c0001007387 */ /* 0x0001e20000100800 */
[----:B------:R-:W-:-:S03]  /*d440*/  SHF.R.S32.HI R3, RZ, 0x1f, R14 ;  /* 0x0000001fff037819 */ /* 0x000fc6000001140e */
[----:B------:R-:W-:Y:S04]  /*d450*/  STL [R1+0x114], R6 ;  /* 0x0001140601007387 */ /* 0x000fe80000100800 */
[----:B------:R-:W2:Y:S01]  /*d460*/  LDL R24, [R1+0x134] ;  /* 0x0001340001187983 */ /* 0x000ea20000100800 */
[----:B0-----:R-:W-:-:S03]  /*d470*/  SHF.R.S32.HI R0, RZ, 0x1f, R2 ;  /* 0x0000001fff007819 */ /* 0x001fc60000011402 */
[----:B------:R-:W-:Y:S04]  /*d480*/  STL [R1+0x118], R3 ;  /* 0x0001180301007387 */ /* 0x000fe80000100800 */
[----:B------:R-:W2:Y:S04]  /*d490*/  LDL R23, [R1+0x1ac] ;  /* 0x0001ac0001177983 */ /* 0x000ea80000100800 */
[----:B------:R0:W-:Y:S04]  /*d4a0*/  STL [R1+0x11c], R0 ;  /* 0x00011c0001007387 */ /* 0x0001e80000100800 */
[----:B------:R-:W2:Y:S04]  /*d4b0*/  LDL R2, [R1+0x1b0] ;  /* 0x0001b00001027983 */ /* 0x000ea80000100800 */
[----:B------:R-:W2:Y:S01]  /*d4c0*/  LDL R22, [R1+0x1b8] ;  /* 0x0001b80001167983 */ /* 0x000ea20000100800 */
[----:B0-----:R-:W-:-:S03]  /*d4d0*/  SHF.R.S32.HI R0, RZ, 0x1f, R5 ;  /* 0x0000001fff007819 */ /* 0x001fc60000011405 */
[----:B------:R-:W2:Y:S04]  /*d4e0*/  LDL R5, [R1+0x1bc] ;  /* 0x0001bc0001057983 */ /* 0x000ea80000100800 */
[----:B------:R3:W-:Y:S01]  /*d4f0*/  STL [R1+0x124], R0 ;  /* 0x0001240001007387 */ /* 0x0007e20000100800 */
[----:B-----5:R-:W-:-:S03]  /*d500*/  SHF.R.S32.HI R3, RZ, 0x1f, R4 ;  /* 0x0000001fff037819 */ /* 0x020fc60000011404 */
[----:B------:R-:W5:Y:S04]  /*d510*/  LDL R4, [R1+0x1c4] ;  /* 0x0001c40001047983 */ /* 0x000f680000100800 */
[----:B------:R0:W-:Y:S04]  /*d520*/  STL [R1+0x128], R3 ;  /* 0x0001280301007387 */ /* 0x0001e80000100800 */
[----:B------:R-:W5:Y:S04]  /*d530*/  LDL R6, [R1+0x1cc] ;  /* 0x0001cc0001067983 */ /* 0x000f680000100800 */
[----:B------:R-:W5:Y:S01]  /*d540*/  LDL R21, [R1+0x1d0] ;  /* 0x0001d00001157983 */ /* 0x000f620000100800 */
[----:B---3--:R-:W-:-:S05]  /*d550*/  SHF.R.S32.HI R0, RZ, 0x1f, R12 ;  /* 0x0000001fff007819 */ /* 0x008fca000001140c */
[----:B------:R1:W-:Y:S04]  /*d560*/  STL [R1+0x12c], R0 ;  /* 0x00012c0001007387 */ /* 0x0003e80000100800 */
[----:B0-----:R-:W3:Y:S04]  /*d570*/  LDL R3, [R1+0x1d8] ;  /* 0x0001d80001037983 */ /* 0x001ee80000100800 */
[----:B------:R-:W3:Y:S04]  /*d580*/  LDL R20, [R1+0x1dc] ;  /* 0x0001dc0001147983 */ /* 0x000ee80000100800 */
[----:B-1----:R-:W3:Y:S04]  /*d590*/  LDL R0, [R1+0x1e4] ;  /* 0x0001e40001007983 */ /* 0x002ee80000100800 */
[----:B------:R-:W3:Y:S04]  /*d5a0*/  LDL R16, [R1+0x1ec] ;  /* 0x0001ec0001107983 */ /* 0x000ee80000100800 */
[----:B------:R-:W3:Y:S04]  /*d5b0*/  LDL R19, [R1+0x1f0] ;  /* 0x0001f00001137983 */ /* 0x000ee80000100800 */
[----:B------:R-:W3:Y:S01]  /*d5c0*/  LDL R9, [R1+0x1f8] ;  /* 0x0001f80001097983 */ /* 0x000ee20000100800 */
[----:B----4-:R-:W-:-:S05]  /*d5d0*/  SHF.R.S32.HI R10, RZ, 0x1f, R10 ;  /* 0x0000001fff0a7819 */ /* 0x010fca000001140a */
[----:B------:R0:W-:Y:S04]  /*d5e0*/  STL [R1+0x130], R10 ;  /* 0x0001300a01007387 */ /* 0x0001e80000100800 */
[----:B------:R-:W4:Y:S04]  /*d5f0*/  LDL R18, [R1+0x1fc] ;  /* 0x0001fc0001127983 */ /* 0x000f280000100800 */
[----:B------:R-:W4:Y:S04]  /*d600*/  LDL R15, [R1+0x204] ;  /* 0x00020400010f7983 */ /* 0x000f280000100800 */
[----:B------:R-:W4:Y:S04]  /*d610*/  LDL R17, [R1+0x20c] ;  /* 0x00020c0001117983 */ /* 0x000f280000100800 */
[----:B------:R-:W4:Y:S01]  /*d620*/  LDL R13, [R1+0x210] ;  /* 0x00021000010d7983 */ /* 0x000f220000100800 */
[----:B0-----:R-:W-:-:S05]  /*d630*/  SHF.R.S32.HI R10, RZ, 0x1f, R11 ;  /* 0x0000001fff0a7819 */ /* 0x001fca000001140b */
[----:B------:R0:W-:Y:S04]  /*d640*/  STL [R1+0x1b4], R10 ;  /* 0x0001b40a01007387 */ /* 0x0001e80000100800 */
[----:B------:R-:W4:Y:S04]  /*d650*/  LDL R14, [R1+0x218] ;  /* 0x00021800010e7983 */ /* 0x000f280000100800 */
[----:B------:R-:W4:Y:S04]  /*d660*/  LDL R12, [R1+0x21c] ;  /* 0x00021c00010c7983 */ /* 0x000f280000100800 */
[----:B0-----:R-:W4:Y:S01]  /*d670*/  LDL R10, [R1+0x224] ;  /* 0x00022400010a7983 */ /* 0x001f220000100800 */
[----:B------:R-:W-:-:S05]  /*d680*/  SHF.R.S32.HI R11, RZ, 0x1f, R7 ;  /* 0x0000001fff0b7819 */ /* 0x000fca0000011407 */
[----:B------:R0:W-:Y:S01]  /*d690*/  STL [R1+0x1c0], R11 ;  /* 0x0001c00b01007387 */ /* 0x0001e20000100800 */
[----:B------:R-:W-:-:S03]  /*d6a0*/  SHF.R.S32.HI R7, RZ, 0x1f, R8 ;  /* 0x0000001fff077819 */ /* 0x000fc60000011408 */
[----:B0-----:R-:W4:Y:S04]  /*d6b0*/  LDL R11, [R1+0x228] ;  /* 0x00022800010b7983 */ /* 0x001f280000100800 */
[----:B------:R0:W-:Y:S04]  /*d6c0*/  STL [R1+0x1c8], R7 ;  /* 0x0001c80701007387 */ /* 0x0001e80000100800 */
[----:B------:R-:W4:Y:S04]  /*d6d0*/  LDL R8, [R1+0x238] ;  /* 0x0002380001087983 */ /* 0x000f280000100800 */
[----:B0-----:R-:W4:Y:S01]  /*d6e0*/  LDL R7, [R1+0x230] ;  /* 0x0002300001077983 */ /* 0x001f220000100800 */
[----:B--2---:R-:W-:-:S05]  /*d6f0*/  SHF.R.S32.HI R24, RZ, 0x1f, R24 ;  /* 0x0000001fff187819 */ /* 0x004fca0000011418 */
[----:B------:R0:W-:Y:S02]  /*d700*/  STL [R1+0x1d4], R24 ;  /* 0x0001d41801007387 */ /* 0x0001e40000100800 */
[----:B0-----:R-:W-:Y:S02]  /*d710*/  SHF.R.S32.HI R24, RZ, 0x1f, R23 ;  /* 0x0000001fff187819 */ /* 0x001fe40000011417 */
[----:B------:R-:W-:Y:S02]  /*d720*/  SHF.R.S32.HI R23, RZ, 0x1f, R2 ;  /* 0x0000001fff177819 */ /* 0x000fe40000011402 */
[----:B------:R-:W2:Y:S01]  /*d730*/  LDL R2, [R1+0x23c] ;  /* 0x00023c0001027983 */ /* 0x000ea20000100800 */
[----:B------:R-:W-:-:S03]  /*d740*/  SHF.R.S32.HI R22, RZ, 0x1f, R22 ;  /* 0x0000001fff167819 */ /* 0x000fc60000011416 */
[----:B------:R-:W-:Y:S04]  /*d750*/  STL [R1+0x1e0], R24 ;  /* 0x0001e01801007387 */ /* 0x000fe80000100800 */
[----:B------:R0:W-:Y:S02]  /*d760*/  STL [R1+0x1e8], R23 ;  /* 0x0001e81701007387 */ /* 0x0001e40000100800 */
[----:B0-----:R-:W-:Y:S02]  /*d770*/  SHF.R.S32.HI R23, RZ, 0x1f, R5 ;  /* 0x0000001fff177819 */ /* 0x001fe40000011405 */
[----:B------:R-:W2:Y:S04]  /*d780*/  LDL R5, [R1+0x244] ;  /* 0x0002440001057983 */ /* 0x000ea80000100800 */
[----:B------:R5:W-:Y:S04]  /*d790*/  STL [R1+0x1f4], R22 ;  /* 0x0001f41601007387 */ /* 0x000be80000100800 */
[----:B------:R-:W-:Y:S01]  /*d7a0*/  STL [R1+0x200], R23 ;  /* 0x0002001701007387 */ /* 0x000fe20000100800 */
[----:B-----5:R-:W-:-:S03]  /*d7b0*/  SHF.R.S32.HI R22, RZ, 0x1f, R4 ;  /* 0x0000001fff167819 */ /* 0x020fc60000011404 */
[----:B------:R-:W5:Y:S01]  /*d7c0*/  LDL R4, [R1+0x248] ;  /* 0x0002480001047983 */ /* 0x000f620000100800 */
[----:B------:R-:W-:-:S03]  /*d7d0*/  SHF.R.S32.HI R6, RZ, 0x1f, R6 ;  /* 0x0000001fff067819 */ /* 0x000fc60000011406 */
[----:B------:R0:W-:Y:S04]  /*d7e0*/  STL [R1+0x208], R22 ;  /* 0x0002081601007387 */ /* 0x0001e80000100800 */
[----:B------:R1:W-:Y:S01]  /*d7f0*/  STL [R1+0x214], R6 ;  /* 0x0002140601007387 */ /* 0x0003e20000100800 */
[----:B0-----:R-:W-:-:S05]  /*d800*/  SHF.R.S32.HI R22, RZ, 0x1f, R21 ;  /* 0x0000001fff167819 */ /* 0x001fca0000011415 */
[----:B------:R-:W-:Y:S01]  /*d810*/  STL [R1+0x220], R22 ;  /* 0x0002201601007387 */ /* 0x000fe20000100800 */
[----:B---3--:R-:W-:Y:S02]  /*d820*/  SHF.R.S32.HI R21, RZ, 0x1f, R3 ;  /* 0x0000001fff157819 */ /* 0x008fe40000011403 */
[----:B-1----:R-:W-:-:S03]  /*d830*/  SHF.R.S32.HI R6, RZ, 0x1f, R20 ;  /* 0x0000001fff067819 */ /* 0x002fc60000011414 */
[----:B------:R-:W-:Y:S01]  /*d840*/  STL [R1+0x22c], R21 ;  /* 0x00022c1501007387 */ /* 0x000fe20000100800 */
[----:B------:R-:W-:-:S03]  /*d850*/  SHF.R.S32.HI R3, RZ, 0x1f, R0 ;  /* 0x0000001fff037819 */ /* 0x000fc60000011400 */
[----:B------:R0:W-:Y:S01]  /*d860*/  STL [R1+0x234], R6 ;  /* 0x0002340601007387 */ /* 0x0001e20000100800 */
[----:B------:R-:W-:-:S03]  /*d870*/  SHF.R.S32.HI R0, RZ, 0x1f, R16 ;  /* 0x0000001fff007819 */ /* 0x000fc60000011410 */
[----:B------:R-:W3:Y:S04]  /*d880*/  LDL R16, [R1+0x250] ;  /* 0x0002500001107983 */ /* 0x000ee80000100800 */
[----:B------:R1:W-:Y:S01]  /*d890*/  STL [R1+0x240], R3 ;  /* 0x0002400301007387 */ /* 0x0003e20000100800 */
[----:B0-----:R-:W-:-:S03]  /*d8a0*/  SHF.R.S32.HI R6, RZ, 0x1f, R9 ;  /* 0x0000001fff067819 */ /* 0x001fc60000011409 */
[----:B------:R4:W-:Y:S01]  /*d8b0*/  STL [R1+0x24c], R0 ;  /* 0x00024c0001007387 */ /* 0x0009e20000100800 */
[----:B-1----:R-:W-:Y:S02]  /*d8c0*/  SHF.R.S32.HI R3, RZ, 0x1f, R19 ;  /* 0x0000001fff037819 */ /* 0x002fe40000011413 */
[----:B----4-:R-:W-:-:S03]  /*d8d0*/  SHF.R.S32.HI R0, RZ, 0x1f, R18 ;  /* 0x0000001fff007819 */ /* 0x010fc60000011412 */
        /* <DEDUP_REMOVED lines=16> */
[----:B0-----:R-:W-:-:S02]  /*d9e0*/  SHF.R.S32.HI R0, RZ, 0x1f, R10 ;  /* 0x0000001fff007819 */ /* 0x001fc4000001140a */
[----:B------:R-:W-:-:S03]  /*d9f0*/  SHF.R.S32.HI R6, RZ, 0x1f, R11 ;  /* 0x0000001fff067819 */ /* 0x000fc6000001140b */
[----:B------:R0:W-:Y:S04]  /*da00*/  STL [R1+0x2ac], R0 ;  /* 0x0002ac0001007387 */ /* 0x0001e80000100800 */
[----:B------:R-:W-:Y:S04]  /*da10*/  STL [R1+0x2b8], R6 ;  /* 0x0002b80601007387 */ /* 0x000fe80000100800 */
[----:B------:R-:W4:Y:S01]  /*da20*/  LDL R24, [R1+0x268] ;  /* 0x0002680001187983 */ /* 0x000f220000100800 */
[----:B------:R-:W-:Y:S02]  /*da30*/  SHF.R.S32.HI R3, RZ, 0x1f, R7 ;  /* 0x0000001fff037819 */ /* 0x000fe40000011407 */
[----:B0-----:R-:W-:-:S03]  /*da40*/  SHF.R.S32.HI R0, RZ, 0x1f, R8 ;  /* 0x0000001fff007819 */ /* 0x001fc60000011408 */
[----:B------:R-:W-:Y:S04]  /*da50*/  STL [R1+0x2c0], R3 ;  /* 0x0002c00301007387 */ /* 0x000fe80000100800 */
[----:B------:R-:W4:Y:S04]  /*da60*/  LDL R23, [R1+0x270] ;  /* 0x0002700001177983 */ /* 0x000f280000100800 */
[----:B------:R2:W-:Y:S04]  /*da70*/  STL [R1+0x2cc], R0 ;  /* 0x0002cc0001007387 */ /* 0x0005e80000100800 */
[----:B------:R-:W4:Y:S04]  /*da80*/  LDL R12, [R1+0x278] ;  /* 0x00027800010c7983 */ /* 0x000f280000100800 */
[----:B------:R-:W4:Y:S04]  /*da90*/  LDL R22, [R1+0x27c] ;  /* 0x00027c0001167983 */ /* 0x000f280000100800 */
[----:B------:R-:W4:Y:S01]  /*daa0*/  LDL R10, [R1+0x284] ;  /* 0x00028400010a7983 */ /* 0x000f220000100800 */
[----:B--2---:R-:W-:-:S05]  /*dab0*/  SHF.R.S32.HI R0, RZ, 0x1f, R2 ;  /* 0x0000001fff007819 */ /* 0x004fca0000011402 */
[----:B------:R-:W-:Y:S04]  /*dac0*/  STL [R1+0x2d8], R0 ;  /* 0x0002d80001007387 */ /* 0x000fe80000100800 */
[----:B------:R-:W2:Y:S01]  /*dad0*/  LDL R11, [R1+0x288] ;  /* 0x00028800010b7983 */ /* 0x000ea20000100800 */
[----:B------:R-:W-:-:S05]  /*dae0*/  SHF.R.S32.HI R2, RZ, 0x1f, R5 ;  /* 0x0000001fff027819 */ /* 0x000fca0000011405 */
[----:B------:R0:W-:Y:S04]  /*daf0*/  STL [R1+0x2e0], R2 ;  /* 0x0002e00201007387 */ /* 0x0001e80000100800 */
[----:B------:R-:W2:Y:S04]  /*db00*/  LDL R7, [R1+0x290] ;  /* 0x0002900001077983 */ /* 0x000ea80000100800 */
[----:B0-----:R-:W2:Y:S01]  /*db10*/  LDL R2, [R1+0x294] ;  /* 0x0002940001027983 */ /* 0x001ea20000100800 */
[----:B-----5:R-:W-:-:S05]  /*db20*/  SHF.R.S32.HI R0, RZ, 0x1f, R4 ;  /* 0x0000001fff007819 */ /* 0x020fca0000011404 */
[----:B------:R3:W-:Y:S04]  /*db30*/  STL [R1+0x2ec], R0 ;  /* 0x0002ec0001007387 */ /* 0x0007e80000100800 */
[----:B------:R-:W5:Y:S04]  /*db40*/  LDL R8, [R1+0x29c] ;  /* 0x00029c0001087983 */ /* 0x000f680000100800 */
[----:B------:R-:W5:Y:S04]  /*db50*/  LDL R5, [R1+0x2a4] ;  /* 0x0002a40001057983 */ /* 0x000f680000100800 */
[----:B------:R-:W5:Y:S04]  /*db60*/  LDL R4, [R1+0x2a8] ;  /* 0x0002a80001047983 */ /* 0x000f680000100800 */
[----:B------:R-:W5:Y:S04]  /*db70*/  LDL R17, [R1+0x2b0] ;  /* 0x0002b00001117983 */ /* 0x000f680000100800 */
[----:B------:R-:W5:Y:S04]  /*db80*/  LDL R6, [R1+0x2b4] ;  /* 0x0002b40001067983 */ /* 0x000f680000100800 */
[----:B------:R-:W5:Y:S01]  /*db90*/  LDL R21, [R1+0x2bc] ;  /* 0x0002bc0001157983 */ /* 0x000f620000100800 */
[----:B---3--:R-:W-:-:S05]  /*dba0*/  SHF.R.S32.HI R0, RZ, 0x1f, R16 ;  /* 0x0000001fff007819 */ /* 0x008fca0000011410 */
[----:B------:R0:W-:Y:S04]  /*dbb0*/  STL [R1+0x2f8], R0 ;  /* 0x0002f80001007387 */ /* 0x0001e80000100800 */
[----:B------:R-:W3:Y:S04]  /*dbc0*/  LDL R3, [R1+0x2c4] ;  /* 0x0002c40001037983 */ /* 0x000ee80000100800 */
[----:B------:R-:W3:Y:S04]  /*dbd0*/  LDL R16, [R1+0x2c8] ;  /* 0x0002c80001107983 */ /* 0x000ee80000100800 */
[----:B------:R-:W3:Y:S04]  /*dbe0*/  LDL R20, [R1+0x2d0] ;  /* 0x0002d00001147983 */ /* 0x000ee80000100800 */
[----:B0-----:R-:W3:Y:S01]  /*dbf0*/  LDL R0, [R1+0x2d4] ;  /* 0x0002d40001007983 */ /* 0x001ee20000100800 */
[----:B----4-:R-:W-:-:S05]  /*dc00*/  SHF.R.S32.HI R9, RZ, 0x1f, R15 ;  /* 0x0000001fff097819 */ /* 0x010fca000001140f */
        /* <DEDUP_REMOVED lines=11> */
[----:B------:R-:W-:-:S05]  /*dcc0*/  SHF.R.S32.HI R24, RZ, 0x1f, R24 ;  /* 0x0000001fff187819 */ /* 0x000fca0000011418 */
[----:B------:R0:W-:Y:S01]  /*dcd0*/  STL [R1+0x320], R24 ;  /* 0x0003201801007387 */ /* 0x0001e20000100800 */
[----:B------:R-:W-:-:S03]  /*dce0*/  SHF.R.S32.HI R23, RZ, 0x1f, R23 ;  /* 0x0000001fff177819 */ /* 0x000fc60000011417 */
[----:B0-----:R-:W4:Y:S01]  /*dcf0*/  LDL.LU R24, [R1+0x203c] ;  /* 0x00203c0001187983 */ /* 0x001f220000300800 */
[----:B------:R-:W-:-:S03]  /*dd00*/  SHF.R.S32.HI R12, RZ, 0x1f, R12 ;  /* 0x0000001fff0c7819 */ /* 0x000fc6000001140c */
[----:B------:R0:W-:Y:S01]  /*dd10*/  STL [R1+0x328], R23 ;  /* 0x0003281701007387 */ /* 0x0001e20000100800 */
[----:B------:R-:W-:Y:S02]  /*dd20*/  SHF.R.S32.HI R22, RZ, 0x1f, R22 ;  /* 0x0000001fff167819 */ /* 0x000fe40000011416 */
[----:B------:R-:W-:Y:S01]  /*dd30*/  SHF.R.S32.HI R10, RZ, 0x1f, R10 ;  /* 0x0000001fff0a7819 */ /* 0x000fe2000001140a */
[----:B0-----:R-:W4:Y:S04]  /*dd40*/  LDL.LU R23, [R1+0x2038] ;  /* 0x0020380001177983 */ /* 0x001f280000300800 */
[----:B------:R0:W-:Y:S04]  /*dd50*/  STL [R1+0x32c], R12 ;  /* 0x00032c0c01007387 */ /* 0x0001e80000100800 */
[----:B0-----:R-:W4:Y:S04]  /*dd60*/  LDL R12, [R1+0x308] ;  /* 0x00030800010c7983 */ /* 0x001f280000100800 */
[----:B------:R0:W-:Y:S04]  /*dd70*/  STL [R1+0x330], R22 ;  /* 0x0003301601007387 */ /* 0x0001e80000100800 */
[----:B0-----:R-:W4:Y:S04]  /*dd80*/  LDL.LU R22, [R1+0x2034] ;  /* 0x0020340001167983 */ /* 0x001f280000300800 */
[----:B------:R0:W-:Y:S04]  /*dd90*/  STL [R1+0x334], R10 ;  /* 0x0003340a01007387 */ /* 0x0001e80000100800 */
[----:B0-----:R-:W4:Y:S01]  /*dda0*/  LDL R10, [R1+0x314] ;  /* 0x00031400010a7983 */ /* 0x001f220000100800 */
[----:B--2---:R-:W-:-:S05]  /*ddb0*/  SHF.R.S32.HI R11, RZ, 0x1f, R11 ;  /* 0x0000001fff0b7819 */ /* 0x004fca000001140b */
[----:B------:R0:W-:Y:S04]  /*ddc0*/  STL [R1+0x338], R11 ;  /* 0x0003380b01007387 */ /* 0x0001e80000100800 */
[----:B0-----:R-:W2:Y:S01]  /*ddd0*/  LDL R11, [R1+0x31c] ;  /* 0x00031c00010b7983 */ /* 0x001ea20000100800 */
[----:B------:R-:W-:Y:S02]  /*dde0*/  SHF.R.S32.HI R7, RZ, 0x1f, R7 ;  /* 0x0000001fff077819 */ /* 0x000fe40000011407 */
[----:B------:R-:W-:-:S03]  /*ddf0*/  SHF.R.S32.HI R2, RZ, 0x1f, R2 ;  /* 0x0000001fff027819 */ /* 0x000fc60000011402 */
[----:B------:R0:W-:Y:S01]  /*de00*/  STL [R1+0x33c], R7 ;  /* 0x00033c0701007387 */ /* 0x0001e20000100800 */
[----:B-----5:R-:W-:-:S03]  /*de10*/  SHF.R.S32.HI R8, RZ, 0x1f, R8 ;  /* 0x0000001fff087819 */ /* 0x020fc60000011408 */
[----:B0-----:R-:W5:Y:S01]  /*de20*/  LDL.LU R7, [R1+0x2030] ;  /* 0x0020300001077983 */ /* 0x001f620000300800 */
[----:B------:R-:W-:-:S03]  /*de30*/  SHF.R.S32.HI R5, RZ, 0x1f, R5 ;  /* 0x0000001fff057819 */ /* 0x000fc60000011405 */
[----:B------:R0:W-:Y:S01]  /*de40*/  STL [R1+0x340], R2 ;  /* 0x0003400201007387 */ /* 0x0001e20000100800 */
[----:B------:R-:W-:-:S03]  /*de50*/  SHF.R.S32.HI R4, RZ, 0x1f, R4 ;  /* 0x0000001fff047819 */ /* 0x000fc60000011404 */
[----:B0-----:R-:W2:Y:S04]  /*de60*/  LDL.LU R2, [R1+0x202c] ;  /* 0x00202c0001027983 */ /* 0x001ea80000300800 */
[----:B------:R0:W-:Y:S04]  /*de70*/  STL [R1+0x344], R8 ;  /* 0x0003440801007387 */ /* 0x0001e80000100800 */
[----:B0-----:R-:W2:Y:S04]  /*de80*/  LDL.LU R8, [R1+0x2028] ;  /* 0x0020280001087983 */ /* 0x001ea80000300800 */
[----:B------:R0:W-:Y:S04]  /*de90*/  STL [R1+0x348], R5 ;  /* 0x0003480501007387 */ /* 0x0001e80000100800 */
[----:B0-----:R-:W2:Y:S04]  /*dea0*/  LDL.LU R5, [R1+0x2024] ;  /* 0x0020240001057983 */ /* 0x001ea80000300800 */
[----:B------:R0:W-:Y:S04]  /*deb0*/  STL [R1+0x34c], R4 ;  /* 0x00034c0401007387 */ /* 0x0001e80000100800 */
[----:B0-----:R-:W2:Y:S01]  /*dec0*/  LDL.LU R4, [R1+0x2020] ;  /* 0x0020200001047983 */ /* 0x001ea20000300800 */
[----:B------:R-:W-:-:S02]  /*ded0*/  SHF.R.S32.HI R17, RZ, 0x1f, R17 ;  /* 0x0000001fff117819 */ /* 0x000fc40000011411 */
[----:B------:R-:W-:Y:S02]  /*dee0*/  SHF.R.S32.HI R6, RZ, 0x1f, R6 ;  /* 0x0000001fff067819 */ /* 0x000fe40000011406 */
[----:B------:R-:W-:Y:S01]  /*def0*/  SHF.R.S32.HI R21, RZ, 0x1f, R21 ;  /* 0x0000001fff157819 */ /* 0x000fe20000011415 */
[----:B------:R0:W-:Y:S01]  /*df00*/  STL [R1+0x350], R17 ;  /* 0x0003501101007387 */ /* 0x0001e20000100800 */
[----:B---3--:R-:W-:-:S03]  /*df10*/  SHF.R.S32.HI R20, RZ, 0x1f, R20 ;  /* 0x0000001fff147819 */ /* 0x008fc60000011414 */
[----:B0-----:R-:W3:Y:S04]  /*df20*/  LDL.LU R17, [R1+0xa8] ;  /* 0x0000a80001117983 */ /* 0x001ee80000300800 */
[----:B------:R0:W-:Y:S04]  /*df30*/  STL [R1+0x354], R6 ;  /* 0x0003540601007387 */ /* 0x0001e80000100800 */
[----:B------:R-:W-:Y:S01]  /*df40*/  STL [R1+0x358], R21 ;  /* 0x0003581501007387 */ /* 0x000fe20000100800 */
[----:B0-----:R-:W-:Y:S02]  /*df50*/  SHF.R.S32.HI R6, RZ, 0x1f, R3 ;  /* 0x0000001fff067819 */ /* 0x001fe40000011403 */
[----:B------:R-:W-:-:S02]  /*df60*/  SHF.R.S32.HI R3, RZ, 0x1f, R16 ;  /* 0x0000001fff037819 */ /* 0x000fc40000011410 */
[----:B------:R-:W3:Y:S04]  /*df70*/  LDL.LU R16, [R1+0xa4] ;  /* 0x0000a40001107983 */ /* 0x000ee80000300800 */
[----:B------:R0:W-:Y:S04]  /*df80*/  STL [R1+0x35c], R6 ;  /* 0x00035c0601007387 */ /* 0x0001e80000100800 */
[----:B------:R1:W-:Y:S01]  /*df90*/  STL [R1+0x360], R3 ;  /* 0x0003600301007387 */ /* 0x0003e20000100800 */
[----:B0-----:R-:W-:-:S03]  /*dfa0*/  SHF.R.S32.HI R6, RZ, 0x1f, R0 ;  /* 0x0000001fff067819 */ /* 0x001fc60000011400 */
[----:B------:R0:W-:Y:S01]  /*dfb0*/  STL [R1+0x364], R20 ;  /* 0x0003641401007387 */ /* 0x0001e20000100800 */
[----:B----4-:R-:W-:Y:S02]  /*dfc0*/  SHF.R.S32.HI R0, RZ, 0x1f, R15 ;  /* 0x0000001fff007819 */ /* 0x010fe4000001140f */
[----:B-1----:R-:W-:Y:S01]  /*dfd0*/  SHF.R.S32.HI R3, RZ, 0x1f, R19 ;  /* 0x0000001fff037819 */ /* 0x002fe20000011413 */
[----:B------:R1:W-:Y:S04]  /*dfe0*/  STL [R1+0x368], R6 ;  /* 0x0003680601007387 */ /* 0x0003e80000100800 */
[----:B------:R-:W4:Y:S04]  /*dff0*/  LDL.LU R15, [R1+0xa0] ;  /* 0x0000a000010f7983 */ /* 0x000f280000300800 */
[----:B------:R1:W-:Y:S04]  /*e000*/  STL [R1+0x36c], R3 ;  /* 0x00036c0301007387 */ /* 0x0003e80000100800 */
[----:B0-----:R-:W3:Y:S01]  /*e010*/  LDL.LU R20, [R1+0x44] ;  /* 0x0000440001147983 */ /* 0x001ee20000300800 */
[----:B-1----:R-:W-:-:S03]  /*e020*/  SHF.R.S32.HI R6, RZ, 0x1f, R18 ;  /* 0x0000001fff067819 */ /* 0x002fc60000011412 */
[----:B------:R0:W-:Y:S01]  /*e030*/  STL [R1+0x370], R0 ;  /* 0x0003700001007387 */ /* 0x0001e20000100800 */
[----:B------:R-:W-:Y:S02]  /*e040*/  SHF.R.S32.HI R3, RZ, 0x1f, R13 ;  /* 0x0000001fff037819 */ /* 0x000fe4000001140d */
[----:B0-----:R-:W-:-:S05]  /*e050*/  SHF.R.S32.HI R0, RZ, 0x1f, R9 ;  /* 0x0000001fff007819 */ /* 0x001fca0000011409 */
[----:B------:R0:W-:Y:S04]  /*e060*/  STL [R1+0x374], R0 ;  /* 0x0003740001007387 */ /* 0x0001e80000100800 */
[----:B------:R-:W-:Y:S04]  /*e070*/  STL [R1+0x378], R6 ;  /* 0x0003780601007387 */ /* 0x000fe80000100800 */
[----:B------:R-:W3:Y:S01]  /*e080*/  LDL.LU R13, [R1+0x9c] ;  /* 0x00009c00010d7983 */ /* 0x000ee20000300800 */
[----:B0-----:R-:W-:-:S03]  /*e090*/  SHF.R.S32.HI R0, RZ, 0x1f, R14 ;  /* 0x0000001fff007819 */ /* 0x001fc6000001140e */
[----:B------:R0:W-:Y:S04]  /*e0a0*/  STL [R1+0x37c], R3 ;  /* 0x00037c0301007387 */ /* 0x0001e80000100800 */
[----:B------:R-:W3:Y:S04]  /*e0b0*/  LDL.LU R14, [R1+0x40] ;  /* 0x00004000010e7983 */ /* 0x000ee80000300800 */
[----:B------:R1:W-:Y:S01]  /*e0c0*/  STL [R1+0x380], R0 ;  /* 0x0003800001007387 */ /* 0x0003e20000100800 */
[----:B0-----:R-:W-:Y:S02]  /*e0d0*/  SHF.R.S32.HI R3, RZ, 0x1f, R12 ;  /* 0x0000001fff037819 */ /* 0x001fe4000001140c */
[----:B--2---:R-:W-:-:S02]  /*e0e0*/  SHF.R.S32.HI R6, RZ, 0x1f, R4 ;  /* 0x0000001fff067819 */ /* 0x004fc40000011404 */
[----:B------:R-:W2:Y:S04]  /*e0f0*/  LDL.LU R4, [R1+0x201c] ;  /* 0x00201c0001047983 */ /* 0x000ea80000300800 */
[----:B-1----:R-:W3:Y:S04]  /*e100*/  LDL.LU R0, [R1+0x98] ;  /* 0x0000980001007983 */ /* 0x002ee80000300800 */
[----:B------:R0:W-:Y:S04]  /*e110*/  STL [R1+0x384], R6 ;  /* 0x0003840601007387 */ /* 0x0001e80000100800 */
[----:B------:R1:W-:Y:S01]  /*e120*/  STL [R1+0x388], R3 ;  /* 0x0003880301007387 */ /* 0x0003e20000100800 */
[----:B0-----:R-:W-:-:S03]  /*e130*/  SHF.R.S32.HI R6, RZ, 0x1f, R5 ;  /* 0x0000001fff067819 */ /* 0x001fc60000011405 */
[----:B------:R-:W3:Y:S01]  /*e140*/  LDL.LU R5, [R1+0x2018] ;  /* 0x0020180001057983 */ /* 0x000ee20000300800 */
[----:B-1----:R-:W-:-:S03]  /*e150*/  SHF.R.S32.HI R3, RZ, 0x1f, R10 ;  /* 0x0000001fff037819 */ /* 0x002fc6000001140a */
[----:B------:R-:W4:Y:S04]  /*e160*/  LDL.LU R12, [R1+0x3c] ;  /* 0x00003c00010c7983 */ /* 0x000f280000300800 */
[----:B------:R0:W-:Y:S04]  /*e170*/  STL [R1+0x38c], R6 ;  /* 0x00038c0601007387 */ /* 0x0001e80000100800 */
[----:B------:R2:W-:Y:S04]  /*e180*/  STL [R1+0x390], R3 ;  /* 0x0003900301007387 */ /* 0x0005e80000100800 */
[----:B------:R-:W4:Y:S01]  /*e190*/  LDL.LU R10, [R1+0x94] ;  /* 0x00009400010a7983 */ /* 0x000f220000300800 */
[----:B0-----:R-:W-:-:S05]  /*e1a0*/  SHF.R.S32.HI R6, RZ, 0x1f, R11 ;  /* 0x0000001fff067819 */ /* 0x001fca000001140b */
[----:B------:R-:W-:Y:S04]  /*e1b0*/  STL [R1+0x394], R6 ;  /* 0x0003940601007387 */ /* 0x000fe80000100800 */
[----:B------:R-:W4:Y:S01]  /*e1c0*/  LDL.LU R19, [R1+0x38] ;  /* 0x0000380001137983 */ /* 0x000f220000300800 */
[----:B--2---:R-:W-:-:S05]  /*e1d0*/  IADD3 R3, P2, PT, R8, R4, RZ ;  /* 0x0000000408037210 */ /* 0x004fca0007f5e0ff */
[----:B------:R5:W-:Y:S01]  /*e1e0*/  STL [R1+0x1d18], R3 ;  /* 0x001d180301007387 */ /* 0x000be20000100800 */
[----:B---3--:R-:W-:-:S03]  /*e1f0*/  IADD3 R9, P5, PT, R8, R5, RZ ;  /* 0x0000000508097210 */ /* 0x008fc60007fbe0ff */
[----:B------:R-:W2:Y:S01]  /*e200*/  LDL.LU R8, [R1+0x2014] ;  /* 0x0020140001087983 */ /* 0x000ea20000300800 */
[CC--:B-----5:R-:W-:Y:S02]  /*e210*/  IADD3 R3, P1, PT, R7.reuse, R4.reuse, RZ ;  /* 0x0000000407037210 */ /* 0x0e0fe40007f3e0ff */
[----:B------:R-:W-:Y:S01]  /*e220*/  IADD3 R6, P0, PT, R7, R5, RZ ;  /* 0x0000000507067210 */ /* 0x000fe20007f1e0ff */
[----:B------:R0:W-:Y:S04]  /*e230*/  STL [R1+0x1d14], R9 ;  /* 0x001d140901007387 */ /* 0x0001e80000100800 */
[----:B------:R-:W3:Y:S04]  /*e240*/  LDL.LU R7, [R1+0x2010] ;  /* 0x0020100001077983 */ /* 0x000ee80000300800 */
[----:B------:R1:W-:Y:S04]  /*e250*/  STL [R1+0x1d10], R3 ;  /* 0x001d100301007387 */ /* 0x0003e80000100800 */
[----:B0-----:R-:W5:Y:S04]  /*e260*/  LDL.LU R9, [R1+0x90] ;  /* 0x0000900001097983 */ /* 0x001f680000300800 */
[----:B------:R0:W-:Y:S01]  /*e270*/  STL [R1+0x1d08], R6 ;  /* 0x001d080601007387 */ /* 0x0001e20000100800 */
[----:B-1----:R-:W-:-:S03]  /*e280*/  IADD3 R3, P4, PT, R17, R4, RZ ;  /* 0x0000000411037210 */ /* 0x002fc60007f9e0ff */
[----:B------:R-:W5:Y:S01]  /*e290*/  LDL.LU R11, [R1+0x34] ;  /* 0x00003400010b7983 */ /* 0x000f620000300800 */
[----:B------:R-:W-:-:S03]  /*e2a0*/  IADD3 R17, P3, PT, R17, R5, RZ ;  /* 0x0000000511117210 */ /* 0x000fc60007f7e0ff */
[----:B------:R2:W-:Y:S01]  /*e2b0*/  STL [R1+0x1d0c], R3 ;  /* 0x001d0c0301007387 */ /* 0x0005e20000100800 */
[----:B0-----:R-:W-:-:S03]  /*e2c0*/  IADD3 R6, P6, PT, R16, R4, RZ ;  /* 0x0000000410067210 */ /* 0x001fc60007fde0ff */
[----:B------:R0:W-:Y:S04]  /*e2d0*/  STL [R1+0x1cfc], R17 ;  /* 0x001cfc1101007387 */ /* 0x0001e80000100800 */
[----:B------:R-:W5:Y:S01]  /*e2e0*/  LDL.LU R18, [R1+0x8c] ;  /* 0x00008c0001127983 */ /* 0x000f620000300800 */
[----:B--2---:R-:W-:-:S05]  /*e2f0*/  IMAD.X R3, R2, 0x1, R8, P2 ;  /* 0x0000000102037824 */ /* 0x004fca00010e0608 */
[----:B------:R3:W-:Y:S04]  /*e300*/  STL [R1+0x1d04], R3 ;  /* 0x001d040301007387 */ /* 0x0007e80000100800 */
[----:B------:R4:W-:Y:S04]  /*e310*/  STL [R1+0x1d00], R6 ;  /* 0x001d000601007387 */ /* 0x0009e80000100800 */
[----:B0-----:R-:W2:Y:S01]  /*e320*/  LDL.LU R17, [R1+0x30] ;  /* 0x0000300001117983 */ /* 0x001ea20000300800 */
[----:B---3--:R-:W-:Y:S01]  /*e330*/  IMAD.X R3, R2, 0x1, R7, P5 ;  /* 0x0000000102037824 */ /* 0x008fe200028e0607 */
[----:B------:R-:W-:-:S02]  /*e340*/  IADD3 R2, P5, PT, R16, R5, RZ ;  /* 0x0000000510027210 */ /* 0x000fc40007fbe0ff */
[C---:B----4-:R-:W-:Y:S02]  /*e350*/  IADD3 R6, P2, PT, R15.reuse, R4, RZ ;  /* 0x000000040f067210 */ /* 0x050fe40007f5e0ff */
[----:B------:R0:W-:Y:S04]  /*e360*/  STL [R1+0x1cf8], R3 ;  /* 0x001cf80301007387 */ /* 0x0001e80000100800 */
[----:B------:R1:W-:Y:S04]  /*e370*/  STL [R1+0x1cf0], R2 ;  /* 0x001cf00201007387 */ /* 0x0003e80000100800 */
[----:B------:R3:W-:Y:S04]  /*e380*/  STL [R1+0x1cf4], R6 ;  /* 0x001cf40601007387 */ /* 0x0007e80000100800 */
[----:B------:R-:W4:Y:S01]  /*e390*/  LDL.LU R16, [R1+0x88] ;  /* 0x0000880001107983 */ /* 0x000f220000300800 */
[----:B0-----:R-:W-:Y:S01]  /*e3a0*/  IMAD.X R3, R20, 0x1, R8, P1 ;  /* 0x0000000114037824 */ /* 0x001fe200008e0608 */
[----:B-1----:R-:W-:-:S04]  /*e3b0*/  IADD3 R2, P1, PT, R15, R5, RZ ;  /* 0x000000050f027210 */ /* 0x002fc80007f3e0ff */
[----:B------:R0:W-:Y:S04]  /*e3c0*/  STL [R1+0x1cec], R3 ;  /* 0x001cec0301007387 */ /* 0x0001e80000100800 */
[----:B------:R-:W4:Y:S01]  /*e3d0*/  LDL.LU R15, [R1+0x2c] ;  /* 0x00002c00010f7983 */ /* 0x000f220000300800 */
[----:B---3--:R-:W-:-:S03]  /*e3e0*/  IMAD.X R6, R20, 0x1, R7, P0 ;  /* 0x0000000114067824 */ /* 0x008fc600000e0607 */
[----:B------:R1:W-:Y:S01]  /*e3f0*/  STL [R1+0x1ce8], R2 ;  /* 0x001ce80201007387 */ /* 0x0003e20000100800 */
[----:B0-----:R-:W-:-:S03]  /*e400*/  IADD3 R3, P0, PT, R13, R4, RZ ;  /* 0x000000040d037210 */ /* 0x001fc60007f1e0ff */
[----:B------:R0:W-:Y:S01]  /*e410*/  STL [R1+0x1cdc], R6 ;  /* 0x001cdc0601007387 */ /* 0x0001e20000100800 */
[----:B-1----:R-:W-:-:S03]  /*e420*/  IMAD.X R2, R14, 0x1, R8, P4 ;  /* 0x000000010e027824 */ /* 0x002fc600020e0608 */
[----:B------:R1:W-:Y:S01]  /*e430*/  STL [R1+0x1ce4], R3 ;  /* 0x001ce40301007387 */ /* 0x0003e20000100800 */
[----:B0-----:R-:W-:-:S03]  /*e440*/  IADD3 R6, P4, PT, R13, R5, RZ ;  /* 0x000000050d067210 */ /* 0x001fc60007f9e0ff */
[----:B------:R0:W-:Y:S04]  /*e450*/  STL [R1+0x1ce0], R2 ;  /* 0x001ce00201007387 */ /* 0x0001e80000100800 */
[----:B------:R-:W-:Y:S04]  /*e460*/  STL [R1+0x1cd8], R6 ;  /* 0x001cd80601007387 */ /* 0x000fe80000100800 */
[----:B------:R-:W3:Y:S01]  /*e470*/  LDL.LU R13, [R1+0x84] ;  /* 0x00008400010d7983 */ /* 0x000ee20000300800 */
[----:B-1----:R-:W-:Y:S01]  /*e480*/  IMAD.X R3, R14, 0x1, R7, P3 ;  /* 0x000000010e037824 */ /* 0x002fe200018e0607 */
[----:B0-----:R-:W-:-:S04]  /*e490*/  IADD3 R2, P3, PT, R0, R4, RZ ;  /* 0x0000000400027210 */ /* 0x001fc80007f7e0ff */
[----:B------:R0:W-:Y:S04]  /*e4a0*/  STL [R1+0x1ccc], R3 ;  /* 0x001ccc0301007387 */ /* 0x0001e80000100800 */
[----:B------:R-:W3:Y:S01]  /*e4b0*/  LDL.LU R14, [R1+0x28] ;  /* 0x00002800010e7983 */ /* 0x000ee20000300800 */
[----:B0-----:R-:W-:-:S03]  /*e4c0*/  IMAD.X R3, R12, 0x1, R8, P6 ;  /* 0x000000010c037824 */ /* 0x001fc600030e0608 */
[----:B------:R0:W-:Y:S04]  /*e4d0*/  STL [R1+0x1cd4], R2 ;  /* 0x001cd40201007387 */ /* 0x0001e80000100800 */
[----:B------:R1:W-:Y:S01]  /*e4e0*/  STL [R1+0x1cd0], R3 ;  /* 0x001cd00301007387 */ /* 0x0003e20000100800 */
[----:B0-----:R-:W-:Y:S01]  /*e4f0*/  IADD3 R2, P6, PT, R0, R5, RZ ;  /* 0x0000000500027210 */ /* 0x001fe20007fde0ff */
[----:B------:R-:W-:Y:S01]  /*e500*/  IMAD.X R0, R12, 0x1, R7, P5 ;  /* 0x000000010c007824 */ /* 0x000fe200028e0607 */
[----:B-1----:R-:W-:-:S03]  /*e510*/  IADD3 R3, P5, PT, R10, R4, RZ ;  /* 0x000000040a037210 */ /* 0x002fc60007fbe0ff */
[----:B------:R0:W-:Y:S04]  /*e520*/  STL [R1+0x1cc8], R2 ;  /* 0x001cc80201007387 */ /* 0x0001e80000100800 */
[----:B------:R1:W-:Y:S04]  /*e530*/  STL [R1+0x1cbc], R0 ;  /* 0x001cbc0001007387 */ /* 0x0003e80000100800 */
[----:B------:R-:W-:Y:S01]  /*e540*/  STL [R1+0x1cc4], R3 ;  /* 0x001cc40301007387 */ /* 0x000fe20000100800 */
[----:B0-----:R-:W-:-:S03]  /*e550*/  IMAD.X R2, R19, 0x1, R8, P2 ;  /* 0x0000000113027824 */ /* 0x001fc600010e0608 */
[----:B------:R-:W3:Y:S01]  /*e560*/  LDL.LU R12, [R1+0x80] ;  /* 0x00008000010c7983 */ /* 0x000ee20000300800 */
[----:B-1----:R-:W-:-:S03]  /*e570*/  IADD3 R0, P2, PT, R10, R5, RZ ;  /* 0x000000050a007210 */ /* 0x002fc60007f5e0ff */
[----:B------:R5:W-:Y:S04]  /*e580*/  STL [R1+0x1cc0], R2 ;  /* 0x001cc00201007387 */ /* 0x000be80000100800 */
[----:B------:R-:W3:Y:S04]  /*e590*/  LDL.LU R10, [R1+0x24] ;  /* 0x00002400010a7983 */ /* 0x000ee80000300800 */
[----:B------:R0:W-:Y:S01]  /*e5a0*/  STL [R1+0x1cb8], R0 ;  /* 0x001cb80001007387 */ /* 0x0001e20000100800 */
[----:B-----5:R-:W-:Y:S02]  /*e5b0*/  IMAD.X R2, R11, 0x1, R8, P0 ;  /* 0x000000010b027824 */ /* 0x020fe400000e0608 */
[----:B0-----:R-:W-:Y:S01]  /*e5c0*/  IMAD.X R0, R19, 0x1, R7, P1 ;  /* 0x0000000113007824 */ /* 0x001fe200008e0607 */
[----:B------:R-:W-:-:S04]  /*e5d0*/  IADD3 R3, P1, PT, R9, R4, RZ ;  /* 0x0000000409037210 */ /* 0x000fc80007f3e0ff */
[----:B------:R0:W-:Y:S04]  /*e5e0*/  STL [R1+0x1cac], R0 ;  /* 0x001cac0001007387 */ /* 0x0001e80000100800 */
[----:B------:R-:W-:Y:S04]  /*e5f0*/  STL [R1+0x1cb4], R3 ;  /* 0x001cb40301007387 */ /* 0x000fe80000100800 */
[----:B------:R-:W5:Y:S01]  /*e600*/  LDL.LU R6, [R1+0x7c] ;  /* 0x00007c0001067983 */ /* 0x000f620000300800 */
[----:B0-----:R-:W-:-:S03]  /*e610*/  IADD3 R0, P0, PT, R9, R5, RZ ;  /* 0x0000000509007210 */ /* 0x001fc60007f1e0ff */
[----:B------:R0:W-:Y:S04]  /*e620*/  STL [R1+0x1cb0], R2 ;  /* 0x001cb00201007387 */ /* 0x0001e80000100800 */
[----:B------:R1:W-:Y:S01]  /*e630*/  STL [R1+0x1ca8], R0 ;  /* 0x001ca80001007387 */ /* 0x0003e20000100800 */
[----:B0-----:R-:W-:-:S03]  /*e640*/  IMAD.X R2, R11, 0x1, R7, P4 ;  /* 0x000000010b027824 */ /* 0x001fc600020e0607 */
[----:B------:R-:W5:Y:S01]  /*e650*/  LDL.LU R11, [R1+0x20] ;  /* 0x00002000010b7983 */ /* 0x000f620000300800 */
[----:B-1----:R-:W-:-:S03]  /*e660*/  IADD3 R0, P4, PT, R18, R4, RZ ;  /* 0x0000000412007210 */ /* 0x002fc60007f9e0ff */
[----:B------:R0:W-:Y:S04]  /*e670*/  STL [R1+0x1c9c], R2 ;  /* 0x001c9c0201007387 */ /* 0x0001e80000100800 */
[----:B------:R-:W-:Y:S01]  /*e680*/  STL [R1+0x1ca4], R0 ;  /* 0x001ca40001007387 */ /* 0x000fe20000100800 */
[----:B--2---:R-:W-:Y:S01]  /*e690*/  IMAD.X R3, R17, 0x1, R8, P3 ;  /* 0x0000000111037824 */ /* 0x004fe200018e0608 */
[----:B0-----:R-:W-:-:S04]  /*e6a0*/  IADD3 R2, P3, PT, R18, R5, RZ ;  /* 0x0000000512027210 */ /* 0x001fc80007f7e0ff */
[----:B------:R0:W-:Y:S04]  /*e6b0*/  STL [R1+0x1ca0], R3 ;  /* 0x001ca00301007387 */ /* 0x0001e80000100800 */
[----:B------:R-:W2:Y:S04]  /*e6c0*/  LDL.LU R20, [R1+0x78] ;  /* 0x0000780001147983 */ /* 0x000ea80000300800 */
[----:B------:R-:W-:Y:S04]  /*e6d0*/  STL [R1+0x1c98], R2 ;  /* 0x001c980201007387 */ /* 0x000fe80000100800 */
[----:B0-----:R-:W2:Y:S01]  /*e6e0*/  LDL.LU R3, [R1+0x1c] ;  /* 0x00001c0001037983 */ /* 0x001ea20000300800 */
[----:B------:R-:W-:-:S05]  /*e6f0*/  IMAD.X R0, R17, 0x1, R7, P6 ;  /* 0x0000000111007824 */ /* 0x000fca00030e0607 */
[----:B------:R4:W-:Y:S04]  /*e700*/  STL [R1+0x1c8c], R0 ;  /* 0x001c8c0001007387 */ /* 0x0009e80000100800 */
[----:B------:R-:W2:Y:S01]  /*e710*/  LDL.LU R19, [R1+0x74] ;  /* 0x0000740001137983 */ /* 0x000ea20000300800 */
[----:B----4-:R-:W-:-:S05]  /*e720*/  IADD3 R0, P6, PT, R16, R4, RZ ;  /* 0x0000000410007210 */ /* 0x010fca0007fde0ff */
[----:B------:R0:W-:Y:S01]  /*e730*/  STL [R1+0x1c94], R0 ;  /* 0x001c940001007387 */ /* 0x0001e20000100800 */
[----:B------:R-:W-:-:S03]  /*e740*/  IMAD.X R2, R15, 0x1, R8, P5 ;  /* 0x000000010f027824 */ /* 0x000fc600028e0608 */
[----:B0-----:R-:W4:Y:S01]  /*e750*/  LDL.LU R0, [R1+0x18] ;  /* 0x0000180001007983 */ /* 0x001f220000300800 */
[----:B------:R-:W-:-:S03]  /*e760*/  IADD3 R9, P5, PT, R16, R5, RZ ;  /* 0x0000000510097210 */ /* 0x000fc60007fbe0ff */
[----:B------:R0:W-:Y:S04]  /*e770*/  STL [R1+0x1c90], R2 ;  /* 0x001c900201007387 */ /* 0x0001e80000100800 */
[----:B------:R-:W4:Y:S04]  /*e780*/  LDL.LU R18, [R1+0x70] ;  /* 0x0000700001127983 */ /* 0x000f280000300800 */
[----:B------:R1:W-:Y:S01]  /*e790*/  STL [R1+0x1c88], R9 ;  /* 0x001c880901007387 */ /* 0x0003e20000100800 */
[----:B0-----:R-:W-:-:S03]  /*e7a0*/  IMAD.X R2, R15, 0x1, R7, P2 ;  /* 0x000000010f027824 */ /* 0x001fc600010e0607 */
[----:B-1----:R-:W4:Y:S04]  /*e7b0*/  LDL.LU R9, [R1+0x14] ;  /* 0x0000140001097983 */ /* 0x002f280000300800 */
[----:B------:R3:W-:Y:S04]  /*e7c0*/  STL [R1+0x1c7c], R2 ;  /* 0x001c7c0201007387 */ /* 0x0007e80000100800 */
[----:B------:R-:W4:Y:S01]  /*e7d0*/  LDL.LU R17, [R1+0x6c] ;  /* 0x00006c0001117983 */ /* 0x000f220000300800 */
[----:B---3--:R-:W-:-:S05]  /*e7e0*/  IADD3 R2, P2, PT, R13, R4, RZ ;  /* 0x000000040d027210 */ /* 0x008fca0007f5e0ff */
[----:B------:R0:W-:Y:S01]  /*e7f0*/  STL [R1+0x1c84], R2 ;  /* 0x001c840201007387 */ /* 0x0001e20000100800 */
[----:B------:R-:W-:-:S03]  /*e800*/  IMAD.X R15, R14, 0x1, R8, P1 ;  /* 0x000000010e0f7824 */ /* 0x000fc600008e0608 */
[----:B0-----:R-:W3:Y:S04]  /*e810*/  LDL.LU R2, [R1+0x10] ;  /* 0x0000100001027983 */ /* 0x001ee80000300800 */
[----:B------:R0:W-:Y:S04]  /*e820*/  STL [R1+0x1c80], R15 ;  /* 0x001c800f01007387 */ /* 0x0001e80000100800 */
[----:B------:R-:W3:Y:S01]  /*e830*/  LDL.LU R16, [R1+0x68] ;  /* 0x0000680001107983 */ /* 0x000ee20000300800 */
[----:B0-----:R-:W-:Y:S01]  /*e840*/  IADD3 R15, P1, PT, R13, R5, RZ ;  /* 0x000000050d0f7210 */ /* 0x001fe20007f3e0ff */
[----:B------:R-:W-:-:S04]  /*e850*/  IMAD.X R13, R14, 0x1, R7, P0 ;  /* 0x000000010e0d7824 */ /* 0x000fc800000e0607 */
[----:B------:R0:W-:Y:S01]  /*e860*/  STL [R1+0x1c78], R15 ;  /* 0x001c780f01007387 */ /* 0x0001e20000100800 */
[----:B------:R-:W-:-:S03]  /*e870*/  IADD3 R14, P0, PT, R12, R4, RZ ;  /* 0x000000040c0e7210 */ /* 0x000fc60007f1e0ff */
[----:B0-----:R-:W3:Y:S04]  /*e880*/  LDL.LU R15, [R1+0xc] ;  /* 0x00000c00010f7983 */ /* 0x001ee80000300800 */
[----:B------:R0:W-:Y:S04]  /*e890*/  STL [R1+0x1c6c], R13 ;  /* 0x001c6c0d01007387 */ /* 0x0001e80000100800 */
[----:B------:R1:W-:Y:S01]  /*e8a0*/  STL [R1+0x1c74], R14 ;  /* 0x001c740e01007387 */ /* 0x0003e20000100800 */
[----:B0-----:R-:W-:-:S03]  /*e8b0*/  IMAD.X R13, R10, 0x1, R8, P4 ;  /* 0x000000010a0d7824 */ /* 0x001fc600020e0608 */
[----:B-1----:R-:W3:Y:S04]  /*e8c0*/  LDL.LU R14, [R1+0x64] ;  /* 0x00006400010e7983 */ /* 0x002ee80000300800 */
[----:B------:R0:W-:Y:S01]  /*e8d0*/  STL [R1+0x1c70], R13 ;  /* 0x001c700d01007387 */ /* 0x0001e20000100800 */
[----:B------:R-:W-:-:S03]  /*e8e0*/  IADD3 R12, P4, PT, R12, R5, RZ ;  /* 0x000000050c0c7210 */ /* 0x000fc60007f9e0ff */
[----:B0-----:R-:W3:Y:S04]  /*e8f0*/  LDL.LU R13, [R1+0x8] ;  /* 0x00000800010d7983 */ /* 0x001ee80000300800 */
[----:B------:R0:W-:Y:S02]  /*e900*/  STL [R1+0x1c68], R12 ;  /* 0x001c680c01007387 */ /* 0x0001e40000100800 */
[----:B0-----:R-:W-:Y:S02]  /*e910*/  IMAD.X R12, R10, 0x1, R7, P3 ;  /* 0x000000010a0c7824 */ /* 0x001fe400018e0607 */
[----:B------:R-:W3:Y:S04]  /*e920*/  LDL.LU R10, [R1+0x60] ;  /* 0x00006000010a7983 */ /* 0x000ee80000300800 */
[----:B------:R0:W-:Y:S04]  /*e930*/  STL [R1+0x1c5c], R12 ;  /* 0x001c5c0c01007387 */ /* 0x0001e80000100800 */
[----:B0-----:R-:W3:Y:S01]  /*e940*/  LDL.LU R12, [R1+0x4] ;  /* 0x00000400010c7983 */ /* 0x001ee20000300800 */
[----:B-----5:R-:W-:-:S05]  /*e950*/  IADD3 R21, P3, PT, R6, R4, RZ ;  /* 0x0000000406157210 */ /* 0x020fca0007f7e0ff */
[----:B------:R0:W-:Y:S02]  /*e960*/  STL [R1+0x1c64], R21 ;  /* 0x001c641501007387 */ /* 0x0001e40000100800 */
[----:B0-----:R-:W-:Y:S01]  /*e970*/  IMAD.X R21, R11, 0x1, R8, P6 ;  /* 0x000000010b157824 */ /* 0x001fe200030e0608 */
[----:B------:R-:W-:-:S04]  /*e980*/  IADD3 R6, P6, PT, R6, R5, RZ ;  /* 0x0000000506067210 */ /* 0x000fc80007fde0ff */
[----:B------:R0:W-:Y:S04]  /*e990*/  STL [R1+0x1c60], R21 ;  /* 0x001c601501007387 */ /* 0x0001e80000100800 */
[----:B0-----:R-:W5:Y:S04]  /*e9a0*/  LDL.LU R21, [R1+0x200c] ;  /* 0x00200c0001157983 */ /* 0x001f680000300800 */
[----:B------:R0:W-:Y:S02]  /*e9b0*/  STL [R1+0x1c58], R6 ;  /* 0x001c580601007387 */ /* 0x0001e40000100800 */
[----:B0-----:R-:W-:-:S02]  /*e9c0*/  IMAD.X R6, R11, 0x1, R7, P5 ;  /* 0x000000010b067824 */ /* 0x001fc400028e0607 */
[----:B------:R-:W5:Y:S04]  /*e9d0*/  LDL.LU R11, [R1] ;  /* 0x00000000010b7983 */ /* 0x000f680000300800 */
[----:B------:R2:W-:Y:S02]  /*e9e0*/  STL [R1+0x1c4c], R6 ;  /* 0x001c4c0601007387 */ /* 0x0005e40000100800 */
[----:B--2---:R-:W-:-:S05]  /*e9f0*/  IADD3 R6, P5, PT, R20, R4, RZ ;  /* 0x0000000414067210 */ /* 0x004fca0007fbe0ff */
[----:B------:R0:W-:Y:S02]  /*ea00*/  STL [R1+0x1c54], R6 ;  /* 0x001c540601007387 */ /* 0x0001e40000100800 */
[C---:B0-----:R-:W-:Y:S01]  /*ea10*/  IMAD.X R6, R3.reuse, 0x1, R8, P2 ;  /* 0x0000000103067824 */ /* 0x041fe200010e0608 */
[----:B------:R-:W-:Y:S01]  /*ea20*/  IADD3 R20, P2, PT, R20, R5, RZ ;  /* 0x0000000514147210 */ /* 0x000fe20007f5e0ff */
[----:B------:R-:W-:-:S03]  /*ea30*/  IMAD.X R3, R3, 0x1, R7, P1 ;  /* 0x0000000103037824 */ /* 0x000fc600008e0607 */
[----:B------:R0:W-:Y:S04]  /*ea40*/  STL [R1+0x1c50], R6 ;  /* 0x001c500601007387 */ /* 0x0001e80000100800 */
[----:B0-----:R-:W2:Y:S04]  /*ea50*/  LDL.LU R6, [R1+0x2008] ;  /* 0x0020080001067983 */ /* 0x001ea80000300800 */
[----:B------:R0:W-:Y:S04]  /*ea60*/  STL [R1+0x1c48], R20 ;  /* 0x001c481401007387 */ /* 0x0001e80000100800 */
[----:B0-----:R-:W2:Y:S04]  /*ea70*/  LDL.LU R20, [R1+0x2004] ;  /* 0x0020040001147983 */ /* 0x001ea80000300800 */
[----:B------:R0:W-:Y:S02]  /*ea80*/  STL [R1+0x1c3c], R3 ;  /* 0x001c3c0301007387 */ /* 0x0001e40000100800 */
[----:B0-----:R-:W-:-:S05]  /*ea90*/  IADD3 R3, P1, PT, R19, R4, RZ ;  /* 0x0000000413037210 */ /* 0x001fca0007f3e0ff */
[----:B------:R4:W-:Y:S02]  /*eaa0*/  STL [R1+0x1c44], R3 ;  /* 0x001c440301007387 */ /* 0x0009e40000100800 */
[C---:B----4-:R-:W-:Y:S01]  /*eab0*/  IMAD.X R3, R0.reuse, 0x1, R8, P0 ;  /* 0x0000000100037824 */ /* 0x050fe200000e0608 */
[----:B------:R-:W-:Y:S01]  /*eac0*/  IADD3 R19, P0, PT, R19, R5, RZ ;  /* 0x0000000513137210 */ /* 0x000fe20007f1e0ff */
[----:B------:R-:W-:-:S03]  /*ead0*/  IMAD.X R0, R0, 0x1, R7, P4 ;  /* 0x0000000100007824 */ /* 0x000fc600020e0607 */
[----:B------:R0:W-:Y:S04]  /*eae0*/  STL [R1+0x1c40], R3 ;  /* 0x001c400301007387 */ /* 0x0001e80000100800 */
[----:B0-----:R-:W4:Y:S04]  /*eaf0*/  LDL.LU R3, [R1+0x2000] ;  /* 0x0020000001037983 */ /* 0x001f280000300800 */
[----:B------:R0:W-:Y:S04]  /*eb00*/  STL [R1+0x1c38], R19 ;  /* 0x001c381301007387 */ /* 0x0001e80000100800 */
[----:B0-----:R-:W2:Y:S04]  /*eb10*/  LDL.LU R19, [R1+0x1ffc] ;  /* 0x001ffc0001137983 */ /* 0x001ea80000300800 */
[----:B------:R0:W-:Y:S02]  /*eb20*/  STL [R1+0x1c2c], R0 ;  /* 0x001c2c0001007387 */ /* 0x0001e40000100800 */
[----:B0-----:R-:W-:-:S05]  /*eb30*/  IADD3 R0, P4, PT, R18, R4, RZ ;  /* 0x0000000412007210 */ /* 0x001fca0007f9e0ff */
        /* <DEDUP_REMOVED lines=11> */
[C---:B---3--:R-:W-:Y:S01]  /*ebf0*/  IMAD.X R9, R2.reuse, 0x1, R8, P5 ;  /* 0x0000000102097824 */ /* 0x048fe200028e0608 */
[----:B------:R-:W-:Y:S01]  /*ec00*/  IADD3 R17, P5, PT, R17, R5, RZ ;  /* 0x0000000511117210 */ /* 0x000fe20007fbe0ff */
[----:B------:R-:W-:-:S03]  /*ec10*/  IMAD.X R2, R2, 0x1, R7, P2 ;  /* 0x0000000102027824 */ /* 0x000fc600010e0607 */
[----:B------:R0:W-:Y:S04]  /*ec20*/  STL [R1+0x1c20], R9 ;  /* 0x001c200901007387 */ /* 0x0001e80000100800 */
[----:B0-----:R-:W3:Y:S04]  /*ec30*/  LDL.LU R9, [R1+0x1ff0] ;  /* 0x001ff00001097983 */ /* 0x001ee80000300800 */
        /* <DEDUP_REMOVED lines=25> */
[----:B0-----:R-:W-:Y:S01]  /*edd0*/  IMAD.X R13, R12, 0x1, R8, P6 ;  /* 0x000000010c0d7824 */ /* 0x001fe200030e0608 */
[----:B------:R-:W-:-:S04]  /*ede0*/  IADD3 R10, P6, PT, R10, R5, RZ ;  /* 0x000000050a0a7210 */ /* 0x000fc80007fde0ff */
[----:B------:R0:W-:Y:S04]  /*edf0*/  STL [R1+0x1bf0], R13 ;  /* 0x001bf00d01007387 */ /* 0x0001e80000100800 */
[----:B0-----:R-:W2:Y:S04]  /*ee00*/  LDL.LU R13, [R1+0x1fdc] ;  /* 0x001fdc00010d7983 */ /* 0x001ea80000300800 */
[----:B------:R0:W-:Y:S04]  /*ee10*/  STL [R1+0x1be8], R10 ;  /* 0x001be80a01007387 */ /* 0x0001e80000100800 */
[----:B0-----:R-:W2:Y:S01]  /*ee20*/  LDL.LU R10, [R1+0x1fd8] ;  /* 0x001fd800010a7983 */ /* 0x001ea20000300800 */
[----:B------:R-:W-:-:S05]  /*ee30*/  IMAD.X R12, R12, 0x1, R7, P5 ;  /* 0x000000010c0c7824 */ /* 0x000fca00028e0607 */
[----:B------:R2:W-:Y:S02]  /*ee40*/  STL [R1+0x1bdc], R12 ;  /* 0x001bdc0c01007387 */ /* 0x0005e40000100800 */
[----:B--2---:R-:W-:-:S05]  /*ee50*/  IADD3 R12, P5, PT, R10, R4, RZ ;  /* 0x000000040a0c7210 */ /* 0x004fca0007fbe0ff */
[----:B------:R5:W-:Y:S02]  /*ee60*/  STL [R1+0x1be4], R12 ;  /* 0x001be40c01007387 */ /* 0x000be40000100800 */
[----:B-----5:R-:W-:Y:S01]  /*ee70*/  IMAD.X R12, R11, 0x1, R8, P2 ;  /* 0x000000010b0c7824 */ /* 0x020fe200010e0608 */
[----:B------:R-:W-:-:S04]  /*ee80*/  IADD3 R10, P2, PT, R10, R5, RZ ;  /* 0x000000050a0a7210 */ /* 0x000fc80007f5e0ff */
[----:B------:R0:W-:Y:S04]  /*ee90*/  STL [R1+0x1be0], R12 ;  /* 0x001be00c01007387 */ /* 0x0001e80000100800 */
[----:B0-----:R-:W2:Y:S04]  /*eea0*/  LDL.LU R12, [R1+0x1fd4] ;  /* 0x001fd400010c7983 */ /* 0x001ea80000300800 */
[----:B------:R0:W-:Y:S04]  /*eeb0*/  STL [R1+0x1bd8], R10 ;  /* 0x001bd80a01007387 */ /* 0x0001e80000100800 */
[----:B0-----:R-:W5:Y:S01]  /*eec0*/  LDL.LU R10, [R1+0x1fd0] ;  /* 0x001fd000010a7983 */ /* 0x001f620000300800 */
[----:B------:R-:W-:-:S05]  /*eed0*/  IMAD.X R11, R11, 0x1, R7, P1 ;  /* 0x000000010b0b7824 */ /* 0x000fca00008e0607 */
[----:B------:R2:W-:Y:S02]  /*eee0*/  STL [R1+0x1bcc], R11 ;  /* 0x001bcc0b01007387 */ /* 0x0005e40000100800 */
[----:B--2---:R-:W-:-:S05]  /*eef0*/  IADD3 R11, P1, PT, R12, R4, RZ ;  /* 0x000000040c0b7210 */ /* 0x004fca0007f3e0ff */
[----:B------:R5:W-:Y:S02]  /*ef00*/  STL [R1+0x1bd4], R11 ;  /* 0x001bd40b01007387 */ /* 0x000be40000100800 */
[----:B-----5:R-:W-:-:S05]  /*ef10*/  IMAD.X R11, R10, 0x1, R8, P0 ;  /* 0x000000010a0b7824 */ /* 0x020fca00000e0608 */
[----:B------:R0:W-:Y:S04]  /*ef20*/  STL [R1+0x1bd0], R11 ;  /* 0x001bd00b01007387 */ /* 0x0001e80000100800 */
[----:B0-----:R-:W2:Y:S01]  /*ef30*/  LDL.LU R11, [R1+0x1fcc] ;  /* 0x001fcc00010b7983 */ /* 0x001ea20000300800 */
[----:B------:R-:W-:-:S05]  /*ef40*/  IADD3 R12, P0, PT, R12, R5, RZ ;  /* 0x000000050c0c7210 */ /* 0x000fca0007f1e0ff */
[----:B------:R0:W-:Y:S02]  /*ef50*/  STL [R1+0x1bc8], R12 ;  /* 0x001bc80c01007387 */ /* 0x0001e40000100800 */
[----:B0-----:R-:W-:Y:S02]  /*ef60*/  IMAD.X R12, R10, 0x1, R7, P4 ;  /* 0x000000010a0c7824 */ /* 0x001fe400020e0607 */
[----:B------:R-:W5:Y:S04]  /*ef70*/  LDL.LU R10, [R1+0x4c] ;  /* 0x00004c00010a7983 */ /* 0x000f680000300800 */
[----:B------:R0:W-:Y:S02]  /*ef80*/  STL [R1+0x1bbc], R12 ;  /* 0x001bbc0c01007387 */ /* 0x0001e40000100800 */
[----:B0-----:R-:W-:-:S05]  /*ef90*/  IADD3 R12, P4, PT, R13, R4, RZ ;  /* 0x000000040d0c7210 */ /* 0x001fca0007f9e0ff */
[----:B------:R2:W-:Y:S02]  /*efa0*/  STL [R1+0x1bc4], R12 ;  /* 0x001bc40c01007387 */ /* 0x0005e40000100800 */
[----:B--2---:R-:W-:Y:S01]  /*efb0*/  IMAD.X R12, R11, 0x1, R8, P3 ;  /* 0x000000010b0c7824 */ /* 0x004fe200018e0608 */
[----:B------:R-:W-:-:S04]  /*efc0*/  IADD3 R13, P3, PT, R13, R5, RZ ;  /* 0x000000050d0d7210 */ /* 0x000fc80007f7e0ff */
[----:B------:R0:W-:Y:S04]  /*efd0*/  STL [R1+0x1bc0], R12 ;  /* 0x001bc00c01007387 */ /* 0x0001e80000100800 */
[----:B0-----:R-:W2:Y:S04]  /*efe0*/  LDL.LU R12, [R1+0x1fc8] ;  /* 0x001fc800010c7983 */ /* 0x001ea80000300800 */
[----:B------:R0:W-:Y:S02]  /*eff0*/  STL [R1+0x1bb8], R13 ;  /* 0x001bb80d01007387 */ /* 0x0001e40000100800 */
[----:B0-----:R-:W-:-:S02]  /*f000*/  IMAD.X R13, R11, 0x1, R7, P6 ;  /* 0x000000010b0d7824 */ /* 0x001fc400030e0607 */
[----:B------:R-:W2:Y:S04]  /*f010*/  LDL.LU R11, [R1+0x50] ;  /* 0x00005000010b7983 */ /* 0x000ea80000300800 */
[----:B------:R2:W-:Y:S02]  /*f020*/  STL [R1+0x1bac], R13 ;  /* 0x001bac0d01007387 */ /* 0x0005e40000100800 */
[----:B--2---:R-:W-:-:S05]  /*f030*/  IADD3 R13, P6, PT, R11, R4, RZ ;  /* 0x000000040b0d7210 */ /* 0x004fca0007fde0ff */
[----:B------:R0:W-:Y:S02]  /*f040*/  STL [R1+0x1bb4], R13 ;  /* 0x001bb40d01007387 */ /* 0x0001e40000100800 */
[----:B0-----:R-:W-:-:S05]  /*f050*/  IMAD.X R13, R12, 0x1, R8, P5 ;  /* 0x000000010c0d7824 */ /* 0x001fca00028e0608 */
[----:B------:R0:W-:Y:S04]  /*f060*/  STL [R1+0x1bb0], R13 ;  /* 0x001bb00d01007387 */ /* 0x0001e80000100800 */
[----:B0-----:R-:W2:Y:S01]  /*f070*/  LDL.LU R13, [R1+0x1fc4] ;  /* 0x001fc400010d7983 */ /* 0x001ea20000300800 */
[----:B------:R-:W-:Y:S01]  /*f080*/  IADD3 R11, P5, PT, R11, R5, RZ ;  /* 0x000000050b0b7210 */ /* 0x000fe20007fbe0ff */
[----:B------:R-:W-:-:S04]  /*f090*/  IMAD.X R12, R12, 0x1, R7, P2 ;  /* 0x000000010c0c7824 */ /* 0x000fc800010e0607 */
[----:B------:R5:W-:Y:S04]  /*f0a0*/  STL [R1+0x1ba8], R11 ;  /* 0x001ba80b01007387 */ /* 0x000be80000100800 */
[----:B------:R2:W-:Y:S01]  /*f0b0*/  STL [R1+0x1b9c], R12 ;  /* 0x001b9c0c01007387 */ /* 0x0005e20000100800 */
[----:B-----5:R-:W-:-:S05]  /*f0c0*/  IADD3 R11, P2, PT, R10, R4, RZ ;  /* 0x000000040a0b7210 */ /* 0x020fca0007f5e0ff */
[----:B------:R0:W-:Y:S01]  /*f0d0*/  STL [R1+0x1ba4], R11 ;  /* 0x001ba40b01007387 */ /* 0x0001e20000100800 */
[C---:B--2---:R-:W-:Y:S01]  /*f0e0*/  IMAD.X R12, R13.reuse, 0x1, R8, P1 ;  /* 0x000000010d0c7824 */ /* 0x044fe200008e0608 */
[----:B0-----:R-:W-:Y:S01]  /*f0f0*/  IADD3 R11, P1, PT, R10, R5, RZ ;  /* 0x000000050a0b7210 */ /* 0x001fe20007f3e0ff */
[----:B------:R-:W-:-:S03]  /*f100*/  IMAD.X R10, R13, 0x1, R7, P0 ;  /* 0x000000010d0a7824 */ /* 0x000fc600000e0607 */
[----:B------:R0:W-:Y:S04]  /*f110*/  STL [R1+0x1ba0], R12 ;  /* 0x001ba00c01007387 */ /* 0x0001e80000100800 */
[----:B------:R1:W-:Y:S01]  /*f120*/  STL [R1+0x1b98], R11 ;  /* 0x001b980b01007387 */ /* 0x0003e20000100800 */
[----:B0-----:R-:W-:-:S03]  /*f130*/  IADD3 R12, P0, PT, R2, R4, RZ ;  /* 0x00000004020c7210 */ /* 0x001fc60007f1e0ff */
[----:B------:R0:W-:Y:S01]  /*f140*/  STL [R1+0x1b8c], R10 ;  /* 0x001b8c0a01007387 */ /* 0x0001e20000100800 */
[----:B-1----:R-:W-:-:S03]  /*f150*/  IMAD.X R11, R14, 0x1, R8, P4 ;  /* 0x000000010e0b7824 */ /* 0x002fc600020e0608 */
[----:B------:R-:W-:Y:S04]  /*f160*/  STL [R1+0x1b94], R12 ;  /* 0x001b940c01007387 */ /* 0x000fe80000100800 */
[----:B------:R-:W2:Y:S01]  /*f170*/  LDL.LU R13, [R1+0xcc] ;  /* 0x0000cc00010d7983 */ /* 0x000ea20000300800 */
[----:B0-----:R-:W-:Y:S01]  /*f180*/  IADD3 R10, P4, PT, R2, R5, RZ ;  /* 0x00000005020a7210 */ /* 0x001fe20007f9e0ff */
[----:B------:R-:W-:Y:S02]  /*f190*/  IMAD.X R2, R14, 0x1, R7, P3 ;  /* 0x000000010e027824 */ /* 0x000fe400018e0607 */
[----:B------:R3:W-:Y:S04]  /*f1a0*/  STL [R1+0x1b90], R11 ;  /* 0x001b900b01007387 */ /* 0x0007e80000100800 */
[----:B------:R0:W-:Y:S04]  /*f1b0*/  STL [R1+0x1b88], R10 ;  /* 0x001b880a01007387 */ /* 0x0001e80000100800 */
[----:B------:R-:W5:Y:S01]  /*f1c0*/  LDL.LU R14, [R1+0xc4] ;  /* 0x0000c400010e7983 */ /* 0x000f620000300800 */
[----:B---3--:R-:W-:-:S03]  /*f1d0*/  IADD3 R11, P3, PT, R9, R4, RZ ;  /* 0x00000004090b7210 */ /* 0x008fc60007f7e0ff */
[----:B------:R1:W-:Y:S01]  /*f1e0*/  STL [R1+0x1b7c], R2 ;  /* 0x001b7c0201007387 */ /* 0x0003e20000100800 */
[----:B0-----:R-:W-:-:S03]  /*f1f0*/  IMAD.X R10, R15, 0x1, R8, P6 ;  /* 0x000000010f0a7824 */ /* 0x001fc600030e0608 */
[----:B------:R-:W-:Y:S01]  /*f200*/  STL [R1+0x1b84], R11 ;  /* 0x001b840b01007387 */ /* 0x000fe20000100800 */
[----:B-1----:R-:W-:-:S03]  /*f210*/  IADD3 R2, P6, PT, R9, R5, RZ ;  /* 0x0000000509027210 */ /* 0x002fc60007fde0ff */
[----:B------:R-:W3:Y:S04]  /*f220*/  LDL.LU R9, [R1+0xb4] ;  /* 0x0000b40001097983 */ /* 0x000ee80000300800 */
[----:B------:R0:W-:Y:S04]  /*f230*/  STL [R1+0x1b80], R10 ;  /* 0x001b800a01007387 */ /* 0x0001e80000100800 */
[----:B------:R-:W2:Y:S04]  /*f240*/  LDL.LU R12, [R1+0xec] ;  /* 0x0000ec00010c7983 */ /* 0x000ea80000300800 */
[----:B------:R1:W-:Y:S01]  /*f250*/  STL [R1+0x1b78], R2 ;  /* 0x001b780201007387 */ /* 0x0003e20000100800 */
[----:B0-----:R-:W-:-:S02]  /*f260*/  IMAD.X R10, R16, 0x1, R8, P2 ;  /* 0x00000001100a7824 */ /* 0x001fc400010e0608 */
[----:B-1----:R-:W-:Y:S01]  /*f270*/  IMAD.X R2, R15, 0x1, R7, P5 ;  /* 0x000000010f027824 */ /* 0x002fe200028e0607 */
[----:B------:R-:W-:-:S04]  /*f280*/  IADD3 R11, P5, PT, R0, R4, RZ ;  /* 0x00000004000b7210 */ /* 0x000fc80007fbe0ff */
[----:B------:R0:W-:Y:S04]  /*f290*/  STL [R1+0x1b6c], R2 ;  /* 0x001b6c0201007387 */ /* 0x0001e80000100800 */
[----:B------:R1:W-:Y:S01]  /*f2a0*/  STL [R1+0x1b74], R11 ;  /* 0x001b740b01007387 */ /* 0x0003e20000100800 */
[----:B0-----:R-:W-:-:S03]  /*f2b0*/  IADD3 R2, P2, PT, R0, R5, RZ ;  /* 0x0000000500027210 */ /* 0x001fc60007f5e0ff */
[----:B-1----:R-:W2:Y:S01]  /*f2c0*/  LDL.LU R11, [R1+0x100] ;  /* 0x00010000010b7983 */ /* 0x002ea20000300800 */
[----:B------:R-:W-:-:S03]  /*f2d0*/  IMAD.X R0, R16, 0x1, R7, P1 ;  /* 0x0000000110007824 */ /* 0x000fc600008e0607 */
[----:B------:R4:W-:Y:S04]  /*f2e0*/  STL [R1+0x1b70], R10 ;  /* 0x001b700a01007387 */ /* 0x0009e80000100800 */
[----:B------:R0:W-:Y:S01]  /*f2f0*/  STL [R1+0x1b68], R2 ;  /* 0x001b680201007387 */ /* 0x0001e20000100800 */
[----:B----4-:R-:W-:-:S03]  /*f300*/  IADD3 R10, P1, PT, R3, R4, RZ ;  /* 0x00000004030a7210 */ /* 0x010fc60007f3e0ff */
[----:B------:R1:W-:Y:S01]  /*f310*/  STL [R1+0x1b5c], R0 ;  /* 0x001b5c0001007387 */ /* 0x0003e20000100800 */
[----:B0-----:R-:W-:-:S03]  /*f320*/  IMAD.X R2, R17, 0x1, R8, P0 ;  /* 0x0000000111027824 */ /* 0x001fc600000e0608 */
[----:B------:R0:W-:Y:S01]  /*f330*/  STL [R1+0x1b64], R10 ;  /* 0x001b640a01007387 */ /* 0x0001e20000100800 */
[----:B-1----:R-:W-:-:S03]  /*f340*/  IADD3 R0, P0, PT, R3, R5, RZ ;  /* 0x0000000503007210 */ /* 0x002fc60007f1e0ff */
[----:B0-----:R-:W4:Y:S01]  /*f350*/  LDL.LU R10, [R1+0x110] ;  /* 0x00011000010a7983 */ /* 0x001f220000300800 */
[----:B------:R-:W-:-:S03]  /*f360*/  IMAD.X R3, R17, 0x1, R7, P4 ;  /* 0x0000000111037824 */ /* 0x000fc600020e0607 */
[----:B------:R0:W-:Y:S04]  /*f370*/  STL [R1+0x1b60], R2 ;  /* 0x001b600201007387 */ /* 0x0001e80000100800 */
[----:B------:R-:W-:Y:S01]  /*f380*/  STL [R1+0x1b58], R0 ;  /* 0x001b580001007387 */ /* 0x000fe20000100800 */
[----:B0-----:R-:W-:-:S03]  /*f390*/  IADD3 R2, P4, PT, R6, R4, RZ ;  /* 0x0000000406027210 */ /* 0x001fc60007f9e0ff */
[----:B------:R-:W-:Y:S04]  /*f3a0*/  STL [R1+0x1b4c], R3 ;  /* 0x001b4c0301007387 */ /* 0x000fe80000100800 */
[----:B------:R0:W-:Y:S04]  /*f3b0*/  STL [R1+0x1b54], R2 ;  /* 0x001b540201007387 */ /* 0x0001e80000100800 */
[----:B0-----:R-:W4:Y:S01]  /*f3c0*/  LDL.LU R2, [R1+0x120] ;  /* 0x0001200001027983 */ /* 0x001f220000300800 */
[--C-:B------:R-:W-:Y:S01]  /*f3d0*/  IMAD.X R0, R18, 0x1, R8.reuse, P3 ;  /* 0x0000000112007824 */ /* 0x100fe200018e0608 */
[----:B------:R-:W-:Y:S01]  /*f3e0*/  IADD3 R3, P3, PT, R6, R5, RZ ;  /* 0x0000000506037210 */ /* 0x000fe20007f7e0ff */
[----:B------:R-:W-:-:S03]  /*f3f0*/  IMAD.X R6, R19, 0x1, R8, P5 ;  /* 0x0000000113067824 */ /* 0x000fc600028e0608 */
[----:B------:R0:W-:Y:S04]  /*f400*/  STL [R1+0x1b50], R0 ;  /* 0x001b500001007387 */ /* 0x0001e80000100800 */
[----:B------:R3:W-:Y:S01]  /*f410*/  STL [R1+0x1b48], R3 ;  /* 0x001b480301007387 */ /* 0x0007e20000100800 */
[----:B0-----:R-:W-:-:S05]  /*f420*/  IMAD.X R0, R18, 0x1, R7, P6 ;  /* 0x0000000112007824 */ /* 0x001fca00030e0607 */
[----:B------:R0:W-:Y:S01]  /*f430*/  STL [R1+0x1b38], R0 ;  /* 0x001b380001007387 */ /* 0x0001e20000100800 */
[----:B------:R-:W-:Y:S02]  /*f440*/  SHF.R.S32.HI R25, RZ, 0x1f, R25 ;  /* 0x0000001fff197819 */ /* 0x000fe40000011419 */
[C---:B---3--:R-:W-:Y:S02]  /*f450*/  IADD3 R3, P6, PT, R9.reuse, R4, RZ ;  /* 0x0000000409037210 */ /* 0x048fe40007fde0ff */
[----:B0-----:R-:W-:-:S03]  /*f460*/  IADD3 R0, P5, PT, R9, R5, RZ ;  /* 0x0000000509007210 */ /* 0x001fc60007fbe0ff */
[----:B------:R0:W-:Y:S04]  /*f470*/  STL [R1+0x1b40], R3 ;  /* 0x001b400301007387 */ /* 0x0001e80000100800 */
[----:B------:R-:W-:Y:S04]  /*f480*/  STL [R1+0x1b3c], R6 ;  /* 0x001b3c0601007387 */ /* 0x000fe80000100800 */
[----:B------:R-:W3:Y:S01]  /*f490*/  LDL.LU R9, [R1+0x14c] ;  /* 0x00014c0001097983 */ /* 0x000ee20000300800 */
[----:B0-----:R-:W-:-:S03]  /*f4a0*/  IMAD.X R3, R19, 0x1, R7, P2 ;  /* 0x0000000113037824 */ /* 0x001fc600010e0607 */
[----:B------:R5:W-:Y:S04]  /*f4b0*/  STL [R1+0x1b44], R0 ;  /* 0x001b440001007387 */ /* 0x000be80000100800 */
[----:B------:R0:W-:Y:S01]  /*f4c0*/  STL [R1+0x1b28], R3 ;  /* 0x001b280301007387 */ /* 0x0001e20000100800 */
[----:B-----5:R-:W-:Y:S01]  /*f4d0*/  IADD3 R0, P2, PT, R14, R4, RZ ;  /* 0x000000040e007210 */ /* 0x020fe20007f5e0ff */
[----:B0-----:R-:W-:Y:S01]  /*f4e0*/  IMAD.X R3, R20, 0x1, R8, P1 ;  /* 0x0000000114037824 */ /* 0x001fe200008e0608 */
[----:B------:R-:W-:-:S03]  /*f4f0*/  IADD3 R6, P1, PT, R14, R5, RZ ;  /* 0x000000050e067210 */ /* 0x000fc60007f3e0ff */
[----:B------:R0:W-:Y:S04]  /*f500*/  STL [R1+0x1b30], R0 ;  /* 0x001b300001007387 */ /* 0x0001e80000100800 */
[----:B------:R2:W-:Y:S04]  /*f510*/  STL [R1+0x1b2c], R3 ;  /* 0x001b2c0301007387 */ /* 0x0005e80000100800 */
[----:B------:R1:W-:Y:S01]  /*f520*/  STL [R1+0x1b34], R6 ;  /* 0x001b340601007387 */ /* 0x0003e20000100800 */
[----:B0-----:R-:W-:-:S03]  /*f530*/  IMAD.X R0, R20, 0x1, R7, P0 ;  /* 0x0000000114007824 */ /* 0x001fc600000e0607 */
[----:B------:R-:W5:Y:S01]  /*f540*/  LDL.LU R14, [R1+0x154] ;  /* 0x00015400010e7983 */ /* 0x000f620000300800 */
[----:B--2---:R-:W-:-:S03]  /*f550*/  IADD3 R3, P0, PT, R13, R4, RZ ;  /* 0x000000040d037210 */ /* 0x004fc60007f1e0ff */
[----:B------:R0:W-:Y:S04]  /*f560*/  STL [R1+0x1b18], R0 ;  /* 0x001b180001007387 */ /* 0x0001e80000100800 */
[----:B------:R2:W-:Y:S01]  /*f570*/  STL [R1+0x1b20], R3 ;  /* 0x001b200301007387 */ /* 0x0005e20000100800 */
[C---:B-1----:R-:W-:Y:S02]  /*f580*/  IMAD.X R6, R21.reuse, 0x1, R7, P3 ;  /* 0x0000000115067824 */ /* 0x042fe400018e0607 */
[----:B0-----:R-:W-:Y:S01]  /*f590*/  IMAD.X R0, R21, 0x1, R8, P4 ;  /* 0x0000000115007824 */ /* 0x001fe200020e0608 */
[----:B--2---:R-:W-:-:S04]  /*f5a0*/  IADD3 R3, P4, PT, R13, R5, RZ ;  /* 0x000000050d037210 */ /* 0x004fc80007f9e0ff */
[----:B------:R0:W-:Y:S04]  /*f5b0*/  STL [R1+0x1b1c], R0 ;  /* 0x001b1c0001007387 */ /* 0x0001e80000100800 */
[----:B------:R1:W-:Y:S04]  /*f5c0*/  STL [R1+0x1b24], R3 ;  /* 0x001b240301007387 */ /* 0x0003e80000100800 */
[----:B------:R-:W-:Y:S01]  /*f5d0*/  STL [R1+0x1b08], R6 ;  /* 0x001b080601007387 */ /* 0x000fe20000100800 */
[----:B0-----:R-:W-:-:S03]  /*f5e0*/  IADD3 R0, P3, PT, R12, R4, RZ ;  /* 0x000000040c007210 */ /* 0x001fc60007f7e0ff */
[----:B------:R-:W2:Y:S01]  /*f5f0*/  LDL.LU R13, [R1+0x15c] ;  /* 0x00015c00010d7983 */ /* 0x000ea20000300800 */
[----:B-1----:R-:W-:-:S03]  /*f600*/  IMAD.X R3, R22, 0x1, R8, P6 ;  /* 0x0000000116037824 */ /* 0x002fc600030e0608 */
[----:B------:R0:W-:Y:S04]  /*f610*/  STL [R1+0x1b10], R0 ;  /* 0x001b100001007387 */ /* 0x0001e80000100800 */
[----:B------:R1:W-:Y:S01]  /*f620*/  STL [R1+0x1b0c], R3 ;  /* 0x001b0c0301007387 */ /* 0x0003e20000100800 */
[----:B0-----:R-:W-:Y:S01]  /*f630*/  IADD3 R0, P6, PT, R12, R5, RZ ;  /* 0x000000050c007210 */ /* 0x001fe20007fde0ff */
[----:B-1----:R-:W-:Y:S01]  /*f640*/  IMAD.X R3, R22, 0x1, R7, P5 ;  /* 0x0000000116037824 */ /* 0x002fe200028e0607 */
[----:B------:R-:W-:-:S03]  /*f650*/  IADD3 R6, P5, PT, R11, R4, RZ ;  /* 0x000000040b067210 */ /* 0x000fc60007fbe0ff */
[----:B------:R0:W-:Y:S04]  /*f660*/  STL [R1+0x1b14], R0 ;  /* 0x001b140001007387 */ /* 0x0001e80000100800 */
[----:B------:R1:W-:Y:S04]  /*f670*/  STL [R1+0x1af8], R3 ;  /* 0x001af80301007387 */ /* 0x0003e80000100800 */
[----:B------:R4:W-:Y:S01]  /*f680*/  STL [R1+0x1b00], R6 ;  /* 0x001b000601007387 */ /* 0x0009e20000100800 */
[----:B0-----:R-:W-:-:S03]  /*f690*/  IMAD.X R0, R23, 0x1, R8, P2 ;  /* 0x0000000117007824 */ /* 0x001fc600010e0608 */
[----:B------:R-:W2:Y:S01]  /*f6a0*/  LDL.LU R12, [R1+0x168] ;  /* 0x00016800010c7983 */ /* 0x000ea20000300800 */
[----:B-1----:R-:W-:-:S03]  /*f6b0*/  IADD3 R3, P2, PT, R11, R5, RZ ;  /* 0x000000050b037210 */ /* 0x002fc60007f5e0ff */
[----:B------:R0:W-:Y:S04]  /*f6c0*/  STL [R1+0x1afc], R0 ;  /* 0x001afc0001007387 */ /* 0x0001e80000100800 */
[----:B------:R1:W-:Y:S01]  /*f6d0*/  STL [R1+0x1b04], R3 ;  /* 0x001b040301007387 */ /* 0x0003e20000100800 */
[----:B----4-:R-:W-:Y:S02]  /*f6e0*/  IMAD.X R6, R24, 0x1, R8, P0 ;  /* 0x0000000118067824 */ /* 0x010fe400000e0608 */
[----:B0-----:R-:W-:Y:S01]  /*f6f0*/  IMAD.X R0, R23, 0x1, R7, P1 ;  /* 0x0000000117007824 */ /* 0x001fe200008e0607 */
[----:B-1----:R-:W-:-:S04]  /*f700*/  IADD3 R3, P1, PT, R10, R4, RZ ;  /* 0x000000040a037210 */ /* 0x002fc80007f3e0ff */
[----:B------:R0:W-:Y:S04]  /*f710*/  STL [R1+0x1ae8], R0 ;  /* 0x001ae80001007387 */ /* 0x0001e80000100800 */
[----:B------:R1:W-:Y:S04]  /*f720*/  STL [R1+0x1af0], R3 ;  /* 0x001af00301007387 */ /* 0x0003e80000100800 */
[----:B------:R-:W-:Y:S01]  /*f730*/  STL [R1+0x1aec], R6 ;  /* 0x001aec0601007387 */ /* 0x000fe20000100800 */
[----:B0-----:R-:W-:-:S03]  /*f740*/  IADD3 R0, P0, PT, R10, R5, RZ ;  /* 0x000000050a007210 */ /* 0x001fc60007f1e0ff */
[----:B------:R-:W4:Y:S01]  /*f750*/  LDL.LU R11, [R1+0x170] ;  /* 0x00017000010b7983 */ /* 0x000f220000300800 */
[----:B-1----:R-:W-:-:S03]  /*f760*/  IMAD.X R3, R24, 0x1, R7, P4 ;  /* 0x0000000118037824 */ /* 0x002fc600020e0607 */
[----:B------:R0:W-:Y:S04]  /*f770*/  STL [R1+0x1af4], R0 ;  /* 0x001af40001007387 */ /* 0x0001e80000100800 */
[----:B------:R1:W-:Y:S04]  /*f780*/  STL [R1+0x1ad8], R3 ;  /* 0x001ad80301007387 */ /* 0x0003e80000100800 */
[----:B------:R-:W4:Y:S01]  /*f790*/  LDL.LU R10, [R1+0xb8] ;  /* 0x0000b800010a7983 */ /* 0x000f220000300800 */
[----:B0-----:R-:W-:Y:S01]  /*f7a0*/  IADD3 R0, P4, PT, R2, R4, RZ ;  /* 0x0000000402007210 */ /* 0x001fe20007f9e0ff */
[----:B-1----:R-:W-:-:S04]  /*f7b0*/  IMAD.X R3, R25, 0x1, R8, P3 ;  /* 0x0000000119037824 */ /* 0x002fc800018e0608 */
[----:B------:R0:W-:Y:S01]  /*f7c0*/  STL [R1+0x1ae0], R0 ;  /* 0x001ae00001007387 */ /* 0x0001e20000100800 */
[----:B------:R-:W-:-:S03]  /*f7d0*/  IADD3 R2, P3, PT, R2, R5, RZ ;  /* 0x0000000502027210 */ /* 0x000fc60007f7e0ff */
[----:B------:R-:W-:Y:S04]  /*f7e0*/  STL [R1+0x1adc], R3 ;  /* 0x001adc0301007387 */ /* 0x000fe80000100800 */
[----:B------:R-:W4:Y:S01]  /*f7f0*/  LDL.LU R16, [R1+0x180] ;  /* 0x0001800001107983 */ /* 0x000f220000300800 */
[----:B0-----:R-:W-:-:S03]  /*f800*/  IMAD.X R0, R25, 0x1, R7, P6 ;  /* 0x0000000119007824 */ /* 0x001fc600030e0607 */
[----:B------:R0:W-:Y:S04]  /*f810*/  STL [R1+0x1ae4], R2 ;  /* 0x001ae40201007387 */ /* 0x0001e80000100800 */
[----:B------:R1:W-:Y:S04]  /*f820*/  STL [R1+0x1ac8], R0 ;  /* 0x001ac80001007387 */ /* 0x0003e80000100800 */
[----:B0-----:R-:W4:Y:S01]  /*f830*/  LDL.LU R2, [R1+0xbc] ;  /* 0x0000bc0001027983 */ /* 0x001f220000300800 */
[----:B------:R-:W-:-:S05]  /*f840*/  SHF.R.S32.HI R26, RZ, 0x1f, R26 ;  /* 0x0000001fff1a7819 */ /* 0x000fca000001141a */
[C---:B-1----:R-:W-:Y:S02]  /*f850*/  IMAD.X R0, R26.reuse, 0x1, R8, P5 ;  /* 0x000000011a007824 */ /* 0x042fe400028e0608 */
[----:B------:R-:W-:Y:S01]  /*f860*/  IMAD.X R6, R26, 0x1, R7, P2 ;  /* 0x000000011a067824 */ /* 0x000fe200010e0607 */
[----:B------:R-:W-:Y:S02]  /*f870*/  SHF.R.S32.HI R27, RZ, 0x1f, R27 ;  /* 0x0000001fff1b7819 */ /* 0x000fe4000001141b */
[----:B------:R-:W-:Y:S02]  /*f880*/  SHF.R.S32.HI R28, RZ, 0x1f, R28 ;  /* 0x0000001fff1c7819 */ /* 0x000fe4000001141c */
[----:B------:R-:W-:Y:S02]  /*f890*/  SHF.R.S32.HI R29, RZ, 0x1f, R29 ;  /* 0x0000001fff1d7819 */ /* 0x000fe4000001141d */
[----:B---3--:R-:W-:-:S05]  /*f8a0*/  IADD3 R3, P6, PT, R9, R4, RZ ;  /* 0x0000000409037210 */ /* 0x008fca0007fde0ff */
[----:B------:R0:W-:Y:S04]  /*f8b0*/  STL [R1+0x1ad0], R3 ;  /* 0x001ad00301007387 */ /* 0x0001e80000100800 */
[----:B------:R1:W-:Y:S01]  /*f8c0*/  STL [R1+0x1acc], R0 ;  /* 0x001acc0001007387 */ /* 0x0003e20000100800 */
[----:B0-----:R-:W-:-:S03]  /*f8d0*/  IADD3 R3, P5, PT, R9, R5, RZ ;  /* 0x0000000509037210 */ /* 0x001fc60007fbe0ff */
[----:B-1----:R-:W3:Y:S04]  /*f8e0*/  LDL.LU R0, [R1+0x18c] ;  /* 0x00018c0001007983 */ /* 0x002ee80000300800 */
[----:B------:R5:W-:Y:S04]  /*f8f0*/  STL [R1+0x1ad4], R3 ;  /* 0x001ad40301007387 */ /* 0x000be80000100800 */
[----:B------:R0:W-:Y:S01]  /*f900*/  STL [R1+0x1ab8], R6 ;  /* 0x001ab80601007387 */ /* 0x0001e20000100800 */
[----:B------:R-:W-:-:S03]  /*f910*/  IMAD.X R9, R27, 0x1, R8, P1 ;  /* 0x000000011b097824 */ /* 0x000fc600008e0608 */
[----:B------:R-:W3:Y:S01]  /*f920*/  LDL.LU R15, [R1+0xc0] ;  /* 0x0000c000010f7983 */ /* 0x000ee20000300800 */
[----:B-----5:R-:W-:-:S05]  /*f930*/  IADD3 R3, P2, PT, R14, R4, RZ ;  /* 0x000000040e037210 */ /* 0x020fca0007f5e0ff */
[----:B------:R1:W-:Y:S01]  /*f940*/  STL [R1+0x1ac0], R3 ;  /* 0x001ac00301007387 */ /* 0x0003e20000100800 */
[----:B0-----:R-:W-:-:S03]  /*f950*/  IMAD.X R6, R27, 0x1, R7, P0 ;  /* 0x000000011b067824 */ /* 0x001fc600000e0607 */
[----:B------:R0:W-:Y:S04]  /*f960*/  STL [R1+0x1abc], R9 ;  /* 0x001abc0901007387 */ /* 0x0001e80000100800 */
[----:B------:R-:W5:Y:S01]  /*f970*/  LDL.LU R17, [R1+0x194] ;  /* 0x0001940001117983 */ /* 0x000f620000300800 */
[----:B-1----:R-:W-:-:S05]  /*f980*/  IADD3 R3, P1, PT, R14, R5, RZ ;  /* 0x000000050e037210 */ /* 0x002fca0007f3e0ff */
[----:B------:R2:W-:Y:S04]  /*f990*/  STL [R1+0x1ac4], R3 ;  /* 0x001ac40301007387 */ /* 0x0005e80000100800 */
[----:B------:R1:W-:Y:S01]  /*f9a0*/  STL [R1+0x1aa8], R6 ;  /* 0x001aa80601007387 */ /* 0x0003e20000100800 */
[----:B------:R-:W-:-:S03]  /*f9b0*/  IMAD.X R14, R28, 0x1, R8, P4 ;  /* 0x000000011c0e7824 */ /* 0x000fc600020e0608 */
[----:B0-----:R-:W5:Y:S01]  /*f9c0*/  LDL.LU R9, [R1+0xc8] ;  /* 0x0000c80001097983 */ /* 0x001f620000300800 */
[C---:B--2---:R-:W-:Y:S02]  /*f9d0*/  IADD3 R3, P0, PT, R13.reuse, R4, RZ ;  /* 0x000000040d037210 */ /* 0x044fe40007f1e0ff */
[----:B-1----:R-:W-:-:S03]  /*f9e0*/  IADD3 R6, P4, PT, R13, R5, RZ ;  /* 0x000000050d067210 */ /* 0x002fc60007f9e0ff */
[----:B------:R0:W-:Y:S04]  /*f9f0*/  STL [R1+0x1ab0], R3 ;  /* 0x001ab00301007387 */ /* 0x0001e80000100800 */
[----:B------:R1:W-:Y:S01]  /*fa00*/  STL [R1+0x1aac], R14 ;  /* 0x001aac0e01007387 */ /* 0x0003e20000100800 */
[----:B0-----:R-:W-:-:S03]  /*fa10*/  IMAD.X R3, R28, 0x1, R7, P3 ;  /* 0x000000011c037824 */ /* 0x001fc600018e0607 */
[----:B-1----:R-:W2:Y:S04]  /*fa20*/  LDL.LU R14, [R1+0x19c] ;  /* 0x00019c00010e7983 */ /* 0x002ea80000300800 */
[----:B------:R0:W-:Y:S04]  /*fa30*/  STL [R1+0x1ab4], R6 ;  /* 0x001ab40601007387 */ /* 0x0001e80000100800 */
[----:B------:R1:W-:Y:S04]  /*fa40*/  STL [R1+0x1a98], R3 ;  /* 0x001a980301007387 */ /* 0x0003e80000100800 */
[----:B------:R-:W2:Y:S01]  /*fa50*/  LDL.LU R13, [R1+0xd0] ;  /* 0x0000d000010d7983 */ /* 0x000ea20000300800 */
[----:B0-----:R-:W-:Y:S01]  /*fa60*/  IADD3 R6, P3, PT, R12, R4, RZ ;  /* 0x000000040c067210 */ /* 0x001fe20007f7e0ff */
[----:B-1----:R-:W-:-:S04]  /*fa70*/  IMAD.X R3, R29, 0x1, R8, P6 ;  /* 0x000000011d037824 */ /* 0x002fc800030e0608 */
[----:B------:R0:W-:Y:S04]  /*fa80*/  STL [R1+0x1aa0], R6 ;  /* 0x001aa00601007387 */ /* 0x0001e80000100800 */
[----:B------:R1:W-:Y:S01]  /*fa90*/  STL [R1+0x1a9c], R3 ;  /* 0x001a9c0301007387 */ /* 0x0003e20000100800 */
[----:B0-----:R-:W-:Y:S01]  /*faa0*/  IADD3 R6, P6, PT, R12, R5, RZ ;  /* 0x000000050c067210 */ /* 0x001fe20007fde0ff */
[----:B------:R-:W-:Y:S02]  /*fab0*/  IMAD.X R12, R29, 0x1, R7, P5 ;  /* 0x000000011d0c7824 */ /* 0x000fe400028e0607 */
[----:B-1----:R-:W2:Y:S04]  /*fac0*/  LDL.LU R3, [R1+0x1a4] ;  /* 0x0001a40001037983 */ /* 0x002ea80000300800 */
[----:B------:R4:W-:Y:S04]  /*fad0*/  STL [R1+0x1aa4], R6 ;  /* 0x001aa40601007387 */ /* 0x0009e80000100800 */
[----:B------:R0:W-:Y:S01]  /*fae0*/  STL [R1+0x1544], R12 ;  /* 0x0015440c01007387 */ /* 0x0001e20000100800 */
[----:B----4-:R-:W-:-:S03]  /*faf0*/  IADD3 R6, P5, PT, R11, R4, RZ ;  /* 0x000000040b067210 */ /* 0x010fc60007fbe0ff */
[----:B0-----:R-:W4:Y:S04]  /*fb00*/  LDL.LU R12, [R1+0xd4] ;  /* 0x0000d400010c7983 */ /* 0x001f280000300800 */
[----:B------:R0:W-:Y:S01]  /*fb10*/  STL [R1+0x1564], R6 ;  /* 0x0015640601007387 */ /* 0x0001e20000100800 */
[C---:B------:R-:W-:Y:S02]  /*fb20*/  IMAD.X R18, R10.reuse, 0x1, R8, P2 ;  /* 0x000000010a127824 */ /* 0x040fe400010e0608 */
[----:B------:R-:W-:-:S03]  /*fb30*/  IMAD.X R10, R10, 0x1, R7, P1 ;  /* 0x000000010a0a7824 */ /* 0x000fc600008e0607 */
[----:B------:R-:W-:Y:S01]  /*fb40*/  STL [R1+0x1548], R18 ;  /* 0x0015481201007387 */ /* 0x000fe20000100800 */
[----:B0-----:R-:W-:-:S03]  /*fb50*/  IADD3 R6, P2, PT, R11, R5, RZ ;  /* 0x000000050b067210 */ /* 0x001fc60007f5e0ff */
[----:B------:R-:W4:Y:S04]  /*fb60*/  LDL.LU R11, [R1+0x1a8] ;  /* 0x0001a800010b7983 */ /* 0x000f280000300800 */
[----:B------:R0:W-:Y:S04]  /*fb70*/  STL [R1+0x156c], R6 ;  /* 0x00156c0601007387 */ /* 0x0001e80000100800 */
[----:B------:R1:W-:Y:S01]  /*fb80*/  STL [R1+0x154c], R10 ;  /* 0x00154c0a01007387 */ /* 0x0003e20000100800 */
[----:B0-----:R-:W-:-:S03]  /*fb90*/  IADD3 R6, P1, PT, R16, R4, RZ ;  /* 0x0000000410067210 */ /* 0x001fc60007f3e0ff */
[----:B-1----:R-:W4:Y:S01]  /*fba0*/  LDL.LU R10, [R1+0xd8] ;  /* 0x0000d800010a7983 */ /* 0x002f220000300800 */
[----:B------:R-:W-:-:S03]  /*fbb0*/  IMAD.X R18, R2, 0x1, R8, P0 ;  /* 0x0000000102127824 */ /* 0x000fc600000e0608 */
[----:B------:R0:W-:Y:S01]  /*fbc0*/  STL [R1+0x1574], R6 ;  /* 0x0015740601007387 */ /* 0x0001e20000100800 */
[----:B------:R-:W-:-:S03]  /*fbd0*/  IMAD.X R2, R2, 0x1, R7, P4 ;  /* 0x0000000102027824 */ /* 0x000fc600020e0607 */
[----:B------:R-:W-:Y:S01]  /*fbe0*/  STL [R1+0x1550], R18 ;  /* 0x0015501201007387 */ /* 0x000fe20000100800 */
[----:B0-----:R-:W-:-:S03]  /*fbf0*/  IADD3 R6, P0, PT, R16, R5, RZ ;  /* 0x0000000510067210 */ /* 0x001fc60007f1e0ff */
[----:B------:R-:W4:Y:S04]  /*fc00*/  LDL.LU R16, [R1+0x1a0] ;  /* 0x0001a00001107983 */ /* 0x000f280000300800 */
[----:B------:R-:W-:Y:S04]  /*fc10*/  STL [R1+0x157c], R6 ;  /* 0x00157c0601007387 */ /* 0x000fe80000100800 */
[----:B------:R0:W-:Y:S04]  /*fc20*/  STL [R1+0x1554], R2 ;  /* 0x0015540201007387 */ /* 0x0001e80000100800 */
[----:B0-----:R-:W4:Y:S01]  /*fc30*/  LDL.LU R2, [R1+0xdc] ;  /* 0x0000dc0001027983 */ /* 0x001f220000300800 */
[----:B---3--:R-:W-:-:S05]  /*fc40*/  IADD3 R6, P4, PT, R0, R4, RZ ;  /* 0x0000000400067210 */ /* 0x008fca0007f9e0ff */
[----:B------:R0:W-:Y:S01]  /*fc50*/  STL [R1+0x1584], R6 ;  /* 0x0015840601007387 */ /* 0x0001e20000100800 */
[C---:B------:R-:W-:Y:S02]  /*fc60*/  IMAD.X R18, R15.reuse, 0x1, R8, P3 ;  /* 0x000000010f127824 */ /* 0x040fe400018e0608 */
[----:B------:R-:W-:Y:S01]  /*fc70*/  IMAD.X R15, R15, 0x1, R7, P6 ;  /* 0x000000010f0f7824 */ /* 0x000fe200030e0607 */
[----:B0-----:R-:W-:Y:S02]  /*fc80*/  IADD3 R6, P3, PT, R0, R5, RZ ;  /* 0x0000000500067210 */ /* 0x001fe40007f7e0ff */
[----:B------:R-:W-:Y:S04]  /*fc90*/  STL [R1+0x1558], R18 ;  /* 0x0015581201007387 */ /* 0x000fe80000100800 */
[----:B------:R-:W3:Y:S04]  /*fca0*/  LDL.LU R0, [R1+0x198] ;  /* 0x0001980001007983 */ /* 0x000ee80000300800 */
[----:B------:R5:W-:Y:S04]  /*fcb0*/  STL [R1+0x158c], R6 ;  /* 0x00158c0601007387 */ /* 0x000be80000100800 */
[----:B------:R0:W-:Y:S01]  /*fcc0*/  STL [R1+0x155c], R15 ;  /* 0x00155c0f01007387 */ /* 0x0001e20000100800 */
[----:B-----5:R-:W-:-:S03]  /*fcd0*/  IADD3 R6, P6, PT, R17, R4, RZ ;  /* 0x0000000411067210 */ /* 0x020fc60007fde0ff */
[----:B0-----:R-:W5:Y:S01]  /*fce0*/  LDL.LU R15, [R1+0xe0] ;  /* 0x0000e000010f7983 */ /* 0x001f620000300800 */
[----:B------:R-:W-:-:S03]  /*fcf0*/  IMAD.X R18, R9, 0x1, R8, P5 ;  /* 0x0000000109127824 */ /* 0x000fc600028e0608 */
[----:B------:R0:W-:Y:S01]  /*fd00*/  STL [R1+0x1594], R6 ;  /* 0x0015940601007387 */ /* 0x0001e20000100800 */
[----:B------:R-:W-:-:S03]  /*fd10*/  IMAD.X R9, R9, 0x1, R7, P2 ;  /* 0x0000000109097824 */ /* 0x000fc600010e0607 */
[----:B------:R-:W-:Y:S01]  /*fd20*/  STL [R1+0x1560], R18 ;  /* 0x0015601201007387 */ /* 0x000fe20000100800 */
[----:B0-----:R-:W-:-:S03]  /*fd30*/  IADD3 R6, P5, PT, R17, R5, RZ ;  /* 0x0000000511067210 */ /* 0x001fc60007fbe0ff */
[----:B------:R-:W5:Y:S04]  /*fd40*/  LDL.LU R17, [R1+0x190] ;  /* 0x0001900001117983 */ /* 0x000f680000300800 */
[----:B------:R2:W-:Y:S04]  /*fd50*/  STL [R1+0x159c], R6 ;  /* 0x00159c0601007387 */ /* 0x0005e80000100800 */
[----:B------:R0:W-:Y:S01]  /*fd60*/  STL [R1+0x1568], R9 ;  /* 0x0015680901007387 */ /* 0x0001e20000100800 */
[----:B--2---:R-:W-:-:S03]  /*fd70*/  IADD3 R6, P2, PT, R14, R4, RZ ;  /* 0x000000040e067210 */ /* 0x004fc60007f5e0ff */
[----:B0-----:R-:W2:Y:S01]  /*fd80*/  LDL.LU R9, [R1+0xe4] ;  /* 0x0000e40001097983 */ /* 0x001ea20000300800 */
[----:B------:R-:W-:-:S03]  /*fd90*/  IMAD.X R18, R13, 0x1, R8, P1 ;  /* 0x000000010d127824 */ /* 0x000fc600008e0608 */
[----:B------:R0:W-:Y:S01]  /*fda0*/  STL [R1+0x15a4], R6 ;  /* 0x0015a40601007387 */ /* 0x0001e20000100800 */
[----:B------:R-:W-:-:S03]  /*fdb0*/  IMAD.X R13, R13, 0x1, R7, P0 ;  /* 0x000000010d0d7824 */ /* 0x000fc600000e0607 */
[----:B------:R-:W-:Y:S01]  /*fdc0*/  STL [R1+0x1570], R18 ;  /* 0x0015701201007387 */ /* 0x000fe20000100800 */
[----:B0-----:R-:W-:-:S03]  /*fdd0*/  IADD3 R6, P1, PT, R14, R5, RZ ;  /* 0x000000050e067210 */ /* 0x001fc60007f3e0ff */
[----:B------:R-:W2:Y:S04]  /*fde0*/  LDL.LU R14, [R1+0x188] ;  /* 0x00018800010e7983 */ /* 0x000ea80000300800 */
[----:B------:R0:W-:Y:S04]  /*fdf0*/  STL [R1+0x15ac], R6 ;  /* 0x0015ac0601007387 */ /* 0x0001e80000100800 */
[----:B------:R1:W-:Y:S01]  /*fe00*/  STL [R1+0x1578], R13 ;  /* 0x0015780d01007387 */ /* 0x0003e20000100800 */
[----:B0-----:R-:W-:-:S03]  /*fe10*/  IADD3 R6, P0, PT, R3, R4, RZ ;  /* 0x0000000403067210 */ /* 0x001fc60007f1e0ff */
[----:B-1----:R-:W2:Y:S04]  /*fe20*/  LDL.LU R13, [R1+0xe8] ;  /* 0x0000e800010d7983 */ /* 0x002ea80000300800 */
[----:B------:R0:W-:Y:S01]  /*fe30*/  STL [R1+0x15b4], R6 ;  /* 0x0015b40601007387 */ /* 0x0001e20000100800 */
[C---:B----4-:R-:W-:Y:S02]  /*fe40*/  IMAD.X R18, R12.reuse, 0x1, R8, P4 ;  /* 0x000000010c127824 */ /* 0x050fe400020e0608 */
[----:B------:R-:W-:-:S03]  /*fe50*/  IMAD.X R12, R12, 0x1, R7, P3 ;  /* 0x000000010c0c7824 */ /* 0x000fc600018e0607 */
[----:B------:R-:W-:Y:S01]  /*fe60*/  STL [R1+0x1580], R18 ;  /* 0x0015801201007387 */ /* 0x000fe20000100800 */
[----:B0-----:R-:W-:-:S03]  /*fe70*/  IADD3 R6, P4, PT, R3, R5, RZ ;  /* 0x0000000503067210 */ /* 0x001fc60007f9e0ff */
[----:B------:R-:W4:Y:S04]  /*fe80*/  LDL.LU R3, [R1+0x184] ;  /* 0x0001840001037983 */ /* 0x000f280000300800 */
[----:B------:R0:W-:Y:S04]  /*fe90*/  STL [R1+0x15bc], R6 ;  /* 0x0015bc0601007387 */ /* 0x0001e80000100800 */
[----:B------:R1:W-:Y:S01]  /*fea0*/  STL [R1+0x1588], R12 ;  /* 0x0015880c01007387 */ /* 0x0003e20000100800 */
[----:B0-----:R-:W-:-:S03]  /*feb0*/  IADD3 R6, P3, PT, R11, R4, RZ ;  /* 0x000000040b067210 */ /* 0x001fc60007f7e0ff */
[----:B-1----:R-:W4:Y:S04]  /*fec0*/  LDL.LU R12, [R1+0xf0] ;  /* 0x0000f000010c7983 */ /* 0x002f280000300800 */
        /* <DEDUP_REMOVED lines=21> */
[C---:B-----5:R-:W-:Y:S01]  /*10020*/  IMAD.X R18, R15.reuse, 0x1, R8, P0 ;  /* 0x000000010f127824 */ /* 0x060fe200000e0608 */
[----:B0-----:R-:W-:Y:S01]  /*10030*/  IADD3 R6, P0, PT, R0, R5, RZ ;  /* 0x0000000500067210 */ /* 0x001fe20007f1e0ff */
[----:B------:R-:W-:-:S03]  /*10040*/  IMAD.X R15, R15, 0x1, R7, P4 ;  /* 0x000000010f0f7824 */ /* 0x000fc600020e0607 */
[----:B------:R-:W-:Y:S04]  /*10050*/  STL [R1+0x15b0], R18 ;  /* 0x0015b01201007387 */ /* 0x000fe80000100800 */
[----:B------:R-:W3:Y:S04]  /*10060*/  LDL.LU R0, [R1+0x174] ;  /* 0x0001740001007983 */ /* 0x000ee80000300800 */
[----:B------:R0:W-:Y:S04]  /*10070*/  STL [R1+0x15ec], R6 ;  /* 0x0015ec0601007387 */ /* 0x0001e80000100800 */
[----:B------:R1:W-:Y:S01]  /*10080*/  STL [R1+0x15b8], R15 ;  /* 0x0015b80f01007387 */ /* 0x0003e20000100800 */
[----:B0-----:R-:W-:-:S03]  /*10090*/  IADD3 R6, P4, PT, R17, R4, RZ ;  /* 0x0000000411067210 */ /* 0x001fc60007f9e0ff */
[----:B-1----:R-:W5:Y:S04]  /*100a0*/  LDL.LU R15, [R1+0xfc] ;  /* 0x0000fc00010f7983 */ /* 0x002f680000300800 */
[----:B------:R0:W-:Y:S01]  /*100b0*/  STL [R1+0x15f4], R6 ;  /* 0x0015f40601007387 */ /* 0x0001e20000100800 */
[C---:B--2---:R-:W-:Y:S02]  /*100c0*/  IMAD.X R18, R9.reuse, 0x1, R8, P3 ;  /* 0x0000000109127824 */ /* 0x044fe400018e0608 */
[----:B------:R-:W-:Y:S01]  /*100d0*/  IMAD.X R9, R9, 0x1, R7, P6 ;  /* 0x0000000109097824 */ /* 0x000fe200030e0607 */
[----:B0-----:R-:W-:Y:S02]  /*100e0*/  IADD3 R6, P3, PT, R17, R5, RZ ;  /* 0x0000000511067210 */ /* 0x001fe40007f7e0ff */
[----:B------:R-:W-:Y:S04]  /*100f0*/  STL [R1+0x15c0], R18 ;  /* 0x0015c01201007387 */ /* 0x000fe80000100800 */
[----:B------:R-:W2:Y:S04]  /*10100*/  LDL.LU R17, [R1+0x16c] ;  /* 0x00016c0001117983 */ /* 0x000ea80000300800 */
[----:B------:R0:W-:Y:S04]  /*10110*/  STL [R1+0x15fc], R6 ;  /* 0x0015fc0601007387 */ /* 0x0001e80000100800 */
[----:B------:R1:W-:Y:S01]  /*10120*/  STL [R1+0x15c8], R9 ;  /* 0x0015c80901007387 */ /* 0x0003e20000100800 */
[----:B0-----:R-:W-:-:S03]  /*10130*/  IADD3 R6, P6, PT, R14, R4, RZ ;  /* 0x000000040e067210 */ /* 0x001fc60007fde0ff */
[----:B-1----:R-:W2:Y:S01]  /*10140*/  LDL.LU R9, [R1+0x104] ;  /* 0x0001040001097983 */ /* 0x002ea20000300800 */
        /* <DEDUP_REMOVED lines=8> */
[----:B----4-:R-:W-:-:S03]  /*101d0*/  IADD3 R6, P2, PT, R3, R4, RZ ;  /* 0x0000000403067210 */ /* 0x010fc60007f5e0ff */
[----:B0-----:R-:W4:Y:S01]  /*101e0*/  LDL.LU R13, [R1+0x108] ;  /* 0x00010800010d7983 */ /* 0x001f220000300800 */
[----:B------:R-:W-:-:S03]  /*101f0*/  IMAD.X R18, R12, 0x1, R8, P1 ;  /* 0x000000010c127824 */ /* 0x000fc600008e0608 */
[----:B------:R0:W-:Y:S01]  /*10200*/  STL [R1+0x1614], R6 ;  /* 0x0016140601007387 */ /* 0x0001e20000100800 */
        /* <DEDUP_REMOVED lines=36> */
[----:B--2---:R-:W-:-:S03]  /*10450*/  IADD3 R6, P1, PT, R17, R4, RZ ;  /* 0x0000000411067210 */ /* 0x004fc60007f3e0ff */
[----:B0-----:R-:W2:Y:S04]  /*10460*/  LDL.LU R15, [R1+0x11c] ;  /* 0x00011c00010f7983 */ /* 0x001ea80000300800 */
[----:B------:R0:W-:Y:S01]  /*10470*/  STL [R1+0x1654], R6 ;  /* 0x0016540601007387 */ /* 0x0001e20000100800 */
[C---:B------:R-:W-:Y:S02]  /*10480*/  IMAD.X R18, R9.reuse, 0x1, R8, P0 ;  /* 0x0000000109127824 */ /* 0x040fe400000e0608 */
[----:B------:R-:W-:Y:S01]  /*10490*/  IMAD.X R9, R9, 0x1, R7, P4 ;  /* 0x0000000109097824 */ /* 0x000fe200020e0607 */
[----:B0-----:R-:W-:Y:S02]  /*104a0*/  IADD3 R6, P0, PT, R17, R5, RZ ;  /* 0x0000000511067210 */ /* 0x001fe40007f1e0ff */
[----:B------:R-:W-:Y:S04]  /*104b0*/  STL [R1+0x1620], R18 ;  /* 0x0016201201007387 */ /* 0x000fe80000100800 */
[----:B------:R-:W5:Y:S04]  /*104c0*/  LDL.LU R17, [R1+0x144] ;  /* 0x0001440001117983 */ /* 0x000f680000300800 */
[----:B------:R0:W-:Y:S04]  /*104d0*/  STL [R1+0x165c], R6 ;  /* 0x00165c0601007387 */ /* 0x0001e80000100800 */
[----:B------:R1:W-:Y:S01]  /*104e0*/  STL [R1+0x1628], R9 ;  /* 0x0016280901007387 */ /* 0x0003e20000100800 */
[----:B0-----:R-:W-:-:S03]  /*104f0*/  IADD3 R6, P4, PT, R14, R4, RZ ;  /* 0x000000040e067210 */ /* 0x001fc60007f9e0ff */
[----:B-1----:R-:W5:Y:S04]  /*10500*/  LDL.LU R9, [R1+0x124] ;  /* 0x0001240001097983 */ /* 0x002f680000300800 */
[----:B------:R0:W-:Y:S01]  /*10510*/  STL [R1+0x1664], R6 ;  /* 0x0016640601007387 */ /* 0x0001e20000100800 */
[C---:B----4-:R-:W-:Y:S02]  /*10520*/  IMAD.X R18, R13.reuse, 0x1, R8, P3 ;  /* 0x000000010d127824 */ /* 0x050fe400018e0608 */
[----:B------:R-:W-:Y:S01]  /*10530*/  IMAD.X R13, R13, 0x1, R7, P6 ;  /* 0x000000010d0d7824 */ /* 0x000fe200030e0607 */
[----:B0-----:R-:W-:Y:S02]  /*10540*/  IADD3 R6, P3, PT, R14, R5, RZ ;  /* 0x000000050e067210 */ /* 0x001fe40007f7e0ff */
[----:B------:R-:W-:Y:S04]  /*10550*/  STL [R1+0x1630], R18 ;  /* 0x0016301201007387 */ /* 0x000fe80000100800 */
        /* <DEDUP_REMOVED lines=36> */
[C---:B--2---:R-:W-:Y:S01]  /*107a0*/  IMAD.X R18, R15.reuse, 0x1, R8, P6 ;  /* 0x000000010f127824 */ /* 0x044fe200030e0608 */
[----:B0-----:R-:W-:Y:S01]  /*107b0*/  IADD3 R6, P6, PT, R0, R5, RZ ;  /* 0x0000000500067210 */ /* 0x001fe20007fde0ff */
[----:B------:R-:W-:-:S03]  /*107c0*/  IMAD.X R15, R15, 0x1, R7, P5 ;  /* 0x000000010f0f7824 */ /* 0x000fc600028e0607 */
[----:B------:R-:W-:Y:S04]  /*107d0*/  STL [R1+0x1670], R18 ;  /* 0x0016701201007387 */ /* 0x000fe80000100800 */
[----:B------:R-:W2:Y:S04]  /*107e0*/  LDL.LU R0, [R1+0x1ac] ;  /* 0x0001ac0001007983 */ /* 0x000ea80000300800 */
[----:B------:R5:W-:Y:S04]  /*107f0*/  STL [R1+0x16ac], R6 ;  /* 0x0016ac0601007387 */ /* 0x000be80000100800 */
[----:B------:R0:W-:Y:S01]  /*10800*/  STL [R1+0x1678], R15 ;  /* 0x0016780f01007387 */ /* 0x0001e20000100800 */
[----:B-----5:R-:W-:-:S03]  /*10810*/  IADD3 R6, P5, PT, R17, R4, RZ ;  /* 0x0000000411067210 */ /* 0x020fc60007fbe0ff */
[----:B0-----:R-:W3:Y:S04]  /*10820*/  LDL.LU R15, [R1+0x1c0] ;  /* 0x0001c000010f7983 */ /* 0x001ee80000300800 */
        /* <DEDUP_REMOVED lines=8> */
[----:B----4-:R-:W-:-:S03]  /*108b0*/  IADD3 R6, P1, PT, R14, R4, RZ ;  /* 0x000000040e067210 */ /* 0x010fc60007f3e0ff */
[----:B0-----:R-:W4:Y:S04]  /*108c0*/  LDL.LU R9, [R1+0x1c8] ;  /* 0x0001c80001097983 */ /* 0x001f280000300800 */
[----:B------:R0:W-:Y:S01]  /*108d0*/  STL [R1+0x16c4], R6 ;  /* 0x0016c40601007387 */ /* 0x0001e20000100800 */
[C---:B------:R-:W-:Y:S02]  /*108e0*/  IMAD.X R18, R13.reuse, 0x1, R8, P0 ;  /* 0x000000010d127824 */ /* 0x040fe400000e0608 */
[----:B------:R-:W-:Y:S01]  /*108f0*/  IMAD.X R13, R13, 0x1, R7, P4 ;  /* 0x000000010d0d7824 */ /* 0x000fe200020e0607 */
[----:B0-----:R-:W-:Y:S02]  /*10900*/  IADD3 R6, P0, PT, R14, R5, RZ ;  /* 0x000000050e067210 */ /* 0x001fe40007f1e0ff */
[----:B------:R-:W-:Y:S04]  /*10910*/  STL [R1+0x1690], R18 ;  /* 0x0016901201007387 */ /* 0x000fe80000100800 */
[----:B------:R-:W4:Y:S04]  /*10920*/  LDL.LU R14, [R1+0x1b8] ;  /* 0x0001b800010e7983 */ /* 0x000f280000300800 */
[----:B------:R0:W-:Y:S04]  /*10930*/  STL [R1+0x16cc], R6 ;  /* 0x0016cc0601007387 */ /* 0x0001e80000100800 */
[----:B------:R1:W-:Y:S01]  /*10940*/  STL [R1+0x1698], R13 ;  /* 0x0016980d01007387 */ /* 0x0003e20000100800 */
[----:B0-----:R-:W-:-:S03]  /*10950*/  IADD3 R6, P4, PT, R3, R4, RZ ;  /* 0x0000000403067210 */ /* 0x001fc60007f9e0ff */
[----:B-1----:R-:W4:Y:S04]  /*10960*/  LDL.LU R13, [R1+0x1d4] ;  /* 0x0001d400010d7983 */ /* 0x002f280000300800 */
        /* <DEDUP_REMOVED lines=29> */
[----:B--2---:R-:W-:-:S05]  /*10b40*/  IADD3 R6, P0, PT, R0, R4, RZ ;  /* 0x0000000400067210 */ /* 0x004fca0007f1e0ff */
[----:B------:R0:W-:Y:S01]  /*10b50*/  STL [R1+0x1704], R6 ;  /* 0x0017040601007387 */ /* 0x0001e20000100800 */
[C---:B---3--:R-:W-:Y:S01]  /*10b60*/  IMAD.X R18, R15.reuse, 0x1, R8, P4 ;  /* 0x000000010f127824 */ /* 0x048fe200020e0608 */
        /* <DEDUP_REMOVED lines=17> */
[----:B-1----:R-:W5:Y:S04]  /*10c80*/  LDL.LU R9, [R1+0x208] ;  /* 0x0002080001097983 */ /* 0x002f680000300800 */
        /* <DEDUP_REMOVED lines=22> */
[----:B------:R-:W-:-:S03]  /*10df0*/  IMAD.X R10, R10, 0x1, R7, P6 ;  /* 0x000000010a0a7824 */ /* 0x000fc600030e0607 */
[----:B------:R-:W-:Y:S01]  /*10e00*/  STL [R1+0x1710], R18 ;  /* 0x0017101201007387 */ /* 0x000fe20000100800 */
[----:B0-----:R-:W-:-:S03]  /*10e10*/  IADD3 R6, P3, PT, R11, R5, RZ ;  /* 0x000000050b067210 */ /* 0x001fc60007f7e0ff */
        /* <DEDUP_REMOVED lines=11> */
[----:B------:R-:W-:Y:S04]  /*10ed0*/  STL [R1+0x175c], R6 ;  /* 0x00175c0601007387 */ /* 0x000fe80000100800 */
[----:B------:R0:W-:Y:S04]  /*10ee0*/  STL [R1+0x1728], R2 ;  /* 0x0017280201007387 */ /* 0x0001e80000100800 */
[----:B0-----:R-:W5:Y:S01]  /*10ef0*/  LDL.LU R2, [R1+0x234] ;  /* 0x0002340001027983 */ /* 0x001f620000300800 */
        /* <DEDUP_REMOVED lines=9> */
[----:B----4-:R-:W-:-:S03]  /*10f90*/  IADD3 R6, P0, PT, R17, R4, RZ ;  /* 0x0000000411067210 */ /* 0x010fc60007f1e0ff */
[----:B0-----:R-:W3:Y:S04]  /*10fa0*/  LDL.LU R15, [R1+0x240] ;  /* 0x00024000010f7983 */ /* 0x001ee80000300800 */
[----:B------:R0:W-:Y:S01]  /*10fb0*/  STL [R1+0x1774], R6 ;  /* 0x0017740601007387 */ /* 0x0001e20000100800 */
[C---:B-----5:R-:W-:Y:S02]  /*10fc0*/  IMAD.X R18, R9.reuse, 0x1, R8, P4 ;  /* 0x0000000109127824 */ /* 0x060fe400020e0608 */
        /* <DEDUP_REMOVED lines=37> */
[----:B-1----:R-:W5:Y:S01]  /*11220*/  LDL.LU R10, [R1+0x26c] ;  /* 0x00026c00010a7983 */ /* 0x002f620000300800 */
[----:B------:R-:W-:-:S03]  /*11230*/  IMAD.X R18, R2, 0x1, R8, P3 ;  /* 0x0000000102127824 */ /* 0x000fc600018e0608 */
[----:B------:R0:W-:Y:S01]  /*11240*/  STL [R1+0x17b4], R6 ;  /* 0x0017b40601007387 */ /* 0x0001e20000100800 */
        /* <DEDUP_REMOVED lines=190> */
[----:B0-----:R-:W-:Y:S02]  /*11e30*/  IADD3 R6, P2, PT, R0, R5, RZ ;  /* 0x0000000500067210 */ /* 0x001fe40007f5e0ff */
[----:B------:R-:W2:Y:S04]  /*11e40*/  LDL.LU R0, [R1+0x290] ;  /* 0x0002900001007983 */ /* 0x000ea80000300800 */
[----:B------:R0:W-:Y:S04]  /*11e50*/  STL [R1+0x18b0], R18 ;  /* 0x0018b01201007387 */ /* 0x0001e80000100800 */
[----:B------:R4:W-:Y:S01]  /*11e60*/  STL [R1+0x18ec], R6 ;  /* 0x0018ec0601007387 */ /* 0x0009e20000100800 */
[----:B0-----:R-:W-:-:S03]  /*11e70*/  IMAD.X R18, R15, 0x1, R7, P1 ;  /* 0x000000010f127824 */ /* 0x001fc600008e0607 */
[----:B------:R-:W3:Y:S01]  /*11e80*/  LDL.LU R15, [R1+0x330] ;  /* 0x00033000010f7983 */ /* 0x000ee20000300800 */
[----:B----4-:R-:W-:-:S03]  /*11e90*/  IADD3 R6, P1, PT, R17, R4, RZ ;  /* 0x0000000411067210 */ /* 0x010fc60007f3e0ff */
[----:B------:R5:W-:Y:S04]  /*11ea0*/  STL [R1+0x18b8], R18 ;  /* 0x0018b81201007387 */ /* 0x000be80000100800 */
[----:B------:R0:W-:Y:S01]  /*11eb0*/  STL [R1+0x18f4], R6 ;  /* 0x0018f40601007387 */ /* 0x0001e20000100800 */
[----:B-----5:R-:W-:Y:S01]  /*11ec0*/  IMAD.X R18, R9, 0x1, R8, P0 ;  /* 0x0000000109127824 */ /* 0x020fe200000e0608 */
[----:B0-----:R-:W-:Y:S02]  /*11ed0*/  IADD3 R6, P0, PT, R17, R5, RZ ;  /* 0x0000000511067210 */ /* 0x001fe40007f1e0ff */
[----:B------:R-:W4:Y:S04]  /*11ee0*/  LDL.LU R17, [R1+0x294] ;  /* 0x0002940001117983 */ /* 0x000f280000300800 */
[----:B------:R0:W-:Y:S04]  /*11ef0*/  STL [R1+0x18c0], R18 ;  /* 0x0018c01201007387 */ /* 0x0001e80000100800 */
[----:B------:R1:W-:Y:S01]  /*11f00*/  STL [R1+0x18fc], R6 ;  /* 0x0018fc0601007387 */ /* 0x0003e20000100800 */
[----:B0-----:R-:W-:-:S03]  /*11f10*/  IMAD.X R18, R9, 0x1, R7, P4 ;  /* 0x0000000109127824 */ /* 0x001fc600020e0607 */
[----:B------:R-:W5:Y:S01]  /*11f20*/  LDL.LU R9, [R1+0x334] ;  /* 0x0003340001097983 */ /* 0x000f620000300800 */
[----:B-1----:R-:W-:-:S03]  /*11f30*/  IADD3 R6, P4, PT, R14, R4, RZ ;  /* 0x000000040e067210 */ /* 0x002fc60007f9e0ff */
[----:B------:R0:W-:Y:S04]  /*11f40*/  STL [R1+0x18c8], R18 ;  /* 0x0018c81201007387 */ /* 0x0001e80000100800 */
[----:B------:R1:W-:Y:S01]  /*11f50*/  STL [R1+0x1904], R6 ;  /* 0x0019040601007387 */ /* 0x0003e20000100800 */
[C---:B0-----:R-:W-:Y:S01]  /*11f60*/  IMAD.X R18, R13.reuse, 0x1, R8, P3 ;  /* 0x000000010d127824 */ /* 0x041fe200018e0608 */
[----:B-1----:R-:W-:Y:S02]  /*11f70*/  IADD3 R6, P3, PT, R14, R5, RZ ;  /* 0x000000050e067210 */ /* 0x002fe40007f7e0ff */
[----:B------:R-:W5:Y:S04]  /*11f80*/  LDL.LU R14, [R1+0x29c] ;  /* 0x00029c00010e7983 */ /* 0x000f680000300800 */
        /* <DEDUP_REMOVED lines=17> */
[C---:B------:R-:W-:Y:S01]  /*120a0*/  IMAD.X R19, R10.reuse, 0x1, R8, P1 ;  /* 0x000000010a137824 */ /* 0x040fe200008e0608 */
[----:B0-----:R-:W-:Y:S01]  /*120b0*/  IADD3 R18, P1, PT, R11, R5, RZ ;  /* 0x000000050b127210 */ /* 0x001fe20007f3e0ff */
[----:B-1----:R-:W-:-:S03]  /*120c0*/  IMAD.X R6, R10, 0x1, R7, P0 ;  /* 0x000000010a067824 */ /* 0x002fc600000e0607 */
[----:B------:R-:W-:Y:S04]  /*120d0*/  STL [R1+0x18f0], R19 ;  /* 0x0018f01301007387 */ /* 0x000fe80000100800 */
[----:B------:R-:W5:Y:S04]  /*120e0*/  LDL.LU R11, [R1+0x2a8] ;  /* 0x0002a800010b7983 */ /* 0x000f680000300800 */
[----:B------:R0:W-:Y:S04]  /*120f0*/  STL [R1+0x192c], R18 ;  /* 0x00192c1201007387 */ /* 0x0001e80000100800 */
[----:B------:R1:W-:Y:S04]  /*12100*/  STL [R1+0x18f8], R6 ;  /* 0x0018f80601007387 */ /* 0x0003e80000100800 */
[----:B------:R-:W5:Y:S01]  /*12110*/  LDL.LU R10, [R1+0x340] ;  /* 0x00034000010a7983 */ /* 0x000f620000300800 */
[----:B0-----:R-:W-:-:S05]  /*12120*/  IADD3 R18, P0, PT, R16, R4, RZ ;  /* 0x0000000410127210 */ /* 0x001fca0007f1e0ff */
[----:B------:R0:W-:Y:S01]  /*12130*/  STL [R1+0x1934], R18 ;  /* 0x0019341201007387 */ /* 0x0001e20000100800 */
[----:B-1----:R-:W-:Y:S01]  /*12140*/  IMAD.X R6, R2, 0x1, R8, P4 ;  /* 0x0000000102067824 */ /* 0x002fe200020e0608 */
[----:B0-----:R-:W-:Y:S01]  /*12150*/  IADD3 R18, P4, PT, R16, R5, RZ ;  /* 0x0000000510127210 */ /* 0x001fe20007f9e0ff */
[----:B------:R-:W-:-:S03]  /*12160*/  IMAD.X R16, R2, 0x1, R7, P3 ;  /* 0x0000000102107824 */ /* 0x000fc600018e0607 */
[----:B------:R-:W-:Y:S04]  /*12170*/  STL [R1+0x1900], R6 ;  /* 0x0019000601007387 */ /* 0x000fe80000100800 */
[----:B------:R-:W-:Y:S04]  /*12180*/  STL [R1+0x193c], R18 ;  /* 0x00193c1201007387 */ /* 0x000fe80000100800 */
[----:B------:R-:W5:Y:S04]  /*12190*/  LDL.LU R2, [R1+0x2b0] ;  /* 0x0002b00001027983 */ /* 0x000f680000300800 */
[----:B------:R0:W-:Y:S04]  /*121a0*/  STL [R1+0x1908], R16 ;  /* 0x0019081001007387 */ /* 0x0001e80000100800 */
[----:B0-----:R-:W5:Y:S01]  /*121b0*/  LDL.LU R16, [R1+0x344] ;  /* 0x0003440001107983 */ /* 0x001f620000300800 */
[----:B--2---:R-:W-:-:S05]  /*121c0*/  IADD3 R6, P3, PT, R0, R4, RZ ;  /* 0x0000000400067210 */ /* 0x004fca0007f7e0ff */
[----:B------:R3:W-:Y:S02]  /*121d0*/  STL [R1+0x1944], R6 ;  /* 0x0019440601007387 */ /* 0x0007e40000100800 */
[C---:B---3--:R-:W-:Y:S01]  /*121e0*/  IMAD.X R6, R15.reuse, 0x1, R8, P6 ;  /* 0x000000010f067824 */ /* 0x048fe200030e0608 */
[----:B------:R-:W-:Y:S01]  /*121f0*/  IADD3 R0, P6, PT, R0, R5, RZ ;  /* 0x0000000500007210 */ /* 0x000fe20007fde0ff */
[----:B------:R-:W-:-:S03]  /*12200*/  IMAD.X R15, R15, 0x1, R7, P5 ;  /* 0x000000010f0f7824 */ /* 0x000fc600028e0607 */
[----:B------:R-:W-:Y:S04]  /*12210*/  STL [R1+0x1910], R6 ;  /* 0x0019100601007387 */ /* 0x000fe80000100800 */
[----:B------:R0:W-:Y:S04]  /*12220*/  STL [R1+0x194c], R0 ;  /* 0x00194c0001007387 */ /* 0x0001e80000100800 */
[----:B0-----:R-:W2:Y:S01]  /*12230*/  LDL.LU R0, [R1+0x2b4] ;  /* 0x0002b40001007983 */ /* 0x001ea20000300800 */
[----:B----4-:R-:W-:-:S03]  /*12240*/  IADD3 R6, P5, PT, R17, R4, RZ ;  /* 0x0000000411067210 */ /* 0x010fc60007fbe0ff */
[----:B------:R0:W-:Y:S04]  /*12250*/  STL [R1+0x1918], R15 ;  /* 0x0019180f01007387 */ /* 0x0001e80000100800 */
[----:B0-----:R-:W3:Y:S01]  /*12260*/  LDL.LU R15, [R1+0x348] ;  /* 0x00034800010f7983 */ /* 0x001ee20000300800 */
[----:B-----5:R-:W-:Y:S01]  /*12270*/  IMAD.X R19, R9, 0x1, R8, P2 ;  /* 0x0000000109137824 */ /* 0x020fe200010e0608 */
[----:B------:R-:W-:Y:S02]  /*12280*/  IADD3 R18, P2, PT, R17, R5, RZ ;  /* 0x0000000511127210 */ /* 0x000fe40007f5e0ff */
[----:B------:R0:W-:Y:S04]  /*12290*/  STL [R1+0x1954], R6 ;  /* 0x0019540601007387 */ /* 0x0001e80000100800 */
[----:B------:R-:W-:Y:S04]  /*122a0*/  STL [R1+0x1920], R19 ;  /* 0x0019201301007387 */ /* 0x000fe80000100800 */
[----:B------:R-:W-:Y:S01]  /*122b0*/  STL [R1+0x195c], R18 ;  /* 0x00195c1201007387 */ /* 0x000fe20000100800 */
[----:B0-----:R-:W-:-:S03]  /*122c0*/  IMAD.X R6, R9, 0x1, R7, P1 ;  /* 0x0000000109067824 */ /* 0x001fc600008e0607 */
[----:B------:R-:W4:Y:S04]  /*122d0*/  LDL.LU R9, [R1+0x2bc] ;  /* 0x0002bc0001097983 */ /* 0x000f280000300800 */
[----:B------:R0:W-:Y:S01]  /*122e0*/  STL [R1+0x1928], R6 ;  /* 0x0019280601007387 */ /* 0x0001e20000100800 */
[----:B------:R-:W-:-:S03]  /*122f0*/  IADD3 R17, P1, PT, R14, R4, RZ ;  /* 0x000000040e117210 */ /* 0x000fc60007f3e0ff */
[----:B0-----:R-:W5:Y:S04]  /*12300*/  LDL.LU R6, [R1+0x34c] ;  /* 0x00034c0001067983 */ /* 0x001f680000300800 */
[----:B------:R0:W-:Y:S02]  /*12310*/  STL [R1+0x1964], R17 ;  /* 0x0019641101007387 */ /* 0x0001e40000100800 */
[C---:B0-----:R-:W-:Y:S01]  /*12320*/  IMAD.X R17, R13.reuse, 0x1, R8, P0 ;  /* 0x000000010d117824 */ /* 0x041fe200000e0608 */
[----:B------:R-:W-:Y:S01]  /*12330*/  IADD3 R14, P0, PT, R14, R5, RZ ;  /* 0x000000050e0e7210 */ /* 0x000fe20007f1e0ff */
[----:B------:R-:W-:-:S03]  /*12340*/  IMAD.X R13, R13, 0x1, R7, P4 ;  /* 0x000000010d0d7824 */ /* 0x000fc600020e0607 */
[----:B------:R0:W-:Y:S04]  /*12350*/  STL [R1+0x1930], R17 ;  /* 0x0019301101007387 */ /* 0x0001e80000100800 */
[----:B------:R1:W-:Y:S01]  /*12360*/  STL [R1+0x196c], R14 ;  /* 0x00196c0e01007387 */ /* 0x0003e20000100800 */
[----:B0-----:R-:W-:-:S03]  /*12370*/  IADD3 R17, P4, PT, R3, R4, RZ ;  /* 0x0000000403117210 */ /* 0x001fc60007f9e0ff */
[----:B-1----:R-:W5:Y:S04]  /*12380*/  LDL.LU R14, [R1+0x2c4] ;  /* 0x0002c400010e7983 */ /* 0x002f680000300800 */
[----:B------:R0:W-:Y:S04]  /*12390*/  STL [R1+0x1938], R13 ;  /* 0x0019380d01007387 */ /* 0x0001e80000100800 */
[----:B0-----:R-:W5:Y:S04]  /*123a0*/  LDL.LU R13, [R1+0x350] ;  /* 0x00035000010d7983 */ /* 0x001f680000300800 */
[----:B------:R0:W-:Y:S02]  /*123b0*/  STL [R1+0x1974], R17 ;  /* 0x0019741101007387 */ /* 0x0001e40000100800 */
[C---:B0-----:R-:W-:Y:S01]  /*123c0*/  IMAD.X R17, R12.reuse, 0x1, R8, P3 ;  /* 0x000000010c117824 */ /* 0x041fe200018e0608 */
[----:B------:R-:W-:Y:S01]  /*123d0*/  IADD3 R3, P3, PT, R3, R5, RZ ;  /* 0x0000000503037210 */ /* 0x000fe20007f7e0ff */
[----:B------:R-:W-:-:S03]  /*123e0*/  IMAD.X R12, R12, 0x1, R7, P6 ;  /* 0x000000010c0c7824 */ /* 0x000fc600030e0607 */
[----:B------:R0:W-:Y:S04]  /*123f0*/  STL [R1+0x1940], R17 ;  /* 0x0019401101007387 */ /* 0x0001e80000100800 */
[----:B0-----:R-:W5:Y:S04]  /*12400*/  LDL.LU R17, [R1+0x2c8] ;  /* 0x0002c80001117983 */ /* 0x001f680000300800 */
[----:B------:R0:W-:Y:S04]  /*12410*/  STL [R1+0x197c], R3 ;  /* 0x00197c0301007387 */ /* 0x0001e80000100800 */
[----:B------:R1:W-:Y:S01]  /*12420*/  STL [R1+0x1948], R12 ;  /* 0x0019480c01007387 */ /* 0x0003e20000100800 */
[----:B------:R-:W-:Y:S01]  /*12430*/  IMAD.X R18, R10, 0x1, R8, P5 ;  /* 0x000000010a127824 */ /* 0x000fe200028e0608 */
[----:B0-----:R-:W-:-:S02]  /*12440*/  IADD3 R3, P6, PT, R11, R4, RZ ;  /* 0x000000040b037210 */ /* 0x001fc40007fde0ff */
[----:B-1----:R-:W5:Y:S04]  /*12450*/  LDL.LU R12, [R1+0x354] ;  /* 0x00035400010c7983 */ /* 0x002f680000300800 */
[----:B------:R0:W-:Y:S02]  /*12460*/  STL [R1+0x1984], R3 ;  /* 0x0019840301007387 */ /* 0x0001e40000100800 */
[----:B0-----:R-:W-:Y:S02]  /*12470*/  IADD3 R3, P5, PT, R11, R5, RZ ;  /* 0x000000050b037210 */ /* 0x001fe40007fbe0ff */
[----:B------:R-:W5:Y:S04]  /*12480*/  LDL.LU R11, [R1+0x2d0] ;  /* 0x0002d000010b7983 */ /* 0x000f680000300800 */
[----:B------:R0:W-:Y:S04]  /*12490*/  STL [R1+0x1950], R18 ;  /* 0x0019501201007387 */ /* 0x0001e80000100800 */
[----:B------:R1:W-:Y:S01]  /*124a0*/  STL [R1+0x198c], R3 ;  /* 0x00198c0301007387 */ /* 0x0003e20000100800 */
[----:B0-----:R-:W-:Y:S01]  /*124b0*/  IMAD.X R18, R10, 0x1, R7, P2 ;  /* 0x000000010a127824 */ /* 0x001fe200010e0607 */
[----:B------:R-:W-:-:S02]  /*124c0*/  IADD3 R10, P2, PT, R2, R4, RZ ;  /* 0x00000004020a7210 */ /* 0x000fc40007f5e0ff */
[----:B-1----:R-:W5:Y:S01]  /*124d0*/  LDL.LU R3, [R1+0x358] ;  /* 0x0003580001037983 */ /* 0x002f620000300800 */
[----:B------:R-:W-:-:S03]  /*124e0*/  IMAD.X R19, R16, 0x1, R8, P1 ;  /* 0x0000000110137824 */ /* 0x000fc600008e0608 */
[----:B------:R0:W-:Y:S04]  /*124f0*/  STL [R1+0x1958], R18 ;  /* 0x0019581201007387 */ /* 0x0001e80000100800 */
[----:B------:R1:W-:Y:S01]  /*12500*/  STL [R1+0x1994], R10 ;  /* 0x0019940a01007387 */ /* 0x0003e20000100800 */
[----:B0-----:R-:W-:-:S03]  /*12510*/  IADD3 R18, P1, PT, R2, R5, RZ ;  /* 0x0000000502127210 */ /* 0x001fc60007f3e0ff */
[----:B-1----:R-:W5:Y:S04]  /*12520*/  LDL.LU R10, [R1+0x2d4] ;  /* 0x0002d400010a7983 */ /* 0x002f680000300800 */
[----:B------:R-:W-:Y:S04]  /*12530*/  STL [R1+0x1960], R19 ;  /* 0x0019601301007387 */ /* 0x000fe80000100800 */
[----:B------:R-:W5:Y:S01]  /*12540*/  LDL.LU R2, [R1+0x35c] ;  /* 0x00035c0001027983 */ /* 0x000f620000300800 */
[----:B------:R-:W-:-:S03]  /*12550*/  IMAD.X R16, R16, 0x1, R7, P0 ;  /* 0x0000000110107824 */ /* 0x000fc600000e0607 */
        /* <DEDUP_REMOVED lines=8> */
[----:B------:R4:W-:Y:S04]  /*125e0*/  STL [R1+0x1970], R19 ;  /* 0x0019701301007387 */ /* 0x0009e80000100800 */
[----:B------:R-:W2:Y:S04]  /*125f0*/  LDL.LU R0, [R1+0x360] ;  /* 0x0003600001007983 */ /* 0x000ea80000300800 */
[----:B------:R-:W-:Y:S01]  /*12600*/  STL [R1+0x19ac], R18 ;  /* 0x0019ac1201007387 */ /* 0x000fe20000100800 */
[----:B----4-:R-:W-:-:S03]  /*12610*/  IADD3 R19, P3, PT, R9, R4, RZ ;  /* 0x0000000409137210 */ /* 0x010fc60007f7e0ff */
[----:B------:R0:W-:Y:S04]  /*12620*/  STL [R1+0x1978], R15 ;  /* 0x0019780f01007387 */ /* 0x0001e80000100800 */
[----:B0-----:R-:W3:Y:S01]  /*12630*/  LDL.LU R15, [R1+0x2e4] ;  /* 0x0002e400010f7983 */ /* 0x001ee20000300800 */
[----:B-----5:R-:W-:-:S03]  /*12640*/  IMAD.X R18, R6, 0x1, R8, P6 ;  /* 0x0000000106127824 */ /* 0x020fc600030e0608 */
[----:B------:R0:W-:Y:S04]  /*12650*/  STL [R1+0x19b4], R19 ;  /* 0x0019b41301007387 */ /* 0x0001e80000100800 */
[----:B------:R1:W-:Y:S01]  /*12660*/  STL [R1+0x1980], R18 ;  /* 0x0019801201007387 */ /* 0x0003e20000100800 */
[----:B0-----:R-:W-:-:S03]  /*12670*/  IADD3 R19, P6, PT, R9, R5, RZ ;  /* 0x0000000509137210 */ /* 0x001fc60007fde0ff */
[----:B------:R-:W4:Y:S01]  /*12680*/  LDL.LU R9, [R1+0x364] ;  /* 0x0003640001097983 */ /* 0x000f220000300800 */
[----:B-1----:R-:W-:-:S03]  /*12690*/  IMAD.X R18, R6, 0x1, R7, P5 ;  /* 0x0000000106127824 */ /* 0x002fc600028e0607 */
[----:B------:R0:W-:Y:S04]  /*126a0*/  STL [R1+0x19bc], R19 ;  /* 0x0019bc1301007387 */ /* 0x0001e80000100800 */
[----:B------:R1:W-:Y:S01]  /*126b0*/  STL [R1+0x1988], R18 ;  /* 0x0019881201007387 */ /* 0x0003e20000100800 */
[----:B0-----:R-:W-:-:S05]  /*126c0*/  IADD3 R19, P5, PT, R14, R4, RZ ;  /* 0x000000040e137210 */ /* 0x001fca0007fbe0ff */
[----:B------:R-:W-:Y:S01]  /*126d0*/  STL [R1+0x19c4], R19 ;  /* 0x0019c41301007387 */ /* 0x000fe20000100800 */
[C---:B------:R-:W-:Y:S01]  /*126e0*/  IMAD.X R6, R13.reuse, 0x1, R8, P2 ;  /* 0x000000010d067824 */ /* 0x040fe200010e0608 */
[----:B-1----:R-:W-:Y:S02]  /*126f0*/  IADD3 R18, P2, PT, R14, R5, RZ ;  /* 0x000000050e127210 */ /* 0x002fe40007f5e0ff */
[----:B------:R-:W5:Y:S04]  /*12700*/  LDL.LU R14, [R1+0x2e8] ;  /* 0x0002e800010e7983 */ /* 0x000f680000300800 */
[----:B------:R0:W-:Y:S04]  /*12710*/  STL [R1+0x1990], R6 ;  /* 0x0019900601007387 */ /* 0x0001e80000100800 */
[----:B------:R1:W-:Y:S01]  /*12720*/  STL [R1+0x19cc], R18 ;  /* 0x0019cc1201007387 */ /* 0x0003e20000100800 */
[----:B0-----:R-:W-:-:S03]  /*12730*/  IMAD.X R6, R13, 0x1, R7, P1 ;  /* 0x000000010d067824 */ /* 0x001fc600008e0607 */
[----:B------:R-:W5:Y:S04]  /*12740*/  LDL.LU R13, [R1+0x368] ;  /* 0x00036800010d7983 */ /* 0x000f680000300800 */
[----:B------:R0:W-:Y:S01]  /*12750*/  STL [R1+0x1998], R6 ;  /* 0x0019980601007387 */ /* 0x0001e20000100800 */
[----:B-1----:R-:W-:-:S05]  /*12760*/  IADD3 R18, P1, PT, R17, R4, RZ ;  /* 0x0000000411127210 */ /* 0x002fca0007f3e0ff */
[----:B------:R1:W-:Y:S01]  /*12770*/  STL [R1+0x19d4], R18 ;  /* 0x0019d41201007387 */ /* 0x0003e20000100800 */
[C---:B0-----:R-:W-:Y:S01]  /*12780*/  IMAD.X R6, R12.reuse, 0x1, R8, P0 ;  /* 0x000000010c067824 */ /* 0x041fe200000e0608 */
[----:B-1----:R-:W-:Y:S01]  /*12790*/  IADD3 R18, P0, PT, R17, R5, RZ ;  /* 0x0000000511127210 */ /* 0x002fe20007f1e0ff */
[----:B------:R-:W-:-:S03]  /*127a0*/  IMAD.X R17, R12, 0x1, R7, P4 ;  /* 0x000000010c117824 */ /* 0x000fc600020e0607 */
[----:B------:R0:W-:Y:S04]  /*127b0*/  STL [R1+0x19a0], R6 ;  /* 0x0019a00601007387 */ /* 0x0001e80000100800 */
[----:B------:R-:W-:Y:S04]  /*127c0*/  STL [R1+0x19dc], R18 ;  /* 0x0019dc1201007387 */ /* 0x000fe80000100800 */
[----:B------:R-:W5:Y:S01]  /*127d0*/  LDL.LU R12, [R1+0x2f0] ;  /* 0x0002f000010c7983 */ /* 0x000f620000300800 */
[----:B0-----:R-:W-:-:S03]  /*127e0*/  IADD3 R6, P4, PT, R11, R4, RZ ;  /* 0x000000040b067210 */ /* 0x001fc60007f9e0ff */
[----:B------:R0:W-:Y:S04]  /*127f0*/  STL [R1+0x19a8], R17 ;  /* 0x0019a81101007387 */ /* 0x0001e80000100800 */
[----:B------:R1:W-:Y:S01]  /*12800*/  STL [R1+0x19e4], R6 ;  /* 0x0019e40601007387 */ /* 0x0003e20000100800 */
[----:B0-----:R-:W-:Y:S01]  /*12810*/  IMAD.X R17, R3, 0x1, R8, P3 ;  /* 0x0000000103117824 */ /* 0x001fe200018e0608 */
[----:B-1----:R-:W-:Y:S02]  /*12820*/  IADD3 R6, P3, PT, R11, R5, RZ ;  /* 0x000000050b067210 */ /* 0x002fe40007f7e0ff */
[----:B------:R-:W5:Y:S01]  /*12830*/  LDL.LU R11, [R1+0x36c] ;  /* 0x00036c00010b7983 */ /* 0x000f620000300800 */
[----:B------:R-:W-:-:S03]  /*12840*/  IMAD.X R3, R3, 0x1, R7, P6 ;  /* 0x0000000103037824 */ /* 0x000fc600030e0607 */
[----:B------:R0:W-:Y:S04]  /*12850*/  STL [R1+0x19b0], R17 ;  /* 0x0019b01101007387 */ /* 0x0001e80000100800 */
[----:B------:R1:W-:Y:S04]  /*12860*/  STL [R1+0x19ec], R6 ;  /* 0x0019ec0601007387 */ /* 0x0003e80000100800 */
[----:B------:R1:W-:Y:S01]  /*12870*/  STL [R1+0x19b8], R3 ;  /* 0x0019b80301007387 */ /* 0x0003e20000100800 */
[----:B0-----:R-:W-:-:S05]  /*12880*/  IADD3 R17, P6, PT, R10, R4, RZ ;  /* 0x000000040a117210 */ /* 0x001fca0007fde0ff */
[----:B------:R-:W-:Y:S01]  /*12890*/  STL [R1+0x19f4], R17 ;  /* 0x0019f41101007387 */ /* 0x000fe20000100800 */
[----:B-1----:R-:W-:Y:S01]  /*128a0*/  IMAD.X R6, R2, 0x1, R8, P5 ;  /* 0x0000000102067824 */ /* 0x002fe200028e0608 */
[----:B------:R-:W-:Y:S02]  /*128b0*/  IADD3 R3, P5, PT, R10, R5, RZ ;  /* 0x000000050a037210 */ /* 0x000fe40007fbe0ff */
        /* <DEDUP_REMOVED lines=8> */
[----:B--2---:R-:W-:Y:S01]  /*12940*/  IMAD.X R17, R0, 0x1, R8, P1 ;  /* 0x0000000100117824 */ /* 0x004fe200008e0608 */
[----:B0-----:R-:W-:Y:S01]  /*12950*/  IADD3 R6, P1, PT, R16, R5, RZ ;  /* 0x0000000510067210 */ /* 0x001fe20007f3e0ff */
[----:B-1----:R-:W-:-:S03]  /*12960*/  IMAD.X R3, R0, 0x1, R7, P0 ;  /* 0x0000000100037824 */ /* 0x002fc600000e0607 */
[----:B------:R-:W-:Y:S04]  /*12970*/  STL [R1+0x19d0], R17 ;  /* 0x0019d01101007387 */ /* 0x000fe80000100800 */
[----:B------:R-:W2:Y:S04]  /*12980*/  LDL.LU R20, [R1+0x2fc] ;  /* 0x0002fc0001147983 */ /* 0x000ea80000300800 */
[----:B------:R-:W-:Y:S04]  /*12990*/  STL [R1+0x1a0c], R6 ;  /* 0x001a0c0601007387 */ /* 0x000fe80000100800 */
[----:B------:R4:W-:Y:S01]  /*129a0*/  STL [R1+0x19d8], R3 ;  /* 0x0019d80301007387 */ /* 0x0009e20000100800 */
[----:B---3--:R-:W-:-:S03]  /*129b0*/  IADD3 R0, P0, PT, R15, R4, RZ ;  /* 0x000000040f007210 */ /* 0x008fc60007f1e0ff */
[----:B------:R-:W3:Y:S04]  /*129c0*/  LDL.LU R19, [R1+0x374] ;  /* 0x0003740001137983 */ /* 0x000ee80000300800 */
[----:B------:R0:W-:Y:S04]  /*129d0*/  STL [R1+0x1a14], R0 ;  /* 0x001a140001007387 */ /* 0x0001e80000100800 */
[----:B------:R-:W3:Y:S01]  /*129e0*/  LDL.LU R18, [R1+0x304] ;  /* 0x0003040001127983 */ /* 0x000ee20000300800 */
[----:B----4-:R-:W-:Y:S01]  /*129f0*/  IMAD.X R3, R9, 0x1, R8, P4 ;  /* 0x0000000109037824 */ /* 0x010fe200020e0608 */
[----:B0-----:R-:W-:-:S04]  /*12a00*/  IADD3 R0, P4, PT, R15, R5, RZ ;  /* 0x000000050f007210 */ /* 0x001fc80007f9e0ff */
[----:B------:R0:W-:Y:S04]  /*12a10*/  STL [R1+0x19e0], R3 ;  /* 0x0019e00301007387 */ /* 0x0001e80000100800 */
[----:B------:R-:W4:Y:S04]  /*12a20*/  LDL.LU R6, [R1+0x378] ;  /* 0x0003780001067983 */ /* 0x000f280000300800 */
[----:B------:R-:W-:Y:S01]  /*12a30*/  STL [R1+0x1a1c], R0 ;  /* 0x001a1c0001007387 */ /* 0x000fe20000100800 */
[----:B0-----:R-:W-:-:S03]  /*12a40*/  IMAD.X R3, R9, 0x1, R7, P3 ;  /* 0x0000000109037824 */ /* 0x001fc600018e0607 */
[----:B------:R-:W4:Y:S04]  /*12a50*/  LDL.LU R17, [R1+0x308] ;  /* 0x0003080001117983 */ /* 0x000f280000300800 */
[----:B------:R0:W-:Y:S04]  /*12a60*/  STL [R1+0x19e8], R3 ;  /* 0x0019e80301007387 */ /* 0x0001e80000100800 */
[----:B0-----:R-:W4:Y:S01]  /*12a70*/  LDL.LU R3, [R1+0x37c] ;  /* 0x00037c0001037983 */ /* 0x001f220000300800 */
[----:B-----5:R-:W-:-:S05]  /*12a80*/  IADD3 R0, P3, PT, R14, R4, RZ ;  /* 0x000000040e007210 */ /* 0x020fca0007f7e0ff */
[----:B------:R0:W-:Y:S04]  /*12a90*/  STL [R1+0x1a24], R0 ;  /* 0x001a240001007387 */ /* 0x0001e80000100800 */
[----:B------:R-:W5:Y:S01]  /*12aa0*/  LDL.LU R16, [R1+0x310] ;  /* 0x0003100001107983 */ /* 0x000f620000300800 */
[----:B0-----:R-:W-:Y:S01]  /*12ab0*/  IMAD.X R0, R13, 0x1, R8, P6 ;  /* 0x000000010d007824 */ /* 0x001fe200030e0608 */
[----:B------:R-:W-:-:S04]  /*12ac0*/  IADD3 R9, P6, PT, R14, R5, RZ ;  /* 0x000000050e097210 */ /* 0x000fc80007fde0ff */
[----:B------:R0:W-:Y:S04]  /*12ad0*/  STL [R1+0x19f0], R0 ;  /* 0x0019f00001007387 */ /* 0x0001e80000100800 */
[----:B0-----:R-:W5:Y:S04]  /*12ae0*/  LDL.LU R0, [R1+0x380] ;  /* 0x0003800001007983 */ /* 0x001f680000300800 */
[----:B------:R0:W-:Y:S04]  /*12af0*/  STL [R1+0x1a2c], R9 ;  /* 0x001a2c0901007387 */ /* 0x0001e80000100800 */
[----:B------:R-:W5:Y:S01]  /*12b00*/  LDL.LU R15, [R1+0x314] ;  /* 0x00031400010f7983 */ /* 0x000f620000300800 */
[----:B0-----:R-:W-:-:S05]  /*12b10*/  IMAD.X R9, R13, 0x1, R7, P5 ;  /* 0x000000010d097824 */ /* 0x001fca00028e0607 */
[----:B------:R0:W-:Y:S01]  /*12b20*/  STL [R1+0x19f8], R9 ;  /* 0x0019f80901007387 */ /* 0x0001e20000100800 */
[----:B------:R-:W-:-:S03]  /*12b30*/  IADD3 R13, P5, PT, R12, R4, RZ ;  /* 0x000000040c0d7210 */ /* 0x000fc60007fbe0ff */
[----:B0-----:R-:W5:Y:S04]  /*12b40*/  LDL.LU R9, [R1+0x384] ;  /* 0x0003840001097983 */ /* 0x001f680000300800 */
[----:B------:R0:W-:Y:S04]  /*12b50*/  STL [R1+0x1a34], R13 ;  /* 0x001a340d01007387 */ /* 0x0001e80000100800 */
[----:B------:R-:W5:Y:S01]  /*12b60*/  LDL.LU R14, [R1+0x31c] ;  /* 0x00031c00010e7983 */ /* 0x000f620000300800 */
[C---:B0-----:R-:W-:Y:S01]  /*12b70*/  IMAD.X R13, R11.reuse, 0x1, R8, P2 ;  /* 0x000000010b0d7824 */ /* 0x041fe200010e0608 */
[----:B------:R-:W-:Y:S01]  /*12b80*/  IADD3 R12, P2, PT, R12, R5, RZ ;  /* 0x000000050c0c7210 */ /* 0x000fe20007f5e0ff */
[----:B------:R-:W-:-:S03]  /*12b90*/  IMAD.X R11, R11, 0x1, R7, P1 ;  /* 0x000000010b0b7824 */ /* 0x000fc600008e0607 */
[----:B------:R0:W-:Y:S04]  /*12ba0*/  STL [R1+0x1a00], R13 ;  /* 0x001a000d01007387 */ /* 0x0001e80000100800 */
[----:B0-----:R-:W5:Y:S04]  /*12bb0*/  LDL.LU R13, [R1+0x388] ;  /* 0x00038800010d7983 */ /* 0x001f680000300800 */
[----:B------:R0:W-:Y:S01]  /*12bc0*/  STL [R1+0x1a3c], R12 ;  /* 0x001a3c0c01007387 */ /* 0x0001e20000100800 */
[----:B------:R-:W-:-:S03]  /*12bd0*/  IADD3 R21, P1, PT, R10, R4, RZ ;  /* 0x000000040a157210 */ /* 0x000fc60007f3e0ff */
[----:B0-----:R-:W5:Y:S04]  /*12be0*/  LDL.LU R12, [R1+0x324] ;  /* 0x00032400010c7983 */ /* 0x001f680000300800 */
[----:B------:R0:W-:Y:S04]  /*12bf0*/  STL [R1+0x1a08], R11 ;  /* 0x001a080b01007387 */ /* 0x0001e80000100800 */
[----:B0-----:R-:W5:Y:S01]  /*12c00*/  LDL.LU R11, [R1+0x38c] ;  /* 0x00038c00010b7983 */ /* 0x001f620000300800 */
[----:B------:R-:W-:-:S03]  /*12c10*/  IMAD.X R22, R2, 0x1, R8, P0 ;  /* 0x0000000102167824 */ /* 0x000fc600000e0608 */
[----:B------:R0:W-:Y:S04]  /*12c20*/  STL [R1+0x1a44], R21 ;  /* 0x001a441501007387 */ /* 0x0001e80000100800 */
[----:B------:R-:W-:Y:S01]  /*12c30*/  STL [R1+0x1a10], R22 ;  /* 0x001a101601007387 */ /* 0x000fe20000100800 */
[----:B0-----:R-:W-:Y:S01]  /*12c40*/  IADD3 R21, P0, PT, R10, R5, RZ ;  /* 0x000000050a157210 */ /* 0x001fe20007f1e0ff */
[----:B------:R-:W-:Y:S02]  /*12c50*/  IMAD.X R10, R2, 0x1, R7, P4 ;  /* 0x00000001020a7824 */ /* 0x000fe400020e0607 */
[----:B------:R-:W5:Y:S04]  /*12c60*/  LDL.LU R2, [R1+0x390] ;  /* 0x0003900001027983 */ /* 0x000f680000300800 */
[----:B------:R-:W-:Y:S04]  /*12c70*/  STL [R1+0x1a4c], R21 ;  /* 0x001a4c1501007387 */ /* 0x000fe80000100800 */
[----:B------:R0:W-:Y:S04]  /*12c80*/  STL [R1+0x1a18], R10 ;  /* 0x001a180a01007387 */ /* 0x0001e80000100800 */
[----:B0-----:R-:W5:Y:S01]  /*12c90*/  LDL.LU R10, [R1+0x394] ;  /* 0x00039400010a7983 */ /* 0x001f620000300800 */
[----:B--2---:R-:W-:-:S05]  /*12ca0*/  IADD3 R22, P4, PT, R20, R4, RZ ;  /* 0x0000000414167210 */ /* 0x004fca0007f9e0ff */
[----:B------:R-:W-:Y:S01]  /*12cb0*/  STL [R1+0x1a54], R22 ;  /* 0x001a541601007387 */ /* 0x000fe20000100800 */
[C---:B---3--:R-:W-:Y:S01]  /*12cc0*/  IMAD.X R21, R19.reuse, 0x1, R8, P3 ;  /* 0x0000000113157824 */ /* 0x048fe200018e0608 */
[----:B------:R-:W-:Y:S01]  /*12cd0*/  IADD3 R20, P3, PT, R20, R5, RZ ;  /* 0x0000000514147210 */ /* 0x000fe20007f7e0ff */
[----:B------:R-:W-:-:S03]  /*12ce0*/  IMAD.X R19, R19, 0x1, R7, P6 ;  /* 0x0000000113137824 */ /* 0x000fc600030e0607 */
[----:B------:R0:W-:Y:S04]  /*12cf0*/  STL [R1+0x1a20], R21 ;  /* 0x001a201501007387 */ /* 0x0001e80000100800 */
[----:B------:R4:W-:Y:S04]  /*12d00*/  STL [R1+0x1a5c], R20 ;  /* 0x001a5c1401007387 */ /* 0x0009e80000100800 */
[----:B------:R1:W-:Y:S01]  /*12d10*/  STL [R1+0x1a28], R19 ;  /* 0x001a281301007387 */ /* 0x0003e20000100800 */
[----:B0-----:R-:W-:-:S05]  /*12d20*/  IADD3 R21, P6, PT, R18, R4, RZ ;  /* 0x0000000412157210 */ /* 0x001fca0007fde0ff */
[----:B------:R-:W-:Y:S01]  /*12d30*/  STL [R1+0x1a64], R21 ;  /* 0x001a641501007387 */ /* 0x000fe20000100800 */
[----:B----4-:R-:W-:Y:S01]  /*12d40*/  IMAD.X R20, R6, 0x1, R8, P5 ;  /* 0x0000000106147824 */ /* 0x010fe200028e0608 */
[----:B-1----:R-:W-:Y:S01]  /*12d50*/  IADD3 R19, P5, PT, R18, R5, RZ ;  /* 0x0000000512137210 */ /* 0x002fe20007fbe0ff */
[----:B------:R-:W-:-:S03]  /*12d60*/  IMAD.X R18, R6, 0x1, R7, P2 ;  /* 0x0000000106127824 */ /* 0x000fc600010e0607 */
[----:B------:R-:W-:Y:S01]  /*12d70*/  STL [R1+0x1a30], R20 ;  /* 0x001a301401007387 */ /* 0x000fe20000100800 */
[----:B------:R-:W-:-:S03]  /*12d80*/  IADD3 R6, P2, PT, R17, R4, RZ ;  /* 0x0000000411067210 */ /* 0x000fc60007f5e0ff */
[----:B------:R0:W-:Y:S04]  /*12d90*/  STL [R1+0x1a6c], R19 ;  /* 0x001a6c1301007387 */ /* 0x0001e80000100800 */
[----:B------:R1:W-:Y:S04]  /*12da0*/  STL [R1+0x1a38], R18 ;  /* 0x001a381201007387 */ /* 0x0003e80000100800 */
[----:B------:R2:W-:Y:S01]  /*12db0*/  STL [R1+0x1a74], R6 ;  /* 0x001a740601007387 */ /* 0x0005e20000100800 */
[----:B0-----:R-:W-:Y:S01]  /*12dc0*/  IMAD.X R19, R3, 0x1, R8, P1 ;  /* 0x0000000103137824 */ /* 0x001fe200008e0608 */
[----:B-1----:R-:W-:Y:S01]  /*12dd0*/  IADD3 R18, P1, PT, R17, R5, RZ ;  /* 0x0000000511127210 */ /* 0x002fe20007f3e0ff */
[----:B--2---:R-:W-:-:S03]  /*12de0*/  IMAD.X R6, R3, 0x1, R7, P0 ;  /* 0x0000000103067824 */ /* 0x004fc600000e0607 */
[----:B------:R-:W-:Y:S04]  /*12df0*/  STL [R1+0x1a40], R19 ;  /* 0x001a401301007387 */ /* 0x000fe80000100800 */
[----:B------:R-:W-:Y:S01]  /*12e00*/  STL [R1+0x1a7c], R18 ;  /* 0x001a7c1201007387 */ /* 0x000fe20000100800 */
[----:B-----5:R-:W-:-:S03]  /*12e10*/  IADD3 R17, P0, PT, R16, R4, RZ ;  /* 0x0000000410117210 */ /* 0x020fc60007f1e0ff */
[----:B------:R0:W-:Y:S04]  /*12e20*/  STL [R1+0x1a48], R6 ;  /* 0x001a480601007387 */ /* 0x0001e80000100800 */
[----:B------:R-:W-:Y:S01]  /*12e30*/  STL [R1+0x1a80], R17 ;  /* 0x001a801101007387 */ /* 0x000fe20000100800 */
[----:B------:R-:W-:Y:S01]  /*12e40*/  IMAD.X R3, R0, 0x1, R8, P4 ;  /* 0x0000000100037824 */ /* 0x000fe200020e0608 */
[----:B0-----:R-:W-:Y:S01]  /*12e50*/  IADD3 R6, P4, PT, R16, R5, RZ ;  /* 0x0000000510067210 */ /* 0x001fe20007f9e0ff */
[----:B------:R-:W-:-:S03]  /*12e60*/  IMAD.X R0, R0, 0x1, R7, P3 ;  /* 0x0000000100007824 */ /* 0x000fc600018e0607 */
[----:B------:R0:W-:Y:S04]  /*12e70*/  STL [R1+0x1a50], R3 ;  /* 0x001a500301007387 */ /* 0x0001e80000100800 */
[----:B------:R1:W-:Y:S01]  /*12e80*/  STL [R1+0x1a84], R6 ;  /* 0x001a840601007387 */ /* 0x0003e20000100800 */
[----:B0-----:R-:W-:-:S03]  /*12e90*/  IADD3 R3, P3, PT, R15, R4, RZ ;  /* 0x000000040f037210 */ /* 0x001fc60007f7e0ff */
[----:B------:R0:W-:Y:S04]  /*12ea0*/  STL [R1+0x1a58], R0 ;  /* 0x001a580001007387 */ /* 0x0001e80000100800 */
[----:B------:R2:W-:Y:S01]  /*12eb0*/  STL [R1+0x1a88], R3 ;  /* 0x001a880301007387 */ /* 0x0005e20000100800 */
[----:B-1----:R-:W-:Y:S01]  /*12ec0*/  IMAD.X R6, R9, 0x1, R8, P6 ;  /* 0x0000000109067824 */ /* 0x002fe200030e0608 */
[----:B0-----:R-:W-:Y:S01]  /*12ed0*/  IADD3 R0, P6, PT, R15, R5, RZ ;  /* 0x000000050f007210 */ /* 0x001fe20007fde0ff */
[----:B--2---:R-:W-:-:S03]  /*12ee0*/  IMAD.X R3, R9, 0x1, R7, P5 ;  /* 0x0000000109037824 */ /* 0x004fc600028e0607 */
[----:B------:R0:W-:Y:S04]  /*12ef0*/  STL [R1+0x1a60], R6 ;  /* 0x001a600601007387 */ /* 0x0001e80000100800 */
[----:B------:R1:W-:Y:S04]  /*12f00*/  STL [R1+0x1a8c], R0 ;  /* 0x001a8c0001007387 */ /* 0x0003e80000100800 */
[----:B------:R2:W-:Y:S01]  /*12f10*/  STL [R1+0x1a68], R3 ;  /* 0x001a680301007387 */ /* 0x0005e20000100800 */
[----:B0-----:R-:W-:-:S05]  /*12f20*/  IADD3 R6, P5, PT, R14, R4, RZ ;  /* 0x000000040e067210 */ /* 0x001fca0007fbe0ff */
[----:B------:R0:W-:Y:S01]  /*12f30*/  STL [R1+0x1a90], R6 ;  /* 0x001a900601007387 */ /* 0x0001e20000100800 */
[C---:B-1----:R-:W-:Y:S01]  /*12f40*/  IMAD.X R0, R13.reuse, 0x1, R8, P2 ;  /* 0x000000010d007824 */ /* 0x042fe200010e0608 */
[----:B--2---:R-:W-:Y:S01]  /*12f50*/  IADD3 R3, P2, PT, R14, R5, RZ ;  /* 0x000000050e037210 */ /* 0x004fe20007f5e0ff */
[----:B0-----:R-:W-:-:S03]  /*12f60*/  IMAD.X R6, R13, 0x1, R7, P1 ;  /* 0x000000010d067824 */ /* 0x001fc600008e0607 */
[----:B------:R0:W-:Y:S04]  /*12f70*/  STL [R1+0x1a70], R0 ;  /* 0x001a700001007387 */ /* 0x0001e80000100800 */
[----:B------:R1:W-:Y:S01]  /*12f80*/  STL [R1+0x1a94], R3 ;  /* 0x001a940301007387 */ /* 0x0003e20000100800 */
[----:B0-----:R-:W-:-:S03]  /*12f90*/  IADD3 R0, P1, PT, R12, R4, RZ ;  /* 0x000000040c007210 */ /* 0x001fc60007f3e0ff */
[----:B------:R-:W-:Y:S04]  /*12fa0*/  STL [R1+0x1a78], R6 ;  /* 0x001a780601007387 */ /* 0x000fe80000100800 */
[----:B------:R0:W-:Y:S01]  /*12fb0*/  STL [R1+0x1540], R0 ;  /* 0x0015400001007387 */ /* 0x0001e20000100800 */
[----:B-1----:R-:W-:Y:S01]  /*12fc0*/  IMAD.X R3, R11, 0x1, R8, P0 ;  /* 0x000000010b037824 */ /* 0x002fe200000e0608 */
[----:B------:R-:W-:-:S04]  /*12fd0*/  IADD3 R4, P0, PT, R12, R5, RZ ;  /* 0x000000050c047210 */ /* 0x000fc80007f1e0ff */
[----:B------:R1:W-:Y:S01]  /*12fe0*/  STL [R1+0x153c], R3 ;  /* 0x00153c0301007387 */ /* 0x0003e20000100800 */
[----:B0-----:R-:W-:-:S03]  /*12ff0*/  SHF.R.S32.HI R0, RZ, 0x1f, R12 ;  /* 0x0000001fff007819 */ /* 0x001fc6000001140c */
[----:B------:R0:W-:Y:S01]  /*13000*/  STL [R1+0x1538], R4 ;  /* 0x0015380401007387 */ /* 0x0001e20000100800 */
[--C-:B-1----:R-:W-:Y:S02]  /*13010*/  IMAD.X R3, R11, 0x1, R7.reuse, P4 ;  /* 0x000000010b037824 */ /* 0x102fe400020e0607 */
[C-C-:B------:R-:W-:Y:S02]  /*13020*/  IMAD.X R5, R2.reuse, 0x1, R8.reuse, P3 ;  /* 0x0000000102057824 */ /* 0x140fe400018e0608 */
[----:B0-----:R-:W-:Y:S01]  /*13030*/  IMAD.X R4, R2, 0x1, R7, P6 ;  /* 0x0000000102047824 */ /* 0x001fe200030e0607 */
[----:B------:R0:W-:Y:S04]  /*13040*/  STL [R1+0x1524], R3 ;  /* 0x0015240301007387 */ /* 0x0001e80000100800 */
[----:B------:R1:W-:Y:S04]  /*13050*/  STL [R1+0x1528], R5 ;  /* 0x0015280501007387 */ /* 0x0003e80000100800 */
[----:B------:R2:W-:Y:S01]  /*13060*/  STL [R1+0x152c], R4 ;  /* 0x00152c0401007387 */ /* 0x0005e20000100800 */
[----:B0-----:R-:W-:-:S02]  /*13070*/  IMAD.X R3, R10, 0x1, R8, P5 ;  /* 0x000000010a037824 */ /* 0x001fc400028e0608 */
[--C-:B-1----:R-:W-:Y:S02]  /*13080*/  IMAD.X R5, R10, 0x1, R7.reuse, P2 ;  /* 0x000000010a057824 */ /* 0x102fe400010e0607 */
[C---:B--2---:R-:W-:Y:S01]  /*13090*/  IMAD.X R4, R0.reuse, 0x1, R8, P1 ;  /* 0x0000000100047824 */ /* 0x044fe200008e0608 */
[----:B------:R0:W-:Y:S04]  /*130a0*/  STL [R1+0x1530], R3 ;  /* 0x0015300301007387 */ /* 0x0001e80000100800 */
[----:B------:R-:W-:Y:S01]  /*130b0*/  STL [R1+0x1534], R5 ;  /* 0x0015340501007387 */ /* 0x000fe20000100800 */
[----:B0-----:R-:W-:-:S03]  /*130c0*/  IMAD.X R3, R0, 0x1, R7, P0 ;  /* 0x0000000100037824 */ /* 0x001fc600000e0607 */
[----:B------:R0:W-:Y:S04]  /*130d0*/  STL [R1+0x1520], R4 ;  /* 0x0015200401007387 */ /* 0x0001e80000100800 */
[----:B------:R1:W-:Y:S04]  /*130e0*/  STL [R1+0xd2c], R3 ;  /* 0x000d2c0301007387 */ /* 0x0003e80000100800 */
[----:B------:R-:W-:Y:S04]  /*130f0*/  STL [R1+0xbe8], RZ ;  /* 0x000be8ff01007387 */ /* 0x000fe80000100800 */
        /* <DEDUP_REMOVED lines=58> */
[----:B------:R-:W-:Y:S01]  /*134a0*/  STL [R1+0x4b8], RZ ;  /* 0x0004b8ff01007387 */ /* 0x000fe20000100800 */
[----:B------:R-:W2:Y:S03]  /*134b0*/  S2R R2, SR_TID.X ;  /* 0x0000000000027919 */ /* 0x000ea60000002100 */
        /* <DEDUP_REMOVED lines=25> */
[----:B------:R-:W0:Y:S04]  /*13650*/  LDL R12, [R1+0x85c] ;  /* 0x00085c00010c7983 */ /* 0x000e280000100800 */
[----:B------:R-:W1:Y:S04]  /*13660*/  LDL R11, [R1+0x854] ;  /* 0x00085400010b7983 */ /* 0x000e680000100800 */
[----:B------:R-:W-:Y:S04]  /*13670*/  STL [R1+0x450], RZ ;  /* 0x000450ff01007387 */ /* 0x000fe80000100800 */
[----:B------:R-:W-:Y:S01]  /*13680*/  STL [R1+0x454], RZ ;  /* 0x000454ff01007387 */ /* 0x000fe20000100800 */
[----:B--2---:R-:W-:-:S03]  /*13690*/  IMAD.SHL.U32 R0, R2, 0x20, RZ ;  /* 0x0000002002007824 */ /* 0x004fc600078e00ff */
[----:B------:R-:W-:Y:S04]  /*136a0*/  STL [R1+0x458], RZ ;  /* 0x000458ff01007387 */ /* 0x000fe80000100800 */
[----:B------:R-:W-:Y:S04]  /*136b0*/  STL [R1+0x45c], RZ ;  /* 0x00045cff01007387 */ /* 0x000fe80000100800 */
[----:B------:R-:W2:Y:S04]  /*136c0*/  LDL R10, [R1+0x858] ;  /* 0x00085800010a7983 */ /* 0x000ea80000100800 */
[----:B------:R-:W3:Y:S04]  /*136d0*/  LDL R2, [R1+0x850] ;  /* 0x0008500001027983 */ /* 0x000ee80000100800 */
        /* <DEDUP_REMOVED lines=16> */
[----:B------:R-:W-:-:S03]  /*137e0*/  UIMAD UR73, UR69, 0x7e, URZ ;  /* 0x0000007e454978a4 */ /* 0x000fc6000f8e02ff */
[----:B------:R-:W-:Y:S04]  /*137f0*/  STL [R1+0x410], RZ ;  /* 0x000410ff01007387 */ /* 0x000fe80000100800 */
[----:B------:R-:W-:Y:S01]  /*13800*/  STL [R1+0x414], RZ ;  /* 0x000414ff01007387 */ /* 0x000fe20000100800 */
[----:B0-----:R-:W-:Y:S02]  /*13810*/  IADD3 R4, P0, PT, R12, UR76, RZ ;  /* 0x0000004c0c047c10 */ /* 0x001fe4000ff1e0ff */
[----:B-1----:R-:W-:-:S03]  /*13820*/  IADD3 R3, P1, PT, R11, UR76, RZ ;  /* 0x0000004c0b037c10 */ /* 0x002fc6000ff3e0ff */
[----:B------:R2:W-:Y:S04]  /*13830*/  STL [R1+0xd34], R4 ;  /* 0x000d340401007387 */ /* 0x0005e80000100800 */
[----:B------:R-:W-:Y:S04]  /*13840*/  STL [R1+0x418], RZ ;  /* 0x000418ff01007387 */ /* 0x000fe80000100800 */
[----:B------:R3:W-:Y:S01]  /*13850*/  STL [R1+0xd3c], R3 ;  /* 0x000d3c0301007387 */ /* 0x0007e20000100800 */
[----:B------:R-:W-:Y:S01]  /*13860*/  USHF.R.S32.HI UR76, URZ, 0x1f, UR73 ;  /* 0x0000001fff4c7899 */ /* 0x000fe20008011449 */
[----:B--2---:R-:W-:-:S02]  /*13870*/  IADD3.X R4, PT, PT, R10, UR75, RZ, P0, !PT ;  /* 0x0000004b0a047c10 */ /* 0x004fc400087fe4ff */
[----:B---3--:R-:W-:-:S03]  /*13880*/  IADD3.X R3, PT, PT, R2, UR75, RZ, P1, !PT ;  /* 0x0000004b02037c10 */ /* 0x008fc60008ffe4ff */
[----:B------:R0:W-:Y:S04]  /*13890*/  STL [R1+0xd30], R4 ;  /* 0x000d300401007387 */ /* 0x0001e80000100800 */
[----:B------:R1:W-:Y:S01]  /*138a0*/  STL [R1+0xd38], R3 ;  /* 0x000d380301007387 */ /* 0x0003e20000100800 */
[----:B0-----:R-:W-:Y:S02]  /*138b0*/  IADD3 R4, P0, PT, R12, UR73, RZ ;  /* 0x000000490c047c10 */ /* 0x001fe4000ff1e0ff */
[----:B-1----:R-:W-:-:S03]  /*138c0*/  IADD3 R3, P1, PT, R11, UR73, RZ ;  /* 0x000000490b037c10 */ /* 0x002fc6000ff3e0ff */
[----:B------:R0:W-:Y:S04]  /*138d0*/  STL [R1+0xd44], R4 ;  /* 0x000d440401007387 */ /* 0x0001e80000100800 */
[----:B------:R-:W-:Y:S04]  /*138e0*/  STL [R1+0x41c], RZ ;  /* 0x00041cff01007387 */ /* 0x000fe80000100800 */
[----:B------:R1:W-:Y:S01]  /*138f0*/  STL [R1+0xd4c], R3 ;  /* 0x000d4c0301007387 */ /* 0x0003e20000100800 */
[----:B0-----:R-:W-:Y:S01]  /*13900*/  IADD3.X R4, PT, PT, R10, UR76, RZ, P0, !PT ;  /* 0x0000004c0a047c10 */ /* 0x001fe200087fe4ff */
[----:B------:R-:W-:-:S04]  /*13910*/  USHF.R.S32.HI UR73, URZ, 0x1f, UR74 ;  /* 0x0000001fff497899 */ /* 0x000fc8000801144a */
[----:B------:R0:W-:Y:S01]  /*13920*/  STL [R1+0xd40], R4 ;  /* 0x000d400401007387 */ /* 0x0001e20000100800 */
[----:B-1----:R-:W-:-:S05]  /*13930*/  IADD3.X R3, PT, PT, R2, UR76, RZ, P1, !PT ;  /* 0x0000004c02037c10 */ /* 0x002fca0008ffe4ff */
[----:B------:R1:W-:Y:S01]  /*13940*/  STL [R1+0xd48], R3 ;  /* 0x000d480301007387 */ /* 0x0003e20000100800 */
[----:B0-----:R-:W-:-:S05]  /*13950*/  IADD3 R4, P0, PT, R12, UR74, RZ ;  /* 0x0000004a0c047c10 */ /* 0x001fca000ff1e0ff */
[----:B------:R0:W-:Y:S01]  /*13960*/  STL [R1+0xd54], R4 ;  /* 0x000d540401007387 */ /* 0x0001e20000100800 */
[----:B-1----:R-:W-:-:S03]  /*13970*/  IADD3 R3, P1, PT, R11, UR74, RZ ;  /* 0x0000004a0b037c10 */ /* 0x002fc6000ff3e0ff */
        /* <DEDUP_REMOVED lines=27> */
[----:B0-----:R-:W-:Y:S01]  /*13b30*/  IADD3 R4, P0, PT, R12, UR27, RZ ;  /* 0x0000001b0c047c10 */ /* 0x001fe2000ff1e0ff */
[----:B------:R-:W-:-:S04]  /*13b40*/  UIMAD UR75, UR69, 0x79, URZ ;  /* 0x00000079454b78a4 */ /* 0x000fc8000f8e02ff */
        /* <DEDUP_REMOVED lines=597> */
[----:B0-----:R-:W-:Y:S02]  /*160a0*/  IADD3.X R4, PT, PT, R10, UR74, RZ, P0, !PT ;  /* 0x0000004a0a047c10 */ /* 0x001fe400087fe4ff */
[----:B-1----:R-:W-:-:S03]  /*160b0*/  IADD3.X R3, PT, PT, R2, UR74, RZ, P1, !PT ;  /* 0x0000004a02037c10 */ /* 0x002fc60008ffe4ff */
        /* <DEDUP_REMOVED lines=45> */
[----:B------:R-:W-:Y:S04]  /*16390*/  STL [R1+0x3b0], RZ ;  /* 0x0003b0ff01007387 */ /* 0x000fe80000100800 */
[----:B------:R-:W-:Y:S04]  /*163a0*/  STL [R1+0x3b4], RZ ;  /* 0x0003b4ff01007387 */ /* 0x000fe80000100800 */
[----:B------:R-:W-:Y:S04]  /*163b0*/  STL [R1+0x3b8], RZ ;  /* 0x0003b8ff01007387 */ /* 0x000fe80000100800 */
[----:B------:R-:W-:Y:S04]  /*163c0*/  STL [R1+0x3bc], RZ ;  /* 0x0003bcff01007387 */ /* 0x000fe80000100800 */
[----:B------:R-:W-:Y:S01]  /*163d0*/  STL [R1+0x3c0], RZ ;  /* 0x0003c0ff01007387 */ /* 0x000fe20000100800 */
[----:B0-----:R-:W-:-:S03]  /*163e0*/  IADD3 R4, P0, PT, R12, UR24, RZ ;  /* 0x000000180c047c10 */ /* 0x001fc6000ff1e0ff */
[----:B------:R-:W-:Y:S01]  /*163f0*/  STL [R1+0x3c4], RZ ;  /* 0x0003c4ff01007387 */ /* 0x000fe20000100800 */
[----:B-1----:R-:W-:-:S03]  /*16400*/  IADD3 R3, P1, PT, R11, UR24, RZ ;  /* 0x000000180b037c10 */ /* 0x002fc6000ff3e0ff */
[----:B------:R-:W-:Y:S01]  /*16410*/  STL [R1+0x3c8], RZ ;  /* 0x0003c8ff01007387 */ /* 0x000fe20000100800 */
[----:B------:R-:W-:-:S03]  /*16420*/  USHF.R.S32.HI UR24, URZ, 0x1f, UR24 ;  /* 0x0000001fff187899 */ /* 0x000fc60008011418 */
        /* <DEDUP_REMOVED lines=8> */
[----:B------:R0:W-:Y:S04]  /*164b0*/  STL [R1+0x10f4], R4 ;  /* 0x0010f40401007387 */ /* 0x0001e80000100800 */
[----:B------:R1:W-:Y:S04]  /*164c0*/  STL [R1+0x10fc], R3 ;  /* 0x0010fc0301007387 */ /* 0x0003e80000100800 */
[----:B------:R-:W-:Y:S01]  /*164d0*/  STL [R1+0x628], RZ ;  /* 0x000628ff01007387 */ /* 0x000fe20000100800 */
[----:B0-----:R-:W-:-:S03]  /*164e0*/  IADD3.X R4, PT, PT, R10, UR24, RZ, P0, !PT ;  /* 0x000000180a047c10 */ /* 0x001fc600087fe4ff */
[----:B------:R-:W-:Y:S01]  /*164f0*/  STL [R1+0x62c], RZ ;  /* 0x00062cff01007387 */ /* 0x000fe20000100800 */
[----:B-1----:R-:W-:-:S03]  /*16500*/  IADD3.X R3, PT, PT, R2, UR24, RZ, P1, !PT ;  /* 0x0000001802037c10 */ /* 0x002fc60008ffe4ff */
[----:B------:R-:W-:Y:S01]  /*16510*/  STL [R1+0x3a0], RZ ;  /* 0x0003a0ff01007387 */ /* 0x000fe20000100800 */
[----:B------:R-:W-:-:S03]  /*16520*/  USHF.R.S32.HI UR24, URZ, 0x1f, UR27 ;  /* 0x0000001fff187899 */ /* 0x000fc6000801141b */
[----:B------:R0:W-:Y:S04]  /*16530*/  STL [R1+0x10f0], R4 ;  /* 0x0010f00401007387 */ /* 0x0001e80000100800 */
[----:B------:R1:W-:Y:S01]  /*16540*/  STL [R1+0x10f8], R3 ;  /* 0x0010f80301007387 */ /* 0x0003e20000100800 */
[----:B0-----:R-:W-:-:S03]  /*16550*/  IADD3 R4, P0, PT, R12, UR27, RZ ;  /* 0x0000001b0c047c10 */ /* 0x001fc6000ff1e0ff */
[----:B------:R-:W-:Y:S01]  /*16560*/  STL [R1+0x3a4], RZ ;  /* 0x0003a4ff01007387 */ /* 0x000fe20000100800 */
[----:B-1----:R-:W-:-:S03]  /*16570*/  IADD3 R3, P1, PT, R11, UR27, RZ ;  /* 0x0000001b0b037c10 */ /* 0x002fc6000ff3e0ff */
[----:B------:R0:W-:Y:S01]  /*16580*/  STL [R1+0x1104], R4 ;  /* 0x0011040401007387 */ /* 0x0001e20000100800 */
[----:B------:R-:W-:-:S03]  /*16590*/  UIMAD UR75, UR69, 0x41, URZ ;  /* 0x00000041454b78a4 */ /* 0x000fc6000f8e02ff */
        /* <DEDUP_REMOVED lines=8> */
[----:B------:R-:W-:-:S04]  /*16620*/  USHF.L.U32 UR76, UR69, 0x6, URZ ;  /* 0x00000006454c7899 */ /* 0x000fc800080006ff */
        /* <DEDUP_REMOVED lines=29> */
[----:B-1----:R-:W-:Y:S01]  /*16800*/  IADD3.X R3, PT, PT, R2, UR75, RZ, P1, !PT ;  /* 0x0000004b02037c10 */ /* 0x002fe20008ffe4ff */
[----:B------:R-:W-:-:S04]  /*16810*/  UIMAD UR74, UR69, 0x3c, URZ ;  /* 0x0000003c454a78a4 */ /* 0x000fc8000f8e02ff */
        /* <DEDUP_REMOVED lines=253> */
[----:B------:R-:W-:-:S04]  /*177f0*/  USHF.R.S32.HI UR24, URZ, 0x1f, UR13 ;  /* 0x0000001fff187899 */ /* 0x000fc8000801140d */
[----:B------:R0:W-:Y:S01]  /*17800*/  STL [R1+0x12d4], R4 ;  /* 0x0012d40401007387 */ /* 0x0001e20000100800 */
[----:B-1----:R-:W-:-:S03]  /*17810*/  IADD3 R3, P1, PT, R11, UR16, RZ ;  /* 0x000000100b037c10 */ /* 0x002fc6000ff3e0ff */
[----:B------:R-:W-:Y:S04]  /*17820*/  STL [R1+0x34c], RZ ;  /* 0x00034cff01007387 */ /* 0x000fe80000100800 */
[----:B------:R1:W-:Y:S01]  /*17830*/  STL [R1+0x12dc], R3 ;  /* 0x0012dc0301007387 */ /* 0x0003e20000100800 */
[----:B0-----:R-:W-:Y:S02]  /*17840*/  IADD3.X R4, PT, PT, R10, UR21, RZ, P0, !PT ;  /* 0x000000150a047c10 */ /* 0x001fe400087fe4ff */
[----:B------:R-:W-:Y:S02]  /*17850*/  IADD3 R5, P0, PT, R12, UR13, RZ ;  /* 0x0000000d0c057c10 */ /* 0x000fe4000ff1e0ff */
[----:B-1----:R-:W-:Y:S01]  /*17860*/  IADD3.X R3, PT, PT, R2, UR21, RZ, P1, !PT ;  /* 0x0000001502037c10 */ /* 0x002fe20008ffe4ff */
[----:B------:R0:W-:Y:S04]  /*17870*/  STL [R1+0x12d0], R4 ;  /* 0x0012d00401007387 */ /* 0x0001e80000100800 */
[----:B------:R1:W-:Y:S01]  /*17880*/  STL [R1+0x12d8], R3 ;  /* 0x0012d80301007387 */ /* 0x0003e20000100800 */
[----:B0-----:R-:W-:-:S03]  /*17890*/  IADD3 R4, P1, PT, R11, UR13, RZ ;  /* 0x0000000d0b047c10 */ /* 0x001fc6000ff3e0ff */
[----:B------:R-:W-:Y:S01]  /*178a0*/  STL [R1+0x12e4], R5 ;  /* 0x0012e40501007387 */ /* 0x000fe20000100800 */
[----:B-1----:R-:W-:Y:S02]  /*178b0*/  LOP3.LUT R3, R0, 0x400, RZ, 0xc0, !PT ;  /* 0x0000040000037812 */ /* 0x002fe400078ec0ff */
[----:B------:R-:W-:Y:S01]  /*178c0*/  IADD3.X R0, PT, PT, R10, UR24, RZ, P0, !PT ;  /* 0x000000180a007c10 */ /* 0x000fe200087fe4ff */
[----:B------:R-:W-:Y:S04]  /*178d0*/  STL [R1+0x12ec], R4 ;  /* 0x0012ec0401007387 */ /* 0x000fe80000100800 */
[----:B------:R0:W-:Y:S04]  /*178e0*/  STL [R1+0x1fc0], R3 ;  /* 0x001fc00301007387 */ /* 0x0001e80000100800 */
[----:B------:R1:W-:Y:S01]  /*178f0*/  STL [R1+0x12e0], R0 ;  /* 0x0012e00001007387 */ /* 0x0003e20000100800 */
[----:B0-----:R-:W-:-:S02]  /*17900*/  IADD3.X R3, PT, PT, R2, UR24, RZ, P1, !PT ;  /* 0x0000001802037c10 */ /* 0x001fc40008ffe4ff */
[----:B-1----:R-:W-:-:S03]  /*17910*/  IADD3 R0, P3, PT, R12, UR9, RZ ;  /* 0x000000090c007c10 */ /* 0x002fc6000ff7e0ff */
[----:B------:R0:W-:Y:S04]  /*17920*/  STL [R1+0x12e8], R3 ;  /* 0x0012e80301007387 */ /* 0x0001e80000100800 */
[----:B------:R1:W-:Y:S01]  /*17930*/  STL [R1+0x12f4], R0 ;  /* 0x0012f40001007387 */ /* 0x0003e20000100800 */
[----:B0-----:R-:W-:Y:S02]  /*17940*/  IADD3 R3, P2, PT, R11, UR9, RZ ;  /* 0x000000090b037c10 */ /* 0x001fe4000ff5e0ff */
[----:B-1----:R-:W-:-:S03]  /*17950*/  IADD3 R0, P1, PT, R12, UR6, RZ ;  /* 0x000000060c007c10 */ /* 0x002fc6000ff3e0ff */
[----:B------:R0:W-:Y:S01]  /*17960*/  STL [R1+0x12fc], R3 ;  /* 0x0012fc0301007387 */ /* 0x0001e20000100800 */
[----:B------:R-:W-:-:S03]  /*17970*/  USHF.R.S32.HI UR14, URZ, 0x1f, UR9 ;  /* 0x0000001fff0e7899 */ /* 0x000fc60008011409 */
[----:B------:R1:W-:Y:S01]  /*17980*/  STL [R1+0x1304], R0 ;  /* 0x0013040001007387 */ /* 0x0003e20000100800 */
[C---:B------:R-:W-:Y:S02]  /*17990*/  IADD3 R4, P0, PT, R11.reuse, UR5, RZ ;  /* 0x000000050b047c10 */ /* 0x040fe4000ff1e0ff */
[----:B0-----:R-:W-:Y:S02]  /*179a0*/  IADD3 R3, P6, PT, R11, UR6, RZ ;  /* 0x000000060b037c10 */ /* 0x001fe4000ffde0ff */
[----:B-1----:R-:W-:-:S03]  /*179b0*/  IADD3 R0, P5, PT, R12, UR5, RZ ;  /* 0x000000050c007c10 */ /* 0x002fc6000ffbe0ff */
[----:B------:R0:W-:Y:S04]  /*179c0*/  STL [R1+0x130c], R3 ;  /* 0x00130c0301007387 */ /* 0x0001e80000100800 */
[----:B------:R1:W-:Y:S01]  /*179d0*/  STL [R1+0x1314], R0 ;  /* 0x0013140001007387 */ /* 0x0003e20000100800 */
[----:B------:R-:W-:Y:S01]  /*179e0*/  USHF.R.S32.HI UR45, URZ, 0x1f, UR6 ;  /* 0x0000001fff2d7899 */ /* 0x000fe20008011406 */
[----:B0-----:R-:W-:Y:S02]  /*179f0*/  IADD3 R3, P4, PT, R12, UR4, RZ ;  /* 0x000000040c037c10 */ /* 0x001fe4000ff9e0ff */
[----:B------:R0:W-:Y:S01]  /*17a00*/  STL [R1+0x131c], R4 ;  /* 0x00131c0401007387 */ /* 0x0001e20000100800 */
[----:B-1----:R-:W-:-:S03]  /*17a10*/  IADD3.X R0, PT, PT, R10, UR14, RZ, P3, !PT ;  /* 0x0000000e0a007c10 */ /* 0x002fc60009ffe4ff */
[----:B------:R1:W-:Y:S04]  /*17a20*/  STL [R1+0x1324], R3 ;  /* 0x0013240301007387 */ /* 0x0003e80000100800 */
[----:B------:R2:W-:Y:S01]  /*17a30*/  STL [R1+0x12f0], R0 ;  /* 0x0012f00001007387 */ /* 0x0005e20000100800 */
[----:B0-----:R-:W-:Y:S02]  /*17a40*/  IADD3 R4, P3, PT, R11, UR4, RZ ;  /* 0x000000040b047c10 */ /* 0x001fe4000ff7e0ff */
[----:B-1----:R-:W-:-:S03]  /*17a50*/  IADD3.X R3, PT, PT, R2, UR14, RZ, P2, !PT ;  /* 0x0000000e02037c10 */ /* 0x002fc600097fe4ff */
[----:B------:R0:W-:Y:S01]  /*17a60*/  STL [R1+0x132c], R4 ;  /* 0x00132c0401007387 */ /* 0x0001e20000100800 */
[----:B--2---:R-:W-:-:S03]  /*17a70*/  IADD3 R0, P2, PT, R12, UR68, RZ ;  /* 0x000000440c007c10 */ /* 0x004fc6000ff5e0ff */
[----:B------:R1:W-:Y:S01]  /*17a80*/  STL [R1+0x12f8], R3 ;  /* 0x0012f80301007387 */ /* 0x0003e20000100800 */
[----:B------:R-:W-:-:S03]  /*17a90*/  USHF.R.S32.HI UR7, URZ, 0x1f, UR5 ;  /* 0x0000001fff077899 */ /* 0x000fc60008011405 */
[----:B------:R2:W-:Y:S01]  /*17aa0*/  STL [R1+0x1334], R0 ;  /* 0x0013340001007387 */ /* 0x0005e20000100800 */
[----:B0-----:R-:W-:Y:S02]  /*17ab0*/  IADD3.X R4, PT, PT, R10, UR45, RZ, P1, !PT ;  /* 0x0000002d0a047c10 */ /* 0x001fe40008ffe4ff */
[----:B-1----:R-:W-:-:S03]  /*17ac0*/  IADD3 R3, P1, PT, R11, UR68, RZ ;  /* 0x000000440b037c10 */ /* 0x002fc6000ff3e0ff */
[----:B------:R0:W-:Y:S01]  /*17ad0*/  STL [R1+0x1300], R4 ;  /* 0x0013000401007387 */ /* 0x0001e20000100800 */
[----:B--2---:R-:W-:-:S03]  /*17ae0*/  IADD3.X R0, PT, PT, R2, UR45, RZ, P6, !PT ;  /* 0x0000002d02007c10 */ /* 0x004fc6000b7fe4ff */
[----:B------:R1:W-:Y:S01]  /*17af0*/  STL [R1+0x133c], R3 ;  /* 0x00133c0301007387 */ /* 0x0003e20000100800 */
[----:B------:R-:W-:-:S03]  /*17b00*/  USHF.R.S32.HI UR73, URZ, 0x1f, UR4 ;  /* 0x0000001fff497899 */ /* 0x000fc60008011404 */
[----:B------:R2:W-:Y:S01]  /*17b10*/  STL [R1+0x1308], R0 ;  /* 0x0013080001007387 */ /* 0x0005e20000100800 */
[----:B0-----:R-:W-:Y:S02]  /*17b20*/  IADD3 R4, P6, PT, R12, UR66, RZ ;  /* 0x000000420c047c10 */ /* 0x001fe4000ffde0ff */
[----:B-1----:R-:W-:-:S03]  /*17b30*/  IADD3.X R3, PT, PT, R10, UR7, RZ, P5, !PT ;  /* 0x000000070a037c10 */ /* 0x002fc6000affe4ff */
[----:B------:R0:W-:Y:S01]  /*17b40*/  STL [R1+0x1344], R4 ;  /* 0x0013440401007387 */ /* 0x0001e20000100800 */
[----:B--2---:R-:W-:-:S03]  /*17b50*/  IADD3 R0, P5, PT, R11, UR66, RZ ;  /* 0x000000420b007c10 */ /* 0x004fc6000ffbe0ff */
[----:B------:R1:W-:Y:S04]  /*17b60*/  STL [R1+0x1310], R3 ;  /* 0x0013100301007387 */ /* 0x0003e80000100800 */
[----:B------:R2:W-:Y:S01]  /*17b70*/  STL [R1+0x134c], R0 ;  /* 0x00134c0001007387 */ /* 0x0005e20000100800 */
[----:B0-----:R-:W-:Y:S02]  /*17b80*/  IADD3.X R4, PT, PT, R2, UR7, RZ, P0, !PT ;  /* 0x0000000702047c10 */ /* 0x001fe400087fe4ff */
[----:B-1----:R-:W-:-:S03]  /*17b90*/  IADD3 R3, P0, PT, R12, UR64, RZ ;  /* 0x000000400c037c10 */ /* 0x002fc6000ff1e0ff */
[----:B------:R0:W-:Y:S01]  /*17ba0*/  STL [R1+0x1318], R4 ;  /* 0x0013180401007387 */ /* 0x0001e20000100800 */
[----:B--2---:R-:W-:Y:S01]  /*17bb0*/  IADD3.X R0, PT, PT, R10, UR73, RZ, P4, !PT ;  /* 0x000000490a007c10 */ /* 0x004fe2000a7fe4ff */
[----:B------:R-:W-:Y:S02]  /*17bc0*/  USHF.R.S32.HI UR65, URZ, 0x1f, UR68 ;  /* 0x0000001fff417899 */ /* 0x000fe40008011444 */
        /* <DEDUP_REMOVED lines=248> */
[----:B--2---:R-:W-:Y:S01]  /*18b50*/  IADD3 R0, P0, PT, R12, UR72, RZ ;  /* 0x000000480c007c10 */ /* 0x004fe2000ff1e0ff */
[----:B------:R-:W-:Y:S02]  /*18b60*/  USHF.R.S32.HI UR9, URZ, 0x1f, UR12 ;  /* 0x0000001fff097899 */ /* 0x000fe4000801140c */
[----:B------:R1:W-:Y:S01]  /*18b70*/  STL [R1+0x14d8], R3 ;  /* 0x0014d80301007387 */ /* 0x0003e20000100800 */
[----:B------:R-:W-:-:S03]  /*18b80*/  USHF.R.S32.HI UR6, URZ, 0x1f, UR10 ;  /* 0x0000001fff067899 */ /* 0x000fc6000801140a */
[----:B------:R2:W-:Y:S01]  /*18b90*/  STL [R1+0x1514], R0 ;  /* 0x0015140001007387 */ /* 0x0005e20000100800 */
[----:B0-----:R-:W-:Y:S02]  /*18ba0*/  IADD3.X R4, PT, PT, R10, UR24, RZ, P4, !PT ;  /* 0x000000180a047c10 */ /* 0x001fe4000a7fe4ff */
[----:B-1----:R-:W-:-:S03]  /*18bb0*/  IADD3 R3, P4, PT, R11, UR71, RZ ;  /* 0x000000470b037c10 */ /* 0x002fc6000ff9e0ff */
[----:B------:R0:W-:Y:S01]  /*18bc0*/  STL [R1+0x14e0], R4 ;  /* 0x0014e00401007387 */ /* 0x0001e20000100800 */
[----:B--2---:R-:W-:-:S03]  /*18bd0*/  IADD3.X R0, PT, PT, R2, UR24, RZ, P3, !PT ;  /* 0x0000001802007c10 */ /* 0x004fc60009ffe4ff */
[----:B------:R1:W-:Y:S04]  /*18be0*/  STL [R1+0x151c], R3 ;  /* 0x00151c0301007387 */ /* 0x0003e80000100800 */
[----:B------:R2:W-:Y:S01]  /*18bf0*/  STL [R1+0x14e8], R0 ;  /* 0x0014e80001007387 */ /* 0x0005e20000100800 */
[----:B0-----:R-:W-:Y:S02]  /*18c00*/  IADD3.X R4, PT, PT, R10, UR9, RZ, P2, !PT ;  /* 0x000000090a047c10 */ /* 0x001fe400097fe4ff */
[----:B-1----:R-:W-:-:S03]  /*18c10*/  IADD3.X R3, PT, PT, R2, UR9, RZ, P1, !PT ;  /* 0x0000000902037c10 */ /* 0x002fc60008ffe4ff */
[----:B------:R0:W-:Y:S01]  /*18c20*/  STL [R1+0x14f0], R4 ;  /* 0x0014f00401007387 */ /* 0x0001e20000100800 */
[----:B--2---:R-:W-:-:S03]  /*18c30*/  IADD3.X R0, PT, PT, R10, UR6, RZ, P6, !PT ;  /* 0x000000060a007c10 */ /* 0x004fc6000b7fe4ff */
[----:B------:R1:W-:Y:S04]  /*18c40*/  STL [R1+0x14f8], R3 ;  /* 0x0014f80301007387 */ /* 0x0003e80000100800 */
[----:B------:R2:W-:Y:S01]  /*18c50*/  STL [R1+0x1500], R0 ;  /* 0x0015000001007387 */ /* 0x0005e20000100800 */
[----:B0-----:R-:W-:Y:S02]  /*18c60*/  IADD3.X R4, PT, PT, R2, UR6, RZ, P5, !PT ;  /* 0x0000000602047c10 */ /* 0x001fe4000affe4ff */
[----:B-1----:R-:W-:Y:S02]  /*18c70*/  IADD3.X R3, PT, PT, R10, UR67, RZ, P0, !PT ;  /* 0x000000430a037c10 */ /* 0x002fe400087fe4ff */
[----:B--2---:R-:W-:Y:S01]  /*18c80*/  IADD3.X R0, PT, PT, R2, UR67, RZ, P4, !PT ;  /* 0x0000004302007c10 */ /* 0x004fe2000a7fe4ff */
[----:B------:R0:W-:Y:S04]  /*18c90*/  STL [R1+0x1508], R4 ;  /* 0x0015080401007387 */ /* 0x0001e80000100800 */
[----:B------:R0:W-:Y:S04]  /*18ca0*/  STL [R1+0x1518], R0 ;  /* 0x0015180001007387 */ /* 0x0001e80000100800 */
[----:B------:R0:W-:Y:S02]  /*18cb0*/  STL [R1+0x1510], R3 ;  /* 0x0015100301007387 */ /* 0x0001e40000100800 */
.L_x_2:
[----:B0-----:R-:W2:Y:S01]  /*18cc0*/  LDL R3, [R1+0x850] ;  /* 0x0008500001037983 */ /* 0x001ea20000100800 */
[----:B-1----:R-:W0:Y:S03]  /*18cd0*/  LDC R0, c[0x0][0x3a0] ;  /* 0x0000e800ff007b82 */ /* 0x002e260000000800 */
[----:B--2---:R1:W-:Y:S04]  /*18ce0*/  STL [R1+0x42bc], R3 ;  /* 0x0042bc0301007387 */ /* 0x0043e80000100800 */
[----:B------:R-:W2:Y:S04]  /*18cf0*/  LDL R2, [R1+0x854] ;  /* 0x0008540001027983 */ /* 0x000ea80000100800 */
[----:B-1----:R-:W0:Y:S04]  /*18d00*/  LDL R3, [R1+0xbe8] ;  /* 0x000be80001037983 */ /* 0x002e280000100800 */
        /* <DEDUP_REMOVED lines=213> */
[----:B------:R-:W-:Y:S01]  /*19a60*/  STL [R1+0x3f64], R19 ;  /* 0x003f641301007387 */ /* 0x000fe20000100800 */
[----:B0-----:R-:W-:-:S03]  /*19a70*/  IMAD R0, R3, -0x80, R0 ;  /* 0xffffff8003007824 */ /* 0x001fc600078e0200 */
[----:B------:R-:W-:Y:S04]  /*19a80*/  STL [R1+0x3f60], R20 ;  /* 0x003f601401007387 */ /* 0x000fe80000100800 */
[----:B------:R-:W-:Y:S04]  /*19a90*/  STL [R1+0x3f5c], R21 ;  /* 0x003f5c1501007387 */ /* 0x000fe80000100800 */
[----:B------:R-:W-:Y:S04]  /*19aa0*/  STL [R1+0x3f58], R23 ;  /* 0x003f581701007387 */ /* 0x000fe80000100800 */
[----:B------:R-:W-:Y:S04]  /*19ab0*/  STL [R1+0x3f54], R22 ;  /* 0x003f541601007387 */ /* 0x000fe80000100800 */
[----:B------:R-:W2:Y:S01]  /*19ac0*/  LDL.LU R3, [R1+0x42bc] ;  /* 0x0042bc0001037983 */ /* 0x000ea20000300800 */
[----:B------:R-:W-:-:S02]  /*19ad0*/  ISETP.GT.AND P0, PT, R0, RZ, PT ;  /* 0x000000ff0000720c */ /* 0x000fc40003f04270 */
[----:B-1----:R-:W-:-:S11]  /*19ae0*/  PRMT R5, RZ, 0x7610, R5 ;  /* 0x00007610ff057816 */ /* 0x002fd60000000005 */
[----:B--2---:R-:W2:Y:S04]  /*19af0*/  @P0 LDG.E.U8 R5, desc[UR42][R2.64] ;  /* 0x0000002a02050981 */ /* 0x004ea8000c1e1100 */
[----:B--2---:R0:W-:Y:S04]  /*19b00*/  STL [R1+0x798], R5 ;  /* 0x0007980501007387 */ /* 0x0041e80000100800 */
[----:B0-----:R-:W2:Y:S04]  /*19b10*/  LDL.LU R5, [R1+0x42b8] ;  /* 0x0042b80001057983 */ /* 0x001ea80000300800 */
[----:B------:R-:W3:Y:S04]  /*19b20*/  LDL R2, [R1+0x858] ;  /* 0x0008580001027983 */ /* 0x000ee80000100800 */
[----:B------:R-:W3:Y:S01]  /*19b30*/  LDL R3, [R1+0x85c] ;  /* 0x00085c0001037983 */ /* 0x000ee20000100800 */
[----:B------:R-:W-:-:S02]  /*19b40*/  PRMT R18, RZ, 0x7610, R18 ;  /* 0x00007610ff127816 */ /* 0x000fc40000000012 */
[----:B---3--:R-:W-:-:S04]  /*19b50*/  @P0 LOP3.LUT R3, R3, R2, RZ, 0x3c, !PT ;  /* 0x0000000203030212 */ /* 0x008fc800078e3cff */
[----:B------:R-:W-:-:S04]  /*19b60*/  @P0 LOP3.LUT R2, R3, R2, RZ, 0x3c, !PT ;  /* 0x0000000203020212 */ /* 0x000fc800078e3cff */
[----:B------:R-:W-:-:S05]  /*19b70*/  @P0 LOP3.LUT R3, R3, R2, RZ, 0x3c, !PT ;  /* 0x0000000203030212 */ /* 0x000fca00078e3cff */
[----:B------:R-:W3:Y:S01]  /*19b80*/  @P0 LDG.E.U8 R18, desc[UR42][R2.64] ;  /* 0x0000002a02120981 */ /* 0x000ee2000c1e1100 */
[----:B------:R-:W-:-:S03]  /*19b90*/  ISETP.GT.AND P1, PT, R0, 0x1, PT ;  /* 0x000000010000780c */ /* 0x000fc60003f24270 */
[----:B---3--:R0:W-:Y:S04]  /*19ba0*/  STL [R1+0x794], R18 ;  /* 0x0007941201007387 */ /* 0x0081e80000100800 */
[----:B0-----:R-:W3:Y:S04]  /*19bb0*/  LDL.LU R18, [R1+0x42b4] ;  /* 0x0042b40001127983 */ /* 0x001ee80000300800 */
[----:B------:R-:W4:Y:S04]  /*19bc0*/  LDL R2, [R1+0x1518] ;  /* 0x0015180001027983 */ /* 0x000f280000100800 */
[----:B------:R-:W4:Y:S01]  /*19bd0*/  LDL R3, [R1+0x151c] ;  /* 0x00151c0001037983 */ /* 0x000f220000100800 */
[----:B--2---:R-:W-:-:S02]  /*19be0*/  PRMT R5, RZ, 0x7610, R5 ;  /* 0x00007610ff057816 */ /* 0x004fc40000000005 */
[----:B----4-:R-:W-:-:S04]  /*19bf0*/  @P1 LOP3.LUT R3, R3, R2, RZ, 0x3c, !PT ;  /* 0x0000000203031212 */ /* 0x010fc800078e3cff */
[----:B------:R-:W-:-:S04]  /*19c00*/  @P1 LOP3.LUT R2, R3, R2, RZ, 0x3c, !PT ;  /* 0x0000000203021212 */ /* 0x000fc800078e3cff */
[----:B------:R-:W-:-:S05]  /*19c10*/  @P1 LOP3.LUT R3, R3, R2, RZ, 0x3c, !PT ;  /* 0x0000000203031212 */ /* 0x000fca00078e3cff */
[----:B------:R-:W2:Y:S04]  /*19c20*/  @P1 LDG.E.U8 R5, desc[UR42][R2.64] ;  /* 0x0000002a02051981 */ /* 0x000ea8000c1e1100 */
[----:B--2---:R0:W-:Y:S04]  /*19c30*/  STL [R1+0x790], R5 ;  /* 0x0007900501007387 */ /* 0x0041e80000100800 */
[----:B0-----:R-:W2:Y:S04]  /*19c40*/  LDL.LU R5, [R1+0x42b0] ;  /* 0x0042b00001057983 */ /* 0x001ea80000300800 */
[----:B------:R-:W4:Y:S04]  /*19c50*/  LDL R2, [R1+0x1510] ;  /* 0x0015100001027983 */ /* 0x000f280000100800 */
[----:B------:R-:W4:Y:S01]  /*19c60*/  LDL R3, [R1+0x1514] ;  /* 0x0015140001037983 */ /* 0x000f220000100800 */
[----:B---3--:R-:W-:-:S02]  /*19c70*/  PRMT R18, RZ, 0x7610, R18 ;  /* 0x00007610ff127816 */ /* 0x008fc40000000012 */
[----:B----4-:R-:W-:-:S04]  /*19c80*/  @P1 LOP3.LUT R3, R3, R2, RZ, 0x3c, !PT ;  /* 0x0000000203031212 */ /* 0x010fc800078e3cff */
        /* <DEDUP_REMOVED lines=1095> */
[----:B------:R0:W2:Y:S04]  /*1e100*/  @P2 LDG.E.U8 R5, desc[UR42][R2.64] ;  /* 0x0000002a02052981 */ /* 0x0000a8000c1e1100 */
[----:B------:R-:W0:Y:S04]  /*1e110*/  LDL R2, [R1+0x1170] ;  /* 0x0011700001027983 */ /* 0x000e280000100800 */
[----:B------:R-:W0:Y:S01]  /*1e120*/  LDL R3, [R1+0x1174] ;  /* 0x0011740001037983 */ /* 0x000e220000100800 */
[----:B------:R-:W-:Y:S02]  /*1e130*/  PRMT R16, RZ, 0x7610, R16 ;  /* 0x00007610ff107816 */ /* 0x000fe40000000010 */
[----:B0-----:R-:W-:-:S04]  /*1e140*/  @P2 LOP3.LUT R3, R3, R2, RZ, 0x3c, !PT ;  /* 0x0000000203032212 */ /* 0x001fc800078e3cff */
[----:B------:R-:W-:-:S04]  /*1e150*/  @P2 LOP3.LUT R2, R3, R2, RZ, 0x3c, !PT ;  /* 0x0000000203022212 */ /* 0x000fc800078e3cff */
[----:B------:R-:W-:-:S05]  /*1e160*/  @P2 LOP3.LUT R3, R3, R2, RZ, 0x3c, !PT ;  /* 0x0000000203032212 */ /* 0x000fca00078e3cff */
[----:B------:R-:W4:Y:S04]  /*1e170*/  @P2 LDG.E.U8 R16, desc[UR42][R2.64] ;  /* 0x0000002a02102981 */ /* 0x000f28000c1e1100 */
[----:B--2---:R0:W-:Y:S04]  /*1e180*/  STL [R1+0x1b4], R5 ;  /* 0x0001b40501007387 */ /* 0x0041e80000100800 */
[----:B0-----:R-:W2:Y:S04]  /*1e190*/  LDL R5, [R1+0x1154] ;  /* 0x0011540001057983 */ /* 0x001ea80000100800 */
[----:B----4-:R0:W-:Y:S04]  /*1e1a0*/  STL [R1+0x1b0], R16 ;  /* 0x0001b01001007387 */ /* 0x0101e80000100800 */
[----:B0-----:R-:W4:Y:S04]  /*1e1b0*/  LDL.LU R16, [R1+0x40e0] ;  /* 0x0040e00001107983 */ /* 0x001f280000300800 */
[----:B------:R-:W5:Y:S04]  /*1e1c0*/  LDL R2, [R1+0x1168] ;  /* 0x0011680001027983 */ /* 0x000f680000100800 */
[----:B------:R-:W5:Y:S01]  /*1e1d0*/  LDL R3, [R1+0x116c] ;  /* 0x00116c0001037983 */ /* 0x000f620000100800 */
[----:B------:R-:W-:-:S02]  /*1e1e0*/  ISETP.GT.AND P0, PT, R0, 0x3c, PT ;  /* 0x0000003c0000780c */ /* 0x000fc40003f04270 */
[----:B---3--:R-:W-:-:S11]  /*1e1f0*/  PRMT R18, RZ, 0x7610, R18 ;  /* 0x00007610ff127816 */ /* 0x008fd60000000012 */
[----:B-----5:R-:W-:-:S04]  /*1e200*/  @P0 LOP3.LUT R3, R3, R2, RZ, 0x3c, !PT ;  /* 0x0000000203030212 */ /* 0x020fc800078e3cff */
[----:B------:R-:W-:-:S04]  /*1e210*/  @P0 LOP3.LUT R2, R3, R2, RZ, 0x3c, !PT ;  /* 0x0000000203020212 */ /* 0x000fc800078e3cff */
[----:B------:R-:W-:-:S05]  /*1e220*/  @P0 LOP3.LUT R3, R3, R2, RZ, 0x3c, !PT ;  /* 0x0000000203030212 */ /* 0x000fca00078e3cff */
[----:B------:R-:W3:Y:S04]  /*1e230*/  @P0 LDG.E.U8 R18, desc[UR42][R2.64] ;  /* 0x0000002a02120981 */ /* 0x000ee8000c1e1100 */
[----:B---3--:R0:W-:Y:S04]  /*1e240*/  STL [R1+0x1bc], R18 ;  /* 0x0001bc1201007387 */ /* 0x0081e80000100800 */
[----:B0-----:R-:W3:Y:S04]  /*1e250*/  LDL.LU R18, [R1+0x40dc] ;  /* 0x0040dc0001127983 */ /* 0x001ee80000300800 */
[----:B------:R-:W5:Y:S04]  /*1e260*/  LDL R2, [R1+0x1160] ;  /* 0x0011600001027983 */ /* 0x000f680000100800 */
[----:B------:R-:W5:Y:S01]  /*1e270*/  LDL R3, [R1+0x1164] ;  /* 0x0011640001037983 */ /* 0x000f620000100800 */
[----:B----4-:R-:W-:-:S02]  /*1e280*/  PRMT R16, RZ, 0x7610, R16 ;  /* 0x00007610ff107816 */ /* 0x010fc40000000010 */
[----:B-----5:R-:W-:-:S04]  /*1e290*/  @P0 LOP3.LUT R3, R3, R2, RZ, 0x3c, !PT ;  /* 0x0000000203030212 */ /* 0x020fc800078e3cff */
[----:B------:R-:W-:-:S04]  /*1e2a0*/  @P0 LOP3.LUT R2, R3, R2, RZ, 0x3c, !PT ;  /* 0x0000000203020212 */ /* 0x000fc800078e3cff */
[----:B------:R-:W-:-:S05]  /*1e2b0*/  @P0 LOP3.LUT R3, R3, R2, RZ, 0x3c, !PT ;  /* 0x0000000203030212 */ /* 0x000fca00078e3cff */
[----:B------:R-:W4:Y:S01]  /*1e2c0*/  @P0 LDG.E.U8 R16, desc[UR42][R2.64] ;  /* 0x0000002a02100981 */ /* 0x000f22000c1e1100 */
[----:B------:R-:W-:-:S03]  /*1e2d0*/  ISETP.GT.AND P1, PT, R0, 0x3d, PT ;  /* 0x0000003d0000780c */ /* 0x000fc60003f24270 */
[----:B----4-:R0:W-:Y:S04]  /*1e2e0*/  STL [R1+0x1b8], R16 ;  /* 0x0001b81001007387 */ /* 0x0101e80000100800 */
[----:B0-----:R-:W4:Y:S04]  /*1e2f0*/  LDL.LU R16, [R1+0x40d8] ;  /* 0x0040d80001107983 */ /* 0x001f280000300800 */
[----:B------:R-:W5:Y:S04]  /*1e300*/  LDL R2, [R1+0x1158] ;  /* 0x0011580001027983 */ /* 0x000f680000100800 */
[----:B------:R-:W5:Y:S01]  /*1e310*/  LDL R3, [R1+0x115c] ;  /* 0x00115c0001037983 */ /* 0x000f620000100800 */
[----:B---3--:R-:W-:-:S02]  /*1e320*/  PRMT R18, RZ, 0x7610, R18 ;  /* 0x00007610ff127816 */ /* 0x008fc40000000012 */
[----:B-----5:R-:W-:-:S04]  /*1e330*/  @P1 LOP3.LUT R3, R3, R2, RZ, 0x3c, !PT ;  /* 0x0000000203031212 */ /* 0x020fc800078e3cff */
[----:B------:R-:W-:-:S04]  /*1e340*/  @P1 LOP3.LUT R2, R3, R2, RZ, 0x3c, !PT ;  /* 0x0000000203021212 */ /* 0x000fc800078e3cff */
[----:B------:R-:W-:-:S05]  /*1e350*/  @P1 LOP3.LUT R3, R3, R2, RZ, 0x3c, !PT ;  /* 0x0000000203031212 */ /* 0x000fca00078e3cff */
[----:B------:R-:W3:Y:S01]  /*1e360*/  @P1 LDG.E.U8 R18, desc[UR42][R2.64] ;  /* 0x0000002a02121981 */ /* 0x000ee2000c1e1100 */
[----:B----4-:R-:W-:-:S03]  /*1e370*/  PRMT R16, RZ, 0x7610, R16 ;  /* 0x00007610ff107816 */ /* 0x010fc60000000010 */
[----:B---3--:R0:W-:Y:S04]  /*1e380*/  STL [R1+0x1c4], R18 ;  /* 0x0001c41201007387 */ /* 0x0081e80000100800 */
[----:B0-----:R-:W3:Y:S04]  /*1e390*/  LDL.LU R18, [R1+0x40d4] ;  /* 0x0040d40001127983 */ /* 0x001ee80000300800 */
[----:B------:R-:W4:Y:S01]  /*1e3a0*/  LDL R3, [R1+0x1150] ;  /* 0x0011500001037983 */ /* 0x000f220000100800 */
[----:B--2---:R-:W-:-:S03]  /*1e3b0*/  @P1 IMAD.MOV.U32 R2, RZ, RZ, R5 ;  /* 0x000000ffff021224 */ /* 0x004fc600078e0005 */
[----:B------:R-:W2:Y:S04]  /*1e3c0*/  LDL R5, [R1+0x112c] ;  /* 0x00112c0001057983 */ /* 0x000ea80000100800 */
[----:B----4-:R-:W4:Y:S01]  /*1e3d0*/  @P1 LDG.E.U8 R16, desc[UR42][R2.64] ;  /* 0x0000002a02101981 */ /* 0x010f22000c1e1100 */
        /* <DEDUP_REMOVED lines=38> */
[C---:B------:R-:W-:Y:S02]  /*1e640*/  ISETP.GT.AND P1, PT, R0.reuse, 0x40, PT ;  /* 0x000000400000780c */ /* 0x040fe40003f24270 */
[----:B---3--:R-:W-:Y:S01]  /*1e650*/  PRMT R18, RZ, 0x7610, R18 ;  /* 0x00007610ff127816 */ /* 0x008fe20000000012 */
[----:B----4-:R0:W-:Y:S04]  /*1e660*/  STL [R1+0x1c8], R16 ;  /* 0x0001c81001007387 */ /* 0x0101e80000100800 */
[----:B0-----:R-:W3:Y:S04]  /*1e670*/  LDL.LU R16, [R1+0x40c0] ;  /* 0x0040c00001107983 */ /* 0x001ee80000300800 */
[----:B------:R-:W4:Y:S02]  /*1e680*/  LDL R3, [R1+0x1128] ;  /* 0x0011280001037983 */ /* 0x000f240000100800 */
[----:B--2---:R-:W-:Y:S01]  /*1e690*/  @P1 IMAD.MOV.U32 R2, RZ, RZ, R5 ;  /* 0x000000ffff021224 */ /* 0x004fe200078e0005 */
[----:B------:R-:W-:-:S02]  /*1e6a0*/  ISETP.GT.AND P2, PT, R0, 0x41, PT ;  /* 0x000000410000780c */ /* 0x000fc40003f44270 */
[----:B------:R-:W-:Y:S01]  /*1e6b0*/  PRMT R10, RZ, 0x7610, R10 ;  /* 0x00007610ff0a7816 */ /* 0x000fe2000000000a */
[----:B------:R-:W2:Y:S04]  /*1e6c0*/  LDL R5, [R1+0x1104] ;  /* 0x0011040001057983 */ /* 0x000ea80000100800 */
[----:B----4-:R0:W4:Y:S04]  /*1e6d0*/  @P1 LDG.E.U8 R18, desc[UR42][R2.64] ;  /* 0x0000002a02121981 */ /* 0x010128000c1e1100 */
[----:B------:R-:W0:Y:S04]  /*1e6e0*/  LDL R2, [R1+0x1120] ;  /* 0x0011200001027983 */ /* 0x000e280000100800 */
[----:B------:R-:W0:Y:S01]  /*1e6f0*/  LDL R3, [R1+0x1124] ;  /* 0x0011240001037983 */ /* 0x000e220000100800 */
[----:B---3--:R-:W-:-:S02]  /*1e700*/  PRMT R16, RZ, 0x7610, R16 ;  /* 0x00007610ff107816 */ /* 0x008fc40000000010 */
[----:B0-----:R-:W-:-:S04]  /*1e710*/  @P1 LOP3.LUT R3, R3, R2, RZ, 0x3c, !PT ;  /* 0x0000000203031212 */ /* 0x001fc800078e3cff */
[----:B------:R-:W-:-:S04]  /*1e720*/  @P1 LOP3.LUT R2, R3, R2, RZ, 0x3c, !PT ;  /* 0x0000000203021212 */ /* 0x000fc800078e3cff */
[----:B------:R-:W-:-:S05]  /*1e730*/  @P1 LOP3.LUT R3, R3, R2, RZ, 0x3c, !PT ;  /* 0x0000000203031212 */ /* 0x000fca00078e3cff */
[----:B------:R0:W3:Y:S04]  /*1e740*/  @P1 LDG.E.U8 R16, desc[UR42][R2.64] ;  /* 0x0000002a02101981 */ /* 0x0000e8000c1e1100 */
[----:B------:R-:W0:Y:S04]  /*1e750*/  LDL R2, [R1+0x1118] ;  /* 0x0011180001027983 */ /* 0x000e280000100800 */
[----:B------:R-:W0:Y:S02]  /*1e760*/  LDL R3, [R1+0x111c] ;  /* 0x00111c0001037983 */ /* 0x000e240000100800 */
[----:B0-----:R-:W-:-:S04]  /*1e770*/  @P2 LOP3.LUT R3, R3, R2, RZ, 0x3c, !PT ;  /* 0x0000000203032212 */ /* 0x001fc800078e3cff */
[----:B------:R-:W-:-:S04]  /*1e780*/  @P2 LOP3.LUT R2, R3, R2, RZ, 0x3c, !PT ;  /* 0x0000000203022212 */ /* 0x000fc800078e3cff */
[----:B------:R-:W-:-:S05]  /*1e790*/  @P2 LOP3.LUT R3, R3, R2, RZ, 0x3c, !PT ;  /* 0x0000000203032212 */ /* 0x000fca00078e3cff */
[----:B------:R-:W5:Y:S04]  /*1e7a0*/  @P2 LDG.E.U8 R10, desc[UR42][R2.64] ;  /* 0x0000002a020a2981 */ /* 0x000f68000c1e1100 */
[----:B-----5:R0:W-:Y:S04]  /*1e7b0*/  STL [R1+0x13c], R10 ;  /* 0x00013c0a01007387 */ /* 0x0201e80000100800 */
[----:B0-----:R-:W5:Y:S04]  /*1e7c0*/  LDL.LU R10, [R1+0x40bc] ;  /* 0x0040bc00010a7983 */ /* 0x001f680000300800 */
[----:B------:R-:W2:Y:S04]  /*1e7d0*/  LDL R2, [R1+0x1110] ;  /* 0x0011100001027983 */ /* 0x000ea80000100800 */
[----:B------:R-:W2:Y:S01]  /*1e7e0*/  LDL R3, [R1+0x1114] ;  /* 0x0011140001037983 */ /* 0x000ea20000100800 */
[----:B------:R-:W-:-:S02]  /*1e7f0*/  PRMT R4, RZ, 0x7610, R4 ;  /* 0x00007610ff047816 */ /* 0x000fc40000000004 */
[----:B--2---:R-:W-:-:S04]  /*1e800*/  @P2 LOP3.LUT R3, R3, R2, RZ, 0x3c, !PT ;  /* 0x0000000203032212 */ /* 0x004fc800078e3cff */
[----:B------:R-:W-:-:S04]  /*1e810*/  @P2 LOP3.LUT R2, R3, R2, RZ, 0x3c, !PT ;  /* 0x0000000203022212 */ /* 0x000fc800078e3cff */
[----:B------:R-:W-:-:S05]  /*1e820*/  @P2 LOP3.LUT R3, R3, R2, RZ, 0x3c, !PT ;  /* 0x0000000203032212 */ /* 0x000fca00078e3cff */
[----:B------:R-:W2:Y:S01]  /*1e830*/  @P2 LDG.E.U8 R4, desc[UR42][R2.64] ;  /* 0x0000002a02042981 */ /* 0x000ea2000c1e1100 */
[----:B------:R-:W-:-:S03]  /*1e840*/  ISETP.GT.AND P0, PT, R0, 0x42, PT ;  /* 0x000000420000780c */ /* 0x000fc60003f04270 */
[----:B--2---:R0:W-:Y:S04]  /*1e850*/  STL [R1+0x138], R4 ;  /* 0x0001380401007387 */ /* 0x0041e80000100800 */
[----:B0-----:R-:W2:Y:S04]  /*1e860*/  LDL.LU R4, [R1+0x40b8] ;  /* 0x0040b80001047983 */ /* 0x001ea80000300800 */
[----:B------:R-:W2:Y:S04]  /*1e870*/  LDL R2, [R1+0x1108] ;  /* 0x0011080001027983 */ /* 0x000ea80000100800 */
[----:B------:R-:W2:Y:S01]  /*1e880*/  LDL R3, [R1+0x110c] ;  /* 0x00110c0001037983 */ /* 0x000ea20000100800 */
[----:B-----5:R-:W-:-:S02]  /*1e890*/  PRMT R10, RZ, 0x7610, R10 ;  /* 0x00007610ff0a7816 */ /* 0x020fc4000000000a */
[----:B--2---:R-:W-:-:S04]  /*1e8a0*/  @P0 LOP3.LUT R3, R3, R2, RZ, 0x3c, !PT ;  /* 0x0000000203030212 */ /* 0x004fc800078e3cff */
[----:B------:R-:W-:-:S04]  /*1e8b0*/  @P0 LOP3.LUT R2, R3, R2, RZ, 0x3c, !PT ;  /* 0x0000000203020212 */ /* 0x000fc800078e3cff */
[----:B------:R-:W-:-:S05]  /*1e8c0*/  @P0 LOP3.LUT R3, R3, R2, RZ, 0x3c, !PT ;  /* 0x0000000203030212 */ /* 0x000fca00078e3cff */
[----:B------:R-:W2:Y:S01]  /*1e8d0*/  @P0 LDG.E.U8 R10, desc[UR42][R2.64] ;  /* 0x0000002a020a0981 */ /* 0x000ea2000c1e1100 */
[----:B------:R-:W-:-:S03]  /*1e8e0*/  PRMT R4, RZ, 0x7610, R4 ;  /* 0x00007610ff047816 */ /* 0x000fc60000000004 */
[----:B--2---:R0:W-:Y:S04]  /*1e8f0*/  STL [R1+0x17c], R10 ;  /* 0x00017c0a01007387 */ /* 0x0041e80000100800 */
[----:B0-----:R-:W2:Y:S04]  /*1e900*/  LDL.LU R10, [R1+0x40b4] ;  /* 0x0040b400010a7983 */ /* 0x001ea80000300800 */
[----:B------:R-:W5:Y:S01]  /*1e910*/  LDL R3, [R1+0x1100] ;  /* 0x0011000001037983 */ /* 0x000f620000100800 */
[----:B------:R-:W-:Y:S01]  /*1e920*/  @P0 IMAD.MOV.U32 R2, RZ, RZ, R5 ;  /* 0x000000ffff020224 */ /* 0x000fe200078e0005 */
[----:B------:R-:W-:-:S02]  /*1e930*/  ISETP.GT.AND P1, PT, R0, 0x43, PT ;  /* 0x000000430000780c */ /* 0x000fc40003f24270 */
[----:B------:R-:W-:Y:S01]  /*1e940*/  PRMT R7, RZ, 0x7610, R7 ;  /* 0x00007610ff077816 */ /* 0x000fe20000000007 */
[----:B------:R-:W2:Y:S04]  /*1e950*/  LDL R5, [R1+0x10d8] ;  /* 0x0010d80001057983 */ /* 0x000ea80000100800 */
[----:B-----5:R0:W5:Y:S04]  /*1e960*/  @P0 LDG.E.U8 R4, desc[UR42][R2.64] ;  /* 0x0000002a02040981 */ /* 0x020168000c1e1100 */
[----:B------:R-:W0:Y:S04]  /*1e970*/  LDL R2, [R1+0x10f8] ;  /* 0x0010f80001027983 */ /* 0x000e280000100800 */
[----:B------:R-:W0:Y:S02]  /*1e980*/  LDL R3, [R1+0x10fc] ;  /* 0x0010fc0001037983 */ /* 0x000e240000100800 */
[----:B0-----:R-:W-:-:S04]  /*1e990*/  @P1 LOP3.LUT R3, R3, R2, RZ, 0x3c, !PT ;  /* 0x0000000203031212 */ /* 0x001fc800078e3cff */
[----:B------:R-:W-:-:S04]  /*1e9a0*/  @P1 LOP3.LUT R2, R3, R2, RZ, 0x3c, !PT ;  /* 0x0000000203021212 */ /* 0x000fc800078e3cff */
[----:B------:R-:W-:-:S05]  /*1e9b0*/  @P1 LOP3.LUT R3, R3, R2, RZ, 0x3c, !PT ;  /* 0x0000000203031212 */ /* 0x000fca00078e3cff */
[----:B------:R-:W2:Y:S04]  /*1e9c0*/  @P1 LDG.E.U8 R7, desc[UR42][R2.64] ;  /* 0x0000002a02071981 */ /* 0x000ea8000c1e1100 */
[----:B-----5:R0:W-:Y:S04]  /*1e9d0*/  STL [R1+0x178], R4 ;  /* 0x0001780401007387 */ /* 0x0201e80000100800 */
[----:B0-----:R-:W5:Y:S04]  /*1e9e0*/  LDL R4, [R1+0x10dc] ;  /* 0x0010dc0001047983 */ /* 0x001f680000100800 */
[----:B--2---:R0:W-:Y:S04]  /*1e9f0*/  STL [R1+0x1ac], R7 ;  /* 0x0001ac0701007387 */ /* 0x0041e80000100800 */
[----:B0-----:R-:W2:Y:S04]  /*1ea00*/  LDL.LU R7, [R1+0x40b0] ;  /* 0x0040b00001077983 */ /* 0x001ea80000300800 */
        /* <DEDUP_REMOVED lines=16> */
[----:B------:R-:W2:Y:S04]  /*1eb10*/  @P2 LDG.E.U8 R7, desc[UR42][R2.64] ;  /* 0x0000002a02072981 */ /* 0x000ea8000c1e1100 */
[----:B--2---:R0:W-:Y:S04]  /*1eb20*/  STL [R1+0x1a4], R7 ;  /* 0x0001a40701007387 */ /* 0x0041e80000100800 */
[----:B0-----:R-:W2:Y:S04]  /*1eb30*/  LDL.LU R7, [R1+0x40a8] ;  /* 0x0040a80001077983 */ /* 0x001ea80000300800 */
[----:B------:R-:W2:Y:S04]  /*1eb40*/  LDL R2, [R1+0x10e0] ;  /* 0x0010e00001027983 */ /* 0x000ea80000100800 */
[----:B------:R-:W2:Y:S01]  /*1eb50*/  LDL R3, [R1+0x10e4] ;  /* 0x0010e40001037983 */ /* 0x000ea20000100800 */
[----:B------:R-:W-:-:S02]  /*1eb60*/  ISETP.GT.AND P0, PT, R0, 0x45, PT ;  /* 0x000000450000780c */ /* 0x000fc40003f04270 */
[----:B------:R-:W-:Y:S02]  /*1eb70*/  PRMT R10, RZ, 0x7610, R10 ;  /* 0x00007610ff0a7816 */ /* 0x000fe4000000000a */
[----:B--2---:R-:W-:-:S04]  /*1eb80*/  @P2 LOP3.LUT R3, R3, R2, RZ, 0x3c, !PT ;  /* 0x0000000203032212 */ /* 0x004fc800078e3cff */
[----:B------:R-:W-:-:S04]  /*1eb90*/  @P2 LOP3.LUT R2, R3, R2, RZ, 0x3c, !PT ;  /* 0x0000000203022212 */ /* 0x000fc800078e3cff */
[----:B------:R-:W-:Y:S02]  /*1eba0*/  @P2 LOP3.LUT R3, R3, R2, RZ, 0x3c, !PT ;  /* 0x0000000203032212 */ /* 0x000fe400078e3cff */
[----:B------:R-:W-:-:S03]  /*1ebb0*/  PRMT R7, RZ, 0x7610, R7 ;  /* 0x00007610ff077816 */ /* 0x000fc60000000007 */
[----:B------:R5:W2:Y:S02]  /*1ebc0*/  @P2 LDG.E.U8 R10, desc[UR42][R2.64] ;  /* 0x0000002a020a2981 */ /* 0x000aa4000c1e1100 */
[----:B-----5:R-:W-:Y:S02]  /*1ebd0*/  @P0 IMAD.MOV.U32 R2, RZ, RZ, R4 ;  /* 0x000000ffff020224 */ /* 0x020fe400078e0004 */
[----:B------:R-:W-:-:S05]  /*1ebe0*/  @P0 IMAD.MOV.U32 R3, RZ, RZ, R5 ;  /* 0x000000ffff030224 */ /* 0x000fca00078e0005 */
[----:B------:R-:W5:Y:S04]  /*1ebf0*/  @P0 LDG.E.U8 R7, desc[UR42][R2.64] ;  /* 0x0000002a02070981 */ /* 0x000f68000c1e1100 */
[----:B--2---:R0:W-:Y:S04]  /*1ec00*/  STL [R1+0x1a0], R10 ;  /* 0x0001a00a01007387 */ /* 0x0041e80000100800 */
[----:B0-----:R-:W2:Y:S04]  /*1ec10*/  LDL.LU R10, [R1+0x40a4] ;  /* 0x0040a400010a7983 */ /* 0x001ea80000300800 */
[----:B------:R-:W3:Y:S04]  /*1ec20*/  LDL R5, [R1+0x10b0] ;  /* 0x0010b00001057983 */ /* 0x000ee80000100800 */
[----:B------:R-:W3:Y:S04]  /*1ec30*/  LDL R4, [R1+0x10b4] ;  /* 0x0010b40001047983 */ /* 0x000ee80000100800 */
[----:B-----5:R0:W-:Y:S04]  /*1ec40*/  STL [R1+0x19c], R7 ;  /* 0x00019c0701007387 */ /* 0x0201e80000100800 */
[----:B0-----:R-:W5:Y:S04]  /*1ec50*/  LDL.LU R7, [R1+0x40a0] ;  /* 0x0040a00001077983 */ /* 0x001f680000300800 */
[----:B------:R-:W3:Y:S04]  /*1ec60*/  LDL R2, [R1+0x10d0] ;  /* 0x0010d00001027983 */ /* 0x000ee80000100800 */
[----:B------:R-:W3:Y:S01]  /*1ec70*/  LDL R3, [R1+0x10d4] ;  /* 0x0010d40001037983 */ /* 0x000ee20000100800 */
[----:B--2---:R-:W-:-:S02]  /*1ec80*/  PRMT R10, RZ, 0x7610, R10 ;  /* 0x00007610ff0a7816 */ /* 0x004fc4000000000a */
[----:B---3--:R-:W-:-:S04]  /*1ec90*/  @P0 LOP3.LUT R3, R3, R2, RZ, 0x3c, !PT ;  /* 0x0000000203030212 */ /* 0x008fc800078e3cff */
[----:B------:R-:W-:-:S04]  /*1eca0*/  @P0 LOP3.LUT R2, R3, R2, RZ, 0x3c, !PT ;  /* 0x0000000203020212 */ /* 0x000fc800078e3cff */
[----:B------:R-:W-:-:S05]  /*1ecb0*/  @P0 LOP3.LUT R3, R3, R2, RZ, 0x3c, !PT ;  /* 0x0000000203030212 */ /* 0x000fca00078e3cff */
[----:B------:R-:W2:Y:S01]  /*1ecc0*/  @P0 LDG.E.U8 R10, desc[UR42][R2.64] ;  /* 0x0000002a020a0981 */ /* 0x000ea2000c1e1100 */
[----:B------:R-:W-:-:S03]  /*1ecd0*/  ISETP.GT.AND P1, PT, R0, 0x46, PT ;  /* 0x000000460000780c */ /* 0x000fc60003f24270 */
[----:B--2---:R0:W-:Y:S04]  /*1ece0*/  STL [R1+0x198], R10 ;  /* 0x0001980a01007387 */ /* 0x0041e80000100800 */
[----:B0-----:R-:W2:Y:S04]  /*1ecf0*/  LDL.LU R10, [R1+0x409c] ;  /* 0x00409c00010a7983 */ /* 0x001ea80000300800 */
[----:B------:R-:W3:Y:S04]  /*1ed00*/  LDL R2, [R1+0x10c8] ;  /* 0x0010c80001027983 */ /* 0x000ee80000100800 */
[----:B------:R-:W3:Y:S01]  /*1ed10*/  LDL R3, [R1+0x10cc] ;  /* 0x0010cc0001037983 */ /* 0x000ee20000100800 */
[----:B-----5:R-:W-:-:S02]  /*1ed20*/  PRMT R7, RZ, 0x7610, R7 ;  /* 0x00007610ff077816 */ /* 0x020fc40000000007 */
[----:B---3--:R-:W-:-:S04]  /*1ed30*/  @P1 LOP3.LUT R3, R3, R2, RZ, 0x3c, !PT ;  /* 0x0000000203031212 */ /* 0x008fc800078e3cff */
[----:B------:R-:W-:-:S04]  /*1ed40*/  @P1 LOP3.LUT R2, R3, R2, RZ, 0x3c, !PT ;  /* 0x0000000203021212 */ /* 0x000fc800078e3cff */
[----:B------:R-:W-:-:S05]  /*1ed50*/  @P1 LOP3.LUT R3, R3, R2, RZ, 0x3c, !PT ;  /* 0x0000000203031212 */ /* 0x000fca00078e3cff */
[----:B------:R-:W3:Y:S04]  /*1ed60*/  @P1 LDG.E.U8 R7, desc[UR42][R2.64] ;  /* 0x0000002a02071981 */ /* 0x000ee8000c1e1100 */
[----:B---3--:R0:W-:Y:S04]  /*1ed70*/  STL [R1+0x194], R7 ;  /* 0x0001940701007387 */ /* 0x0081e80000100800 */
[----:B0-----:R-:W3:Y:S04]  /*1ed80*/  LDL.LU R7, [R1+0x4098] ;  /* 0x0040980001077983 */ /* 0x001ee80000300800 */
[----:B------:R-:W5:Y:S04]  /*1ed90*/  LDL R2, [R1+0x10c0] ;  /* 0x0010c00001027983 */ /* 0x000f680000100800 */
[----:B------:R-:W5:Y:S01]  /*1eda0*/  LDL R3, [R1+0x10c4] ;  /* 0x0010c40001037983 */ /* 0x000f620000100800 */
[----:B--2---:R-:W-:-:S02]  /*1edb0*/  PRMT R10, RZ, 0x7610, R10 ;  /* 0x00007610ff0a7816 */ /* 0x004fc4000000000a */
[----:B-----5:R-:W-:-:S04]  /*1edc0*/  @P1 LOP3.LUT R3, R3, R2, RZ, 0x3c, !PT ;  /* 0x0000000203031212 */ /* 0x020fc800078e3cff */
[----:B------:R-:W-:-:S04]  /*1edd0*/  @P1 LOP3.LUT R2, R3, R2, RZ, 0x3c, !PT ;  /* 0x0000000203021212 */ /* 0x000fc800078e3cff */
[----:B------:R-:W-:-:S05]  /*1ede0*/  @P1 LOP3.LUT R3, R3, R2, RZ, 0x3c, !PT ;  /* 0x0000000203031212 */ /* 0x000fca00078e3cff */
[----:B------:R-:W2:Y:S01]  /*1edf0*/  @P1 LDG.E.U8 R10, desc[UR42][R2.64] ;  /* 0x0000002a020a1981 */ /* 0x000ea2000c1e1100 */
[----:B------:R-:W-:-:S03]  /*1ee00*/  ISETP.GT.AND P2, PT, R0, 0x47, PT ;  /* 0x000000470000780c */ /* 0x000fc60003f44270 */
[----:B--2---:R0:W-:Y:S04]  /*1ee10*/  STL [R1+0x190], R10 ;  /* 0x0001900a01007387 */ /* 0x0041e80000100800 */
[----:B0-----:R-:W2:Y:S04]  /*1ee20*/  LDL.LU R10, [R1+0x4094] ;  /* 0x00409400010a7983 */ /* 0x001ea80000300800 */
[----:B------:R-:W5:Y:S04]  /*1ee30*/  LDL R2, [R1+0x10b8] ;  /* 0x0010b80001027983 */ /* 0x000f680000100800 */
[----:B------:R-:W5:Y:S01]  /*1ee40*/  LDL R3, [R1+0x10bc] ;  /* 0x0010bc0001037983 */ /* 0x000f620000100800 */
[----:B---3--:R-:W-:-:S02]  /*1ee50*/  PRMT R7, RZ, 0x7610, R7 ;  /* 0x00007610ff077816 */ /* 0x008fc40000000007 */
[----:B-----5:R-:W-:-:S04]  /*1ee60*/  @P2 LOP3.LUT R3, R3, R2, RZ, 0x3c, !PT ;  /* 0x0000000203032212 */ /* 0x020fc800078e3cff */
[C---:B------:R-:W-:Y:S02]  /*1ee70*/  @P2 LOP3.LUT R2, R3.reuse, R2, RZ, 0x3c, !PT ;  /* 0x0000000203022212 */ /* 0x040fe400078e3cff */
[----:B--2---:R-:W-:Y:S02]  /*1ee80*/  PRMT R10, RZ, 0x7610, R10 ;  /* 0x00007610ff0a7816 */ /* 0x004fe4000000000a */
[----:B------:R-:W-:-:S04]  /*1ee90*/  @P2 LOP3.LUT R3, R3, R2, RZ, 0x3c, !PT ;  /* 0x0000000203032212 */ /* 0x000fc800078e3cff */
[----:B------:R-:W2:Y:S04]  /*1eea0*/  @P2 LDG.E.U8 R10, desc[UR42][R4.64] ;  /* 0x0000002a040a2981 */ /* 0x000ea8000c1e1100 */
[----:B------:R-:W3:Y:S01]  /*1eeb0*/  @P2 LDG.E.U8 R7, desc[UR42][R2.64] ;  /* 0x0000002a02072981 */ /* 0x000ee2000c1e1100 */
[----:B------:R-:W-:-:S03]  /*1eec0*/  ISETP.GT.AND P0, PT, R0, 0x48, PT ;  /* 0x000000480000780c */ /* 0x000fc60003f04270 */
[----:B---3--:R0:W-:Y:S04]  /*1eed0*/  STL [R1+0x18c], R7 ;  /* 0x00018c0701007387 */ /* 0x0081e80000100800 */
[----:B0-----:R-:W3:Y:S04]  /*1eee0*/  LDL.LU R7, [R1+0x4090] ;  /* 0x0040900001077983 */ /* 0x001ee80000300800 */
[----:B--2---:R0:W-:Y:S04]  /*1eef0*/  STL [R1+0x188], R10 ;  /* 0x0001880a01007387 */ /* 0x0041e80000100800 */
[----:B0-----:R-:W2:Y:S04]  /*1ef00*/  LDL.LU R10, [R1+0x408c] ;  /* 0x00408c00010a7983 */ /* 0x001ea80000300800 */
[----:B------:R-:W5:Y:S04]  /*1ef10*/  LDL R4, [R1+0x10a8] ;  /* 0x0010a80001047983 */ /* 0x000f680000100800 */
[----:B------:R-:W5:Y:S01]  /*1ef20*/  LDL R5, [R1+0x10ac] ;  /* 0x0010ac0001057983 */ /* 0x000f620000100800 */
[----:B------:R-:W-:-:S02]  /*1ef30*/  PRMT R2, RZ, 0x7610, R2 ;  /* 0x00007610ff027816 */ /* 0x000fc40000000002 */
[----:B-----5:R-:W-:-:S04]  /*1ef40*/  @P0 LOP3.LUT R5, R5, R4, RZ, 0x3c, !PT ;  /* 0x0000000405050212 */ /* 0x020fc800078e3cff */
[----:B------:R-:W-:-:S04]  /*1ef50*/  @P0 LOP3.LUT R4, R5, R4, RZ, 0x3c, !PT ;  /* 0x0000000405040212 */ /* 0x000fc800078e3cff */
[----:B------:R-:W-:-:S05]  /*1ef60*/  @P0 LOP3.LUT R5, R5, R4, RZ, 0x3c, !PT ;  /* 0x0000000405050212 */ /* 0x000fca00078e3cff */
[----:B------:R0:W5:Y:S04]  /*1ef70*/  @P0 LDG.E.U8 R2, desc[UR42][R4.64] ;  /* 0x0000002a04020981 */ /* 0x000168000c1e1100 */
[----:B------:R-:W0:Y:S04]  /*1ef80*/  LDL R4, [R1+0x10a0] ;  /* 0x0010a00001047983 */ /* 0x000e280000100800 */
[----:B------:R-:W0:Y:S01]  /*1ef90*/  LDL R5, [R1+0x10a4] ;  /* 0x0010a40001057983 */ /* 0x000e220000100800 */
[----:B------:R-:W-:Y:S02]  /*1efa0*/  PRMT R3, RZ, 0x7610, R3 ;  /* 0x00007610ff037816 */ /* 0x000fe40000000003 */
[----:B0-----:R-:W-:-:S04]  /*1efb0*/  @P0 LOP3.LUT R5, R5, R4, RZ, 0x3c, !PT ;  /* 0x0000000405050212 */ /* 0x001fc800078e3cff */
[----:B------:R-:W-:-:S04]  /*1efc0*/  @P0 LOP3.LUT R4, R5, R4, RZ, 0x3c, !PT ;  /* 0x0000000405040212 */ /* 0x000fc800078e3cff */
[----:B------:R-:W-:-:S05]  /*1efd0*/  @P0 LOP3.LUT R5, R5, R4, RZ, 0x3c, !PT ;  /* 0x0000000405050212 */ /* 0x000fca00078e3cff */
[----:B------:R0:W2:Y:S04]  /*1efe0*/  @P0 LDG.E.U8 R3, desc[UR42][R4.64] ;  /* 0x0000002a04030981 */ /* 0x0000a8000c1e1100 */
[----:B------:R-:W0:Y:S04]  /*1eff0*/  LDL R4, [R1+0x1098] ;  /* 0x0010980001047983 */ /* 0x000e280000100800 */
[----:B------:R-:W0:Y:S01]  /*1f000*/  LDL R5, [R1+0x109c] ;  /* 0x00109c0001057983 */ /* 0x000e220000100800 */
[----:B------:R-:W-:Y:S02]  /*1f010*/  ISETP.GT.AND P1, PT, R0, 0x49, PT ;  /* 0x000000490000780c */ /* 0x000fe40003f24270 */
[----:B---3--:R-:W-:-:S11]  /*1f020*/  PRMT R7, RZ, 0x7610, R7 ;  /* 0x00007610ff077816 */ /* 0x008fd60000000007 */
[----:B0-----:R-:W-:-:S04]  /*1f030*/  @P1 LOP3.LUT R5, R5, R4, RZ, 0x3c, !PT ;  /* 0x0000000405051212 */ /* 0x001fc800078e3cff */
[----:B------:R-:W-:-:S04]  /*1f040*/  @P1 LOP3.LUT R4, R5, R4, RZ, 0x3c, !PT ;  /* 0x0000000405041212 */ /* 0x000fc800078e3cff */
[----:B------:R-:W-:-:S05]  /*1f050*/  @P1 LOP3.LUT R5, R5, R4, RZ, 0x3c, !PT ;  /* 0x0000000405051212 */ /* 0x000fca00078e3cff */
[----:B------:R-:W3:Y:S04]  /*1f060*/  @P1 LDG.E.U8 R7, desc[UR42][R4.64] ;  /* 0x0000002a04071981 */ /* 0x000ee8000c1e1100 */
[----:B---3--:R0:W-:Y:S04]  /*1f070*/  STL [R1+0x104], R7 ;  /* 0x0001040701007387 */ /* 0x0081e80000100800 */
[----:B0-----:R-:W3:Y:S04]  /*1f080*/  LDL.LU R7, [R1+0x4088] ;  /* 0x0040880001077983 */ /* 0x001ee80000300800 */
[----:B------:R-:W3:Y:S04]  /*1f090*/  LDL R4, [R1+0x1090] ;  /* 0x0010900001047983 */ /* 0x000ee80000100800 */
[----:B------:R-:W3:Y:S01]  /*1f0a0*/  LDL R5, [R1+0x1094] ;  /* 0x0010940001057983 */ /* 0x000ee20000100800 */
[----:B--2---:R-:W-:-:S02]  /*1f0b0*/  PRMT R10, RZ, 0x7610, R10 ;  /* 0x00007610ff0a7816 */ /* 0x004fc4000000000a */
[----:B---3--:R-:W-:-:S04]  /*1f0c0*/  @P1 LOP3.LUT R5, R5, R4, RZ, 0x3c, !PT ;  /* 0x0000000405051212 */ /* 0x008fc800078e3cff */
[----:B------:R-:W-:-:S04]  /*1f0d0*/  @P1 LOP3.LUT R4, R5, R4, RZ, 0x3c, !PT ;  /* 0x0000000405041212 */ /* 0x000fc800078e3cff */
[----:B------:R-:W-:-:S05]  /*1f0e0*/  @P1 LOP3.LUT R5, R5, R4, RZ, 0x3c, !PT ;  /* 0x0000000405051212 */ /* 0x000fca00078e3cff */
[----:B------:R0:W2:Y:S04]  /*1f0f0*/  @P1 LDG.E.U8 R10, desc[UR42][R4.64] ;  /* 0x0000002a040a1981 */ /* 0x0000a8000c1e1100 */
[----:B------:R-:W0:Y:S04]  /*1f100*/  LDL R4, [R1+0x1088] ;  /* 0x0010880001047983 */ /* 0x000e280000100800 */
[----:B------:R-:W0:Y:S01]  /*1f110*/  LDL R5, [R1+0x108c] ;  /* 0x00108c0001057983 */ /* 0x000e220000100800 */
[----:B------:R-:W-:Y:S02]  /*1f120*/  ISETP.GT.AND P2, PT, R0, 0x4a, PT ;  /* 0x0000004a0000780c */ /* 0x000fe40003f44270 */
[----:B------:R-:W-:-:S11]  /*1f130*/  PRMT R6, RZ, 0x7610, R6 ;  /* 0x00007610ff067816 */ /* 0x000fd60000000006 */
[----:B0-----:R-:W-:-:S04]  /*1f140*/  @P2 LOP3.LUT R5, R5, R4, RZ, 0x3c, !PT ;  /* 0x0000000405052212 */ /* 0x001fc800078e3cff */
[----:B------:R-:W-:-:S04]  /*1f150*/  @P2 LOP3.LUT R4, R5, R4, RZ, 0x3c, !PT ;  /* 0x0000000405042212 */ /* 0x000fc800078e3cff */
[----:B------:R-:W-:-:S05]  /*1f160*/  @P2 LOP3.LUT R5, R5, R4, RZ, 0x3c, !PT ;  /* 0x0000000405052212 */ /* 0x000fca00078e3cff */
[----:B------:R-:W3:Y:S04]  /*1f170*/  @P2 LDG.E.U8 R6, desc[UR42][R4.64] ;  /* 0x0000002a04062981 */ /* 0x000ee8000c1e1100 */
[----:B--2---:R0:W-:Y:S04]  /*1f180*/  STL [R1+0x100], R10 ;  /* 0x0001000a01007387 */ /* 0x0041e80000100800 */
[----:B0-----:R-:W2:Y:S04]  /*1f190*/  LDL R10, [R1+0x106c] ;  /* 0x00106c00010a7983 */ /* 0x001ea80000100800 */
[----:B---3--:R0:W-:Y:S04]  /*1f1a0*/  STL [R1+0x174], R6 ;  /* 0x0001740601007387 */ /* 0x0081e80000100800 */
[----:B0-----:R-:W3:Y:S04]  /*1f1b0*/  LDL.LU R6, [R1+0x4084] ;  /* 0x0040840001067983 */ /* 0x001ee80000300800 */
[----:B------:R-:W2:Y:S04]  /*1f1c0*/  LDL R4, [R1+0x1080] ;  /* 0x0010800001047983 */ /* 0x000ea80000100800 */
[----:B------:R-:W2:Y:S01]  /*1f1d0*/  LDL R5, [R1+0x1084] ;  /* 0x0010840001057983 */ /* 0x000ea20000100800 */
[----:B------:R-:W-:-:S02]  /*1f1e0*/  PRMT R7, RZ, 0x7610, R7 ;  /* 0x00007610ff077816 */ /* 0x000fc40000000007 */
[----:B--2---:R-:W-:-:S04]  /*1f1f0*/  @P2 LOP3.LUT R5, R5, R4, RZ, 0x3c, !PT ;  /* 0x0000000405052212 */ /* 0x004fc800078e3cff */
        /* <DEDUP_REMOVED lines=21> */
[----:B------:R-:W2:Y:S01]  /*1f350*/  @P0 LDG.E.U8 R9, desc[UR42][R4.64] ;  /* 0x0000002a04090981 */ /* 0x000ea2000c1e1100 */
[----:B------:R-:W-:Y:S02]  /*1f360*/  ISETP.GT.AND P1, PT, R0, 0x4c, PT ;  /* 0x0000004c0000780c */ /* 0x000fe40003f24270 */
[----:B---3--:R-:W-:Y:S01]  /*1f370*/  PRMT R6, RZ, 0x7610, R6 ;  /* 0x00007610ff067816 */ /* 0x008fe20000000006 */
[----:B--2---:R0:W-:Y:S04]  /*1f380*/  STL [R1+0x168], R9 ;  /* 0x0001680901007387 */ /* 0x0041e80000100800 */
[----:B0-----:R-:W2:Y:S04]  /*1f390*/  LDL.LU R9, [R1+0x407c] ;  /* 0x00407c0001097983 */ /* 0x001ea80000300800 */
[----:B------:R-:W3:Y:S02]  /*1f3a0*/  LDL R5, [R1+0x1068] ;  /* 0x0010680001057983 */ /* 0x000ee40000100800 */
[----:B------:R-:W-:-:S02]  /*1f3b0*/  @P1 IMAD.MOV.U32 R4, RZ, RZ, R10 ;  /* 0x000000ffff041224 */ /* 0x000fc400078e000a */
[----:B------:R-:W2:Y:S04]  /*1f3c0*/  LDL R10, [R1+0x104c] ;  /* 0x00104c00010a7983 */ /* 0x000ea80000100800 */
[----:B---3--:R-:W3:Y:S04]  /*1f3d0*/  @P1 LDG.E.U8 R6, desc[UR42][R4.64] ;  /* 0x0000002a04061981 */ /* 0x008ee8000c1e1100 */
        /* <DEDUP_REMOVED lines=8> */
[----:B------:R-:W2:Y:S01]  /*1f460*/  @P1 LDG.E.U8 R9, desc[UR42][R4.64] ;  /* 0x0000002a04091981 */ /* 0x000ea2000c1e1100 */
[----:B------:R-:W-:Y:S02]  /*1f470*/  ISETP.GT.AND P2, PT, R0, 0x4d, PT ;  /* 0x0000004d0000780c */ /* 0x000fe40003f44270 */
[----:B------:R-:W-:Y:S01]  /*1f480*/  PRMT R6, RZ, 0x7610, R6 ;  /* 0x00007610ff067816 */ /* 0x000fe20000000006 */
[----:B--2---:R0:W-:Y:S04]  /*1f490*/  STL [R1+0x160], R9 ;  /* 0x0001600901007387 */ /* 0x0041e80000100800 */
[----:B0-----:R-:W2:Y:S04]  /*1f4a0*/  LDL.LU R9, [R1+0x4074] ;  /* 0x0040740001097983 */ /* 0x001ea80000300800 */
[----:B------:R-:W3:Y:S02]  /*1f4b0*/  LDL R5, [R1+0x1058] ;  /* 0x0010580001057983 */ /* 0x000ee40000100800 */
[----:B------:R-:W-:-:S02]  /*1f4c0*/  @P2 IMAD.MOV.U32 R4, RZ, RZ, R7 ;  /* 0x000000ffff042224 */ /* 0x000fc400078e0007 */
[----:B------:R-:W2:Y:S04]  /*1f4d0*/  LDL R7, [R1+0x1030] ;  /* 0x0010300001077983 */ /* 0x000ea80000100800 */
[----:B---3--:R0:W3:Y:S04]  /*1f4e0*/  @P2 LDG.E.U8 R6, desc[UR42][R4.64] ;  /* 0x0000002a04062981 */ /* 0x0080e8000c1e1100 */
[----:B------:R-:W0:Y:S04]  /*1f4f0*/  LDL R4, [R1+0x1050] ;  /* 0x0010500001047983 */ /* 0x000e280000100800 */
[----:B------:R-:W0:Y:S01]  /*1f500*/  LDL R5, [R1+0x1054] ;  /* 0x0010540001057983 */ /* 0x000e220000100800 */
[----:B--2---:R-:W-:-:S02]  /*1f510*/  PRMT R9, RZ, 0x7610, R9 ;  /* 0x00007610ff097816 */ /* 0x004fc40000000009 */
[----:B0-----:R-:W-:-:S04]  /*1f520*/  @P2 LOP3.LUT R5, R5, R4, RZ, 0x3c, !PT ;  /* 0x0000000405052212 */ /* 0x001fc800078e3cff */
[----:B------:R-:W-:-:S04]  /*1f530*/  @P2 LOP3.LUT R4, R5, R4, RZ, 0x3c, !PT ;  /* 0x0000000405042212 */ /* 0x000fc800078e3cff */
[----:B------:R-:W-:-:S05]  /*1f540*/  @P2 LOP3.LUT R5, R5, R4, RZ, 0x3c, !PT ;  /* 0x0000000405052212 */ /* 0x000fca00078e3cff */
[----:B------:R-:W2:Y:S04]  /*1f550*/  @P2 LDG.E.U8 R9, desc[UR42][R4.64] ;  /* 0x0000002a04092981 */ /* 0x000ea8000c1e1100 */
[----:B---3--:R0:W-:Y:S04]  /*1f560*/  STL [R1+0x15c], R6 ;  /* 0x00015c0601007387 */ /* 0x0081e80000100800 */
[----:B0-----:R-:W3:Y:S01]  /*1f570*/  LDL R6, [R1+0x1034] ;  /* 0x0010340001067983 */ /* 0x001ee20000100800 */
[----:B------:R-:W-:-:S03]  /*1f580*/  ISETP.GT.AND P0, PT, R0, 0x4e, PT ;  /* 0x0000004e0000780c */ /* 0x000fc60003f04270 */
[----:B--2---:R0:W-:Y:S04]  /*1f590*/  STL [R1+0x158], R9 ;  /* 0x0001580901007387 */ /* 0x0041e80000100800 */
[----:B0-----:R-:W2:Y:S04]  /*1f5a0*/  LDL.LU R9, [R1+0x4070] ;  /* 0x0040700001097983 */ /* 0x001ea80000300800 */
[----:B------:R-:W2:Y:S01]  /*1f5b0*/  LDL R5, [R1+0x1048] ;  /* 0x0010480001057983 */ /* 0x000ea20000100800 */
[----:B------:R-:W-:Y:S01]  /*1f5c0*/  PRMT R13, RZ, 0x7610, R13 ;  /* 0x00007610ff0d7816 */ /* 0x000fe2000000000d */
[----:B------:R-:W-:-:S02]  /*1f5d0*/  @P0 IMAD.MOV.U32 R4, RZ, RZ, R10 ;  /* 0x000000ffff040224 */ /* 0x000fc400078e000a */
[----:B------:R-:W3:Y:S04]  /*1f5e0*/  LDL R10, [R1+0x1024] ;  /* 0x00102400010a7983 */ /* 0x000ee80000100800 */
[----:B--2---:R-:W2:Y:S04]  /*1f5f0*/  @P0 LDG.E.U8 R13, desc[UR42][R4.64] ;  /* 0x0000002a040d0981 */ /* 0x004ea8000c1e1100 */
        /* <DEDUP_REMOVED lines=16> */
[C---:B------:R-:W-:Y:S02]  /*1f700*/  @P1 LOP3.LUT R4, R5.reuse, R4, RZ, 0x3c, !PT ;  /* 0x0000000405041212 */ /* 0x040fe400078e3cff */
[----:B------:R-:W-:Y:S02]  /*1f710*/  PRMT R9, RZ, 0x7610, R9 ;  /* 0x00007610ff097816 */ /* 0x000fe40000000009 */
[----:B------:R-:W-:-:S04]  /*1f720*/  @P1 LOP3.LUT R5, R5, R4, RZ, 0x3c, !PT ;  /* 0x0000000405051212 */ /* 0x000fc800078e3cff */
[----:B---3--:R-:W2:Y:S04]  /*1f730*/  @P1 LDG.E.U8 R9, desc[UR42][R6.64] ;  /* 0x0000002a06091981 */ /* 0x008ea8000c1e1100 */
[----:B------:R-:W3:Y:S01]  /*1f740*/  @P1 LDG.E.U8 R13, desc[UR42][R4.64] ;  /* 0x0000002a040d1981 */ /* 0x000ee2000c1e1100 */
[----:B------:R-:W-:-:S03]  /*1f750*/  ISETP.GT.AND P2, PT, R0, 0x50, PT ;  /* 0x000000500000780c */ /* 0x000fc60003f44270 */
[----:B---3--:R0:W-:Y:S04]  /*1f760*/  STL [R1+0x14c], R13 ;  /* 0x00014c0d01007387 */ /* 0x0081e80000100800 */
[----:B0-----:R-:W3:Y:S04]  /*1f770*/  LDL.LU R13, [R1+0x4064] ;  /* 0x00406400010d7983 */ /* 0x001ee80000300800 */
        /* <DEDUP_REMOVED lines=8> */
[----:B------:R0:W2:Y:S04]  /*1f800*/  @P2 LDG.E.U8 R4, desc[UR42][R6.64] ;  /* 0x0000002a06042981 */ /* 0x0000a8000c1e1100 */
[----:B------:R-:W2:Y:S01]  /*1f810*/  LDL R7, [R1+0x1020] ;  /* 0x0010200001077983 */ /* 0x000ea20000100800 */
[----:B------:R-:W-:Y:S01]  /*1f820*/  PRMT R5, RZ, 0x7610, R5 ;  /* 0x00007610ff057816 */ /* 0x000fe20000000005 */
[----:B0-----:R-:W-:Y:S01]  /*1f830*/  @P2 IMAD.MOV.U32 R6, RZ, RZ, R10 ;  /* 0x000000ffff062224 */ /* 0x001fe200078e000a */
[----:B------:R-:W-:Y:S01]  /*1f840*/  ISETP.GT.AND P0, PT, R0, 0x51, PT ;  /* 0x000000510000780c */ /* 0x000fe20003f04270 */
[----:B------:R-:W3:Y:S04]  /*1f850*/  LDL R10, [R1+0xffc] ;  /* 0x000ffc00010a7983 */ /* 0x000ee80000100800 */
[----:B--2---:R0:W2:Y:S04]  /*1f860*/  @P2 LDG.E.U8 R5, desc[UR42][R6.64] ;  /* 0x0000002a06052981 */ /* 0x0040a8000c1e1100 */
[----:B------:R-:W0:Y:S04]  /*1f870*/  LDL R6, [R1+0x1018] ;  /* 0x0010180001067983 */ /* 0x000e280000100800 */
[----:B------:R-:W0:Y:S01]  /*1f880*/  LDL R7, [R1+0x101c] ;  /* 0x00101c0001077983 */ /* 0x000e220000100800 */
[----:B---3--:R-:W-:-:S02]  /*1f890*/  PRMT R13, RZ, 0x7610, R13 ;  /* 0x00007610ff0d7816 */ /* 0x008fc4000000000d */
[----:B0-----:R-:W-:-:S04]  /*1f8a0*/  @P0 LOP3.LUT R7, R7, R6, RZ, 0x3c, !PT ;  /* 0x0000000607070212 */ /* 0x001fc800078e3cff */
[----:B------:R-:W-:-:S04]  /*1f8b0*/  @P0 LOP3.LUT R6, R7, R6, RZ, 0x3c, !PT ;  /* 0x0000000607060212 */ /* 0x000fc800078e3cff */
[----:B------:R-:W-:-:S05]  /*1f8c0*/  @P0 LOP3.LUT R7, R7, R6, RZ, 0x3c, !PT ;  /* 0x0000000607070212 */ /* 0x000fca00078e3cff */
[----:B------:R-:W3:Y:S04]  /*1f8d0*/  @P0 LDG.E.U8 R13, desc[UR42][R6.64] ;  /* 0x0000002a060d0981 */ /* 0x000ee8000c1e1100 */
        /* <DEDUP_REMOVED lines=14> */
[----:B---3--:R-:W-:-:S02]  /*1f9c0*/  PRMT R13, RZ, 0x7610, R13 ;  /* 0x00007610ff0d7816 */ /* 0x008fc4000000000d */
[----:B--2---:R-:W-:-:S04]  /*1f9d0*/  @P1 LOP3.LUT R7, R7, R6, RZ, 0x3c, !PT ;  /* 0x0000000607071212 */ /* 0x004fc800078e3cff */
[----:B------:R-:W-:-:S04]  /*1f9e0*/  @P1 LOP3.LUT R6, R7, R6, RZ, 0x3c, !PT ;  /* 0x0000000607061212 */ /* 0x000fc800078e3cff */
[----:B------:R-:W-:-:S05]  /*1f9f0*/  @P1 LOP3.LUT R7, R7, R6, RZ, 0x3c, !PT ;  /* 0x0000000607071212 */ /* 0x000fca00078e3cff */
[----:B------:R-:W2:Y:S04]  /*1fa00*/  @P1 LDG.E.U8 R13, desc[UR42][R6.64] ;  /* 0x0000002a060d1981 */ /* 0x000ea8000c1e1100 */
        /* <DEDUP_REMOVED lines=9> */
[----:B------:R-:W-:Y:S02]  /*1faa0*/  ISETP.GT.AND P2, PT, R0, 0x53, PT ;  /* 0x000000530000780c */ /* 0x000fe40003f44270 */
[----:B------:R-:W-:Y:S01]  /*1fab0*/  PRMT R9, RZ, 0x7610, R9 ;  /* 0x00007610ff097816 */ /* 0x000fe20000000009 */
[----:B---3--:R0:W-:Y:S04]  /*1fac0*/  STL [R1+0x130], R11 ;  /* 0x0001300b01007387 */ /* 0x0081e80000100800 */
[----:B0-----:R-:W3:Y:S04]  /*1fad0*/  LDL.LU R11, [R1+0x4050] ;  /* 0x00405000010b7983 */ /* 0x001ee80000300800 */
[----:B------:R-:W2:Y:S02]  /*1fae0*/  LDL R7, [R1+0xff8] ;  /* 0x000ff80001077983 */ /* 0x000ea40000100800 */
[----:B------:R-:W-:Y:S01]  /*1faf0*/  @P2 IMAD.MOV.U32 R6, RZ, RZ, R10 ;  /* 0x000000ffff062224 */ /* 0x000fe200078e000a */
[----:B------:R-:W-:Y:S01]  /*1fb00*/  PRMT R8, RZ, 0x7610, R8 ;  /* 0x00007610ff087816 */ /* 0x000fe20000000008 */
[----:B------:R-:W3:Y:S04]  /*1fb10*/  LDL R10, [R1+0xfd0] ;  /* 0x000fd000010a7983 */ /* 0x000ee80000100800 */
[----:B--2---:R0:W2:Y:S04]  /*1fb20*/  @P2 LDG.E.U8 R9, desc[UR42][R6.64] ;  /* 0x0000002a06092981 */ /* 0x0040a8000c1e1100 */
[----:B------:R-:W0:Y:S04]  /*1fb30*/  LDL R6, [R1+0xff0] ;  /* 0x000ff00001067983 */ /* 0x000e280000100800 */
[----:B------:R-:W0:Y:S02]  /*1fb40*/  LDL R7, [R1+0xff4] ;  /* 0x000ff40001077983 */ /* 0x000e240000100800 */
        /* <DEDUP_REMOVED lines=10> */
[----:B------:R-:W-:-:S02]  /*1fbf0*/  ISETP.GT.AND P0, PT, R0, 0x54, PT ;  /* 0x000000540000780c */ /* 0x000fc40003f04270 */
[----:B------:R-:W-:-:S11]  /*1fc00*/  PRMT R13, RZ, 0x7610, R13 ;  /* 0x00007610ff0d7816 */ /* 0x000fd6000000000d */
[----:B--2---:R-:W-:-:S04]  /*1fc10*/  @P0 LOP3.LUT R7, R7, R6, RZ, 0x3c, !PT ;  /* 0x0000000607070212 */ /* 0x004fc800078e3cff */
        /* <DEDUP_REMOVED lines=17> */
[----:B------:R-:W-:Y:S02]  /*1fd30*/  PRMT R11, RZ, 0x7610, R11 ;  /* 0x00007610ff0b7816 */ /* 0x000fe4000000000b */
[----:B------:R-:W-:-:S09]  /*1fd40*/  PRMT R8, RZ, 0x7610, R8 ;  /* 0x00007610ff087816 */ /* 0x000fd20000000008 */
[----:B--2---:R-:W-:-:S04]  /*1fd50*/  @P1 LOP3.LUT R7, R7, R6, RZ, 0x3c, !PT ;  /* 0x0000000607071212 */ /* 0x004fc800078e3cff */
[----:B------:R-:W-:-:S04]  /*1fd60*/  @P1 LOP3.LUT R6, R7, R6, RZ, 0x3c, !PT ;  /* 0x0000000607061212 */ /* 0x000fc800078e3cff */
[----:B------:R-:W-:-:S05]  /*1fd70*/  @P1 LOP3.LUT R7, R7, R6, RZ, 0x3c, !PT ;  /* 0x0000000607071212 */ /* 0x000fca00078e3cff */
[----:B------:R0:W2:Y:S02]  /*1fd80*/  @P1 LDG.E.U8 R11, desc[UR42][R6.64] ;  /* 0x0000002a060b1981 */ /* 0x0000a4000c1e1100 */
[----:B0-----:R-:W-:Y:S02]  /*1fd90*/  @P1 IMAD.MOV.U32 R6, RZ, RZ, R9 ;  /* 0x000000ffff061224 */ /* 0x001fe400078e0009 */
[----:B------:R-:W-:Y:S01]  /*1fda0*/  @P1 IMAD.MOV.U32 R7, RZ, RZ, R10 ;  /* 0x000000ffff071224 */ /* 0x000fe200078e000a */
[----:B------:R-:W-:Y:S02]  /*1fdb0*/  ISETP.GT.AND P2, PT, R0, 0x56, PT ;  /* 0x000000560000780c */ /* 0x000fe40003f44270 */
[----:B---3--:R-:W-:Y:S01]  /*1fdc0*/  PRMT R12, RZ, 0x7610, R12 ;  /* 0x00007610ff0c7816 */ /* 0x008fe2000000000c */
[----:B------:R-:W3:Y:S04]  /*1fdd0*/  LDL R9, [R1+0xfb0] ;  /* 0x000fb00001097983 */ /* 0x000ee80000100800 */
[----:B------:R0:W2:Y:S04]  /*1fde0*/  @P1 LDG.E.U8 R8, desc[UR42][R6.64] ;  /* 0x0000002a06081981 */ /* 0x0000a8000c1e1100 */
[----:B------:R-:W3:Y:S02]  /*1fdf0*/  LDL R7, [R1+0xfc8] ;  /* 0x000fc80001077983 */ /* 0x000ee40000100800 */
[----:B0-----:R-:W-:-:S02]  /*1fe00*/  @P2 IMAD.MOV.U32 R6, RZ, RZ, R13 ;  /* 0x000000ffff062224 */ /* 0x001fc400078e000d */
[----:B--2---:R0:W-:Y:S04]  /*1fe10*/  STL [R1+0x118], R8 ;  /* 0x0001180801007387 */ /* 0x0041e80000100800 */
[----:B0-----:R-:W2:Y:S04]  /*1fe20*/  LDL R8, [R1+0xfb4] ;  /* 0x000fb40001087983 */ /* 0x001ea80000100800 */
[----:B------:R0:W-:Y:S04]  /*1fe30*/  STL [R1+0x11c], R11 ;  /* 0x00011c0b01007387 */ /* 0x0001e80000100800 */
[----:B---3--:R1:W3:Y:S01]  /*1fe40*/  @P2 LDG.E.U8 R12, desc[UR42][R6.64] ;  /* 0x0000002a060c2981 */ /* 0x0082e2000c1e1100 */
[----:B------:R-:W-:-:S03]  /*1fe50*/  PRMT R15, RZ, 0x7610, R15 ;  /* 0x00007610ff0f7816 */ /* 0x000fc6000000000f */
[----:B------:R-:W2:Y:S04]  /*1fe60*/  LDL R10, [R1+0xfac] ;  /* 0x000fac00010a7983 */ /* 0x000ea80000100800 */
[----:B------:R-:W2:Y:S04]  /*1fe70*/  LDL R13, [R1+0xfa0] ;  /* 0x000fa000010d7983 */ /* 0x000ea80000100800 */
[----:B0-----:R-:W2:Y:S04]  /*1fe80*/  LDL R11, [R1+0xfa8] ;  /* 0x000fa800010b7983 */ /* 0x001ea80000100800 */
[----:B------:R-:W1:Y:S04]  /*1fe90*/  LDL R6, [R1+0xfc0] ;  /* 0x000fc00001067983 */ /* 0x000e680000100800 */
[----:B------:R-:W1:Y:S02]  /*1fea0*/  LDL R7, [R1+0xfc4] ;  /* 0x000fc40001077983 */ /* 0x000e640000100800 */
[----:B-1----:R-:W-:-:S04]  /*1feb0*/  @P2 LOP3.LUT R7, R7, R6, RZ, 0x3c, !PT ;  /* 0x0000000607072212 */ /* 0x002fc800078e3cff */
[----:B------:R-:W-:-:S04]  /*1fec0*/  @P2 LOP3.LUT R6, R7, R6, RZ, 0x3c, !PT ;  /* 0x0000000607062212 */ /* 0x000fc800078e3cff */
[----:B------:R-:W-:-:S05]  /*1fed0*/  @P2 LOP3.LUT R7, R7, R6, RZ, 0x3c, !PT ;  /* 0x0000000607072212 */ /* 0x000fca00078e3cff */
[----:B------:R-:W2:Y:S04]  /*1fee0*/  @P2 LDG.E.U8 R15, desc[UR42][R6.64] ;  /* 0x0000002a060f2981 */ /* 0x000ea8000c1e1100 */
[----:B---3--:R0:W-:Y:S04]  /*1fef0*/  STL [R1+0x114], R12 ;  /* 0x0001140c01007387 */ /* 0x0081e80000100800 */
[----:B0-----:R-:W3:Y:S04]  /*1ff00*/  LDL R12, [R1+0xfa4] ;  /* 0x000fa400010c7983 */ /* 0x001ee80000100800 */
[----:B--2---:R0:W-:Y:S04]  /*1ff10*/  STL [R1+0x110], R15 ;  /* 0x0001100f01007387 */ /* 0x0041e80000100800 */
[----:B0-----:R-:W2:Y:S04]  /*1ff20*/  LDL.LU R15, [R1+0x4044] ;  /* 0x00404400010f7983 */ /* 0x001ea80000300800 */
[----:B------:R-:W2:Y:S04]  /*1ff30*/  LDL R6, [R1+0xfb8] ;  /* 0x000fb80001067983 */ /* 0x000ea80000100800 */
[----:B------:R-:W2:Y:S01]  /*1ff40*/  LDL R7, [R1+0xfbc] ;  /* 0x000fbc0001077983 */ /* 0x000ea20000100800 */
[----:B------:R-:W-:-:S02]  /*1ff50*/  ISETP.GT.AND P0, PT, R0, 0x57, PT ;  /* 0x000000570000780c */ /* 0x000fc40003f04270 */
[----:B------:R-:W-:Y:S02]  /*1ff60*/  PRMT R14, RZ, 0x7610, R14 ;  /* 0x00007610ff0e7816 */ /* 0x000fe4000000000e */
[----:B------:R-:W-:-:S09]  /*1ff70*/  ISETP.GT.AND P1, PT, R0, 0x58, PT ;  /* 0x000000580000780c */ /* 0x000fd20003f24270 */
[----:B--2---:R-:W-:-:S04]  /*1ff80*/  @P0 LOP3.LUT R7, R7, R6, RZ, 0x3c, !PT ;  /* 0x0000000607070212 */ /* 0x004fc800078e3cff */
[C---:B------:R-:W-:Y:S02]  /*1ff90*/  @P0 LOP3.LUT R6, R7.reuse, R6, RZ, 0x3c, !PT ;  /* 0x0000000607060212 */ /* 0x040fe400078e3cff */
[----:B------:R-:W-:Y:S02]  /*1ffa0*/  PRMT R15, RZ, 0x7610, R15 ;  /* 0x00007610ff0f7816 */ /* 0x000fe4000000000f */
[----:B------:R-:W-:-:S04]  /*1ffb0*/  @P0 LOP3.LUT R7, R7, R6, RZ, 0x3c, !PT ;  /* 0x0000000607070212 */ /* 0x000fc800078e3cff */
[----:B------:R0:W2:Y:S04]  /*1ffc0*/  @P0 LDG.E.U8 R15, desc[UR42][R8.64] ;  /* 0x0000002a080f0981 */ /* 0x0000a8000c1e1100 */
[----:B------:R1:W2:Y:S01]  /*1ffd0*/  @P0 LDG.E.U8 R14, desc[UR42][R6.64] ;  /* 0x0000002a060e0981 */ /* 0x0002a2000c1e1100 */
[----:B0-----:R-:W-:Y:S01]  /*1ffe0*/  @P1 IMAD.MOV.U32 R8, RZ, RZ, R10 ;  /* 0x000000ffff081224 */ /* 0x001fe200078e000a */
[----:B-1----:R-:W-:Y:S01]  /*1fff0*/  PRMT R6, RZ, 0x7610, R6 ;  /* 0x00007610ff067816 */ /* 0x002fe20000000006 */
[----:B------:R-:W-:Y:S01]  /*20000*/  @P1 IMAD.MOV.U32 R9, RZ, RZ, R11 ;  /* 0x000000ffff091224 */ /* 0x000fe200078e000b */
[----:B------:R-:W-:-:S04]  /*20010*/  PRMT R7, RZ, 0x7610, R7 ;  /* 0x00007610ff077816 */ /* 0x000fc80000000007 */
[----:B------:R3:W4:Y:S02]  /*20020*/  @P1 LDG.E.U8 R6, desc[UR42][R8.64] ;  /* 0x0000002a08061981 */ /* 0x000724000c1e1100 */
[----:B---3--:R-:W-:Y:S02]  /*20030*/  @P1 IMAD.MOV.U32 R8, RZ, RZ, R12 ;  /* 0x000000ffff081224 */ /* 0x008fe400078e000c */
[----:B------:R-:W-:-:S05]  /*20040*/  @P1 IMAD.MOV.U32 R9, RZ, RZ, R13 ;  /* 0x000000ffff091224 */ /* 0x000fca00078e000d */
[----:B------:R0:W3:Y:S04]  /*20050*/  @P1 LDG.E.U8 R7, desc[UR42][R8.64] ;  /* 0x0000002a08071981 */ /* 0x0000e8000c1e1100 */
[----:B--2---:R1:W-:Y:S04]  /*20060*/  STL [R1+0x10c], R14 ;  /* 0x00010c0e01007387 */ /* 0x0043e80000100800 */
[----:B-1----:R-:W2:Y:S04]  /*20070*/  LDL.LU R14, [R1+0x4040] ;  /* 0x00404000010e7983 */ /* 0x002ea80000300800 */
[----:B------:R1:W-:Y:S04]  /*20080*/  STL [R1+0x108], R15 ;  /* 0x0001080f01007387 */ /* 0x0003e80000100800 */
[----:B-1----:R-:W2:Y:S04]  /*20090*/  LDL.LU R15, [R1+0x403c] ;  /* 0x00403c00010f7983 */ /* 0x002ea80000300800 */
[----:B------:R-:W0:Y:S04]  /*200a0*/  LDL R8, [R1+0xf98] ;  /* 0x000f980001087983 */ /* 0x000e280000100800 */
[----:B------:R-:W0:Y:S01]  /*200b0*/  LDL R9, [R1+0xf9c] ;  /* 0x000f9c0001097983 */ /* 0x000e220000100800 */
[----:B------:R-:W-:-:S03]  /*200c0*/  ISETP.GT.AND P2, PT, R0, 0x59, PT ;  /* 0x000000590000780c */ /* 0x000fc60003f44270 */
[----:B------:R-:W3:Y:S04]  /*200d0*/  LDL R11, [R1+0xf88] ;  /* 0x000f8800010b7983 */ /* 0x000ee80000100800 */
[----:B------:R-:W3:Y:S04]  /*200e0*/  LDL R10, [R1+0xf8c] ;  /* 0x000f8c00010a7983 */ /* 0x000ee80000100800 */
[----:B------:R-:W3:Y:S04]  /*200f0*/  LDL R13, [R1+0xf20] ;  /* 0x000f2000010d7983 */ /* 0x000ee80000100800 */
[----:B------:R-:W3:Y:S01]  /*20100*/  LDL R12, [R1+0xf24] ;  /* 0x000f2400010c7983 */ /* 0x000ee20000100800 */
[----:B0-----:R-:W-:-:S02]  /*20110*/  @P2 LOP3.LUT R9, R9, R8, RZ, 0x3c, !PT ;  /* 0x0000000809092212 */ /* 0x001fc400078e3cff */
[----:B--2---:R-:W-:Y:S02]  /*20120*/  PRMT R15, RZ, 0x7610, R15 ;  /* 0x00007610ff0f7816 */ /* 0x004fe4000000000f */
        /* <DEDUP_REMOVED lines=10> */
[C---:B------:R-:W-:Y:S02]  /*201d0*/  @P2 LOP3.LUT R8, R9.reuse, R8, RZ, 0x3c, !PT ;  /* 0x0000000809082212 */ /* 0x040fe400078e3cff */
[----:B------:R-:W-:Y:S02]  /*201e0*/  PRMT R15, RZ, 0x7610, R15 ;  /* 0x00007610ff0f7816 */ /* 0x000fe4000000000f */
[----:B------:R-:W-:-:S04]  /*201f0*/  @P2 LOP3.LUT R9, R9, R8, RZ, 0x3c, !PT ;  /* 0x0000000809092212 */ /* 0x000fc800078e3cff */
[----:B---3--:R-:W2:Y:S04]  /*20200*/  @P0 LDG.E.U8 R15, desc[UR42][R10.64] ;  /* 0x0000002a0a0f0981 */ /* 0x008ea8000c1e1100 */
[----:B------:R0:W3:Y:S01]  /*20210*/  @P2 LDG.E.U8 R14, desc[UR42][R8.64] ;  /* 0x0000002a080e2981 */ /* 0x0000e2000c1e1100 */
[----:B------:R-:W-:Y:S02]  /*20220*/  ISETP.GT.AND P1, PT, R0, 0x60, PT ;  /* 0x000000600000780c */ /* 0x000fe40003f24270 */
[----:B0-----:R-:W-:-:S11]  /*20230*/  PRMT R9, RZ, 0x7610, R9 ;  /* 0x00007610ff097816 */ /* 0x001fd60000000009 */
[----:B------:R0:W4:Y:S04]  /*20240*/  @P1 LDG.E.U8 R9, desc[UR42][R12.64] ;  /* 0x0000002a0c091981 */ /* 0x000128000c1e1100 */
[----:B---3--:R1:W-:Y:S04]  /*20250*/  STL [R1+0xec], R14 ;  /* 0x0000ec0e01007387 */ /* 0x0083e80000100800 */
[----:B-1----:R-:W3:Y:S04]  /*20260*/  LDL.LU R14, [R1+0x4034] ;  /* 0x00403400010e7983 */ /* 0x002ee80000300800 */
[----:B--2---:R1:W-:Y:S04]  /*20270*/  STL [R1+0xf4], R15 ;  /* 0x0000f40f01007387 */ /* 0x0043e80000100800 */
[----:B-1----:R-:W2:Y:S04]  /*20280*/  LDL.LU R15, [R1+0x4030] ;  /* 0x00403000010f7983 */ /* 0x002ea80000300800 */
[----:B------:R-:W2:Y:S04]  /*20290*/  LDL R10, [R1+0xf28] ;  /* 0x000f2800010a7983 */ /* 0x000ea80000100800 */
[----:B------:R-:W2:Y:S04]  /*202a0*/  LDL R11, [R1+0xf2c] ;  /* 0x000f2c00010b7983 */ /* 0x000ea80000100800 */
[----:B------:R-:W0:Y:S04]  /*202b0*/  LDL R12, [R1+0xea8] ;  /* 0x000ea800010c7983 */ /* 0x000e280000100800 */
[----:B------:R-:W0:Y:S01]  /*202c0*/  LDL R13, [R1+0xeac] ;  /* 0x000eac00010d7983 */ /* 0x000e220000100800 */
[----:B------:R-:W-:-:S02]  /*202d0*/  ISETP.GT.AND P2, PT, R0, 0x68, PT ;  /* 0x000000680000780c */ /* 0x000fc40003f44270 */
[----:B------:R-:W-:Y:S02]  /*202e0*/  PRMT R8, RZ, 0x7610, R8 ;  /* 0x00007610ff087816 */ /* 0x000fe40000000008 */
[----:B--2---:R-:W-:-:S04]  /*202f0*/  @P1 LOP3.LUT R11, R11, R10, RZ, 0x3c, !PT ;  /* 0x0000000a0b0b1212 */ /* 0x004fc800078e3cff */
[----:B------:R-:W-:-:S05]  /*20300*/  @P1 LOP3.LUT R10, R11, R10, RZ, 0x3c, !PT ;  /* 0x0000000a0b0a1212 */ /* 0x000fca00078e3cff */
[----:B0-----:R-:W-:Y:S02]  /*20310*/  @P2 LOP3.LUT R13, R13, R12, RZ, 0x3c, !PT ;  /* 0x0000000c0d0d2212 */ /* 0x001fe400078e3cff */
[----:B------:R-:W-:Y:S02]  /*20320*/  @P1 LOP3.LUT R11, R11, R10, RZ, 0x3c, !PT ;  /* 0x0000000a0b0b1212 */ /* 0x000fe400078e3cff */
[----:B------:R-:W-:-:S03]  /*20330*/  @P2 LOP3.LUT R12, R13, R12, RZ, 0x3c, !PT ;  /* 0x0000000c0d0c2212 */ /* 0x000fc600078e3cff */
[----:B------:R0:W2:Y:S01]  /*20340*/  @P1 LDG.E.U8 R8, desc[UR42][R10.64] ;  /* 0x0000002a0a081981 */ /* 0x0000a2000c1e1100 */
[----:B------:R-:W-:Y:S02]  /*20350*/  @P2 LOP3.LUT R13, R13, R12, RZ, 0x3c, !PT ;  /* 0x0000000c0d0d2212 */ /* 0x000fe400078e3cff */
[----:B0-----:R-:W-:-:S06]  /*20360*/  PRMT R10, RZ, 0x7610, R10 ;  /* 0x00007610ff0a7816 */ /* 0x001fcc000000000a */
[----:B------:R0:W2:Y:S04]  /*20370*/  @P2 LDG.E.U8 R10, desc[UR42][R12.64] ;  /* 0x0000002a0c0a2981 */ /* 0x0000a8000c1e1100 */
        /* <DEDUP_REMOVED lines=480> */
[----:B------:R-:W-:-:S03]  /*22180*/  PRMT R17, RZ, 0x7610, R17 ;  /* 0x00007610ff117816 */ /* 0x000fc60000000011 */
[----:B--2---:R0:W-:Y:S04]  /*22190*/  STL [R1+0x1c], R24 ;  /* 0x00001c1801007387 */ /* 0x0041e80000100800 */
[----:B0-----:R-:W2:Y:S04]  /*221a0*/  LDL.LU R24, [R1+0x3f6c] ;  /* 0x003f6c0001187983 */ /* 0x001ea80000300800 */
[----:B------:R-:W2:Y:S01]  /*221b0*/  LDL R13, [R1+0xd50] ;  /* 0x000d5000010d7983 */ /* 0x000ea20000100800 */
[----:B------:R-:W-:-:S03]  /*221c0*/  @P3 IMAD.MOV.U32 R12, RZ, RZ, R15 ;  /* 0x000000ffff0c3224 */ /* 0x000fc600078e000f */
[----:B------:R-:W3:Y:S04]  /*221d0*/  LDL R15, [R1+0xe4c] ;  /* 0x000e4c00010f7983 */ /* 0x000ee80000100800 */
[----:B--2---:R-:W2:Y:S01]  /*221e0*/  @P3 LDG.E.U8 R17, desc[UR42][R12.64] ;  /* 0x0000002a0c113981 */ /* 0x004ea2000c1e1100 */
        /* <DEDUP_REMOVED lines=39> */
[----:B------:R-:W-:Y:S01]  /*22460*/  PRMT R14, RZ, 0x7610, R14 ;  /* 0x00007610ff0e7816 */ /* 0x000fe2000000000e */
[----:B--2---:R0:W-:Y:S04]  /*22470*/  STL [R1+0x8], R23 ;  /* 0x0000081701007387 */ /* 0x0041e80000100800 */
[----:B0-----:R-:W2:Y:S04]  /*22480*/  LDL.LU R23, [R1+0x3f58] ;  /* 0x003f580001177983 */ /* 0x001ea80000300800 */
[----:B------:R-:W2:Y:S02]  /*22490*/  LDL R13, [R1+0xe48] ;  /* 0x000e4800010d7983 */ /* 0x000ea40000100800 */
[----:B---3--:R-:W-:Y:S01]  /*224a0*/  @P2 IMAD.MOV.U32 R12, RZ, RZ, R15 ;  /* 0x000000ffff0c2224 */ /* 0x008fe200078e000f */
        /* <DEDUP_REMOVED lines=11> */
[----:B---3--:R0:W-:Y:S04]  /*22560*/  STL [R1], R22 ;  /* 0x0000001601007387 */ /* 0x0081e80000100800 */
        /* <DEDUP_REMOVED lines=12> */
[----:B------:R-:W-:-:S02]  /*22630*/  ISETP.GT.AND P4, PT, R0, 0x7e, PT ;  /* 0x0000007e0000780c */ /* 0x000fc40003f84270 */
[----:B0-----:R-:W-:-:S04]  /*22640*/  @P3 LOP3.LUT R13, R13, R12, RZ, 0x3c, !PT ;  /* 0x0000000c0d0d3212 */ /* 0x001fc800078e3cff */
[----:B------:R-:W-:-:S04]  /*22650*/  @P3 LOP3.LUT R12, R13, R12, RZ, 0x3c, !PT ;  /* 0x0000000c0d0c3212 */ /* 0x000fc800078e3cff */
[----:B------:R-:W-:-:S05]  /*22660*/  @P3 LOP3.LUT R13, R13, R12, RZ, 0x3c, !PT ;  /* 0x0000000c0d0d3212 */ /* 0x000fca00078e3cff */
[----:B------:R0:W3:Y:S01]  /*22670*/  @P3 LDG.E.U8 R28, desc[UR42][R12.64] ;  /* 0x0000002a0c1c3981 */ /* 0x0000e2000c1e1100 */
[----:B------:R-:W-:-:S03]  /*22680*/  PRMT R27, RZ, 0x7610, R27 ;  /* 0x00007610ff1b7816 */ /* 0x000fc6000000001b */
[----:B--2---:R1:W-:Y:S01]  /*22690*/  STL [R1+0x3f44], R29 ;  /* 0x003f441d01007387 */ /* 0x0043e20000100800 */
[----:B0-----:R-:W-:Y:S02]  /*226a0*/  @P4 IMAD.MOV.U32 R12, RZ, RZ, R14 ;  /* 0x000000ffff0c4224 */ /* 0x001fe400078e000e */
[----:B------:R-:W-:Y:S01]  /*226b0*/  @P4 IMAD.MOV.U32 R13, RZ, RZ, R15 ;  /* 0x000000ffff0d4224 */ /* 0x000fe200078e000f */
[----:B-1----:R-:W2:Y:S04]  /*226c0*/  LDL R29, [R1+0xd44] ;  /* 0x000d4400011d7983 */ /* 0x002ea80000100800 */
[----:B------:R2:W4:Y:S04]  /*226d0*/  @P4 LDG.E.U8 R27, desc[UR42][R12.64] ;  /* 0x0000002a0c1b4981 */ /* 0x000528000c1e1100 */
[----:B---3--:R0:W-:Y:S01]  /*226e0*/  STL [R1+0x3f48], R28 ;  /* 0x003f481c01007387 */ /* 0x0081e20000100800 */
[----:B------:R-:W-:-:S03]  /*226f0*/  PRMT R26, RZ, 0x7610, R26 ;  /* 0x00007610ff1a7816 */ /* 0x000fc6000000001a */
[----:B------:R-:W3:Y:S04]  /*22700*/  LDL R15, [R1+0xf30] ;  /* 0x000f3000010f7983 */ /* 0x000ee80000100800 */
[----:B------:R-:W3:Y:S04]  /*22710*/  LDL R14, [R1+0xf34] ;  /* 0x000f3400010e7983 */ /* 0x000ee80000100800 */
[----:B0-----:R-:W3:Y:S01]  /*22720*/  LDL R28, [R1+0xd40] ;  /* 0x000d4000011c7983 */ /* 0x001ee20000100800 */
[----:B--2---:R-:W-:-:S03]  /*22730*/  @P4 IMAD.MOV.U32 R12, RZ, RZ, R29 ;  /* 0x000000ffff0c4224 */ /* 0x004fc600078e001d */
[----:B----4-:R0:W-:Y:S01]  /*22740*/  STL [R1+0x3f4c], R27 ;  /* 0x003f4c1b01007387 */ /* 0x0101e20000100800 */
[----:B------:R-:W-:Y:S02]  /*22750*/  ISETP.GT.AND P0, PT, R0, 0x5f, PT ;  /* 0x0000005f0000780c */ /* 0x000fe40003f04270 */
[----:B------:R-:W-:Y:S01]  /*22760*/  PRMT R25, RZ, 0x7610, R25 ;  /* 0x00007610ff197816 */ /* 0x000fe20000000019 */
[----:B------:R-:W2:Y:S04]  /*22770*/  LDL R29, [R1+0xeb0] ;  /* 0x000eb000011d7983 */ /* 0x000ea80000100800 */
[----:B0-----:R-:W4:Y:S01]  /*22780*/  LDL R27, [R1+0xf3c] ;  /* 0x000f3c00011b7983 */ /* 0x001f220000100800 */
[----:B---3--:R-:W-:-:S03]  /*22790*/  @P4 IMAD.MOV.U32 R13, RZ, RZ, R28 ;  /* 0x000000ffff0d4224 */ /* 0x008fc600078e001c */
[----:B------:R-:W3:Y:S04]  /*227a0*/  LDL R28, [R1+0xeb4] ;  /* 0x000eb400011c7983 */ /* 0x000ee80000100800 */
[----:B------:R4:W2:Y:S04]  /*227b0*/  @P4 LDG.E.U8 R26, desc[UR42][R12.64] ;  /* 0x0000002a0c1a4981 */ /* 0x0008a8000c1e1100 */
[----:B------:R-:W2:Y:S01]  /*227c0*/  LDL R13, [R1+0xf38] ;  /* 0x000f3800010d7983 */ /* 0x000ea20000100800 */
[----:B----4-:R-:W-:-:S05]  /*227d0*/  @P0 IMAD.MOV.U32 R12, RZ, RZ, R27 ;  /* 0x000000ffff0c0224 */ /* 0x010fca00078e001b */
[----:B--2---:R-:W2:Y:S04]  /*227e0*/  @P0 LDG.E.U8 R25, desc[UR42][R12.64] ;  /* 0x0000002a0c190981 */ /* 0x004ea8000c1e1100 */
[----:B------:R0:W-:Y:S01]  /*227f0*/  STL [R1+0x3f50], R26 ;  /* 0x003f501a01007387 */ /* 0x0001e20000100800 */
[----:B------:R-:W-:-:S03]  /*22800*/  PRMT R24, RZ, 0x7610, R24 ;  /* 0x00007610ff187816 */ /* 0x000fc60000000018 */
[----:B------:R-:W4:Y:S04]  /*22810*/  LDL R27, [R1+0xe38] ;  /* 0x000e3800011b7983 */ /* 0x000f280000100800 */
[----:B------:R1:W3:Y:S04]  /*22820*/  @P0 LDG.E.U8 R24, desc[UR42][R14.64] ;  /* 0x0000002a0e180981 */ /* 0x0002e8000c1e1100 */
[----:B0-----:R-:W3:Y:S01]  /*22830*/  LDL R26, [R1+0xe3c] ;  /* 0x000e3c00011a7983 */ /* 0x001ee20000100800 */
[----:B------:R-:W-:-:S03]  /*22840*/  ISETP.GT.AND P1, PT, R0, 0x67, PT ;  /* 0x000000670000780c */ /* 0x000fc60003f24270 */
[----:B--2---:R0:W-:Y:S04]  /*22850*/  STL [R1+0x3ef0], R25 ;  /* 0x003ef01901007387 */ /* 0x0041e80000100800 */
[----:B------:R-:W2:Y:S04]  /*22860*/  LDL R15, [R1+0xeb8] ;  /* 0x000eb800010f7983 */ /* 0x000ea80000100800 */
[----:B0-----:R-:W1:Y:S01]  /*22870*/  LDL R25, [R1+0xebc] ;  /* 0x000ebc0001197983 */ /* 0x001e620000100800 */
[----:B------:R-:W-:Y:S02]  /*22880*/  ISETP.GT.AND P2, PT, R0, 0x6f, PT ;  /* 0x0000006f0000780c */ /* 0x000fe40003f44270 */
[----:B------:R-:W-:-:S02]  /*22890*/  PRMT R12, RZ, 0x7610, R12 ;  /* 0x00007610ff0c7816 */ /* 0x000fc4000000000c */
[----:B------:R-:W-:Y:S02]  /*228a0*/  PRMT R13, RZ, 0x7610, R13 ;  /* 0x00007610ff0d7816 */ /* 0x000fe4000000000d */
[----:B------:R-:W-:Y:S01]  /*228b0*/  PRMT R17, RZ, 0x7610, R17 ;  /* 0x00007610ff117816 */ /* 0x000fe20000000011 */
[----:B-1----:R-:W-:-:S05]  /*228c0*/  @P1 IMAD.MOV.U32 R14, RZ, RZ, R25 ;  /* 0x000000ffff0e1224 */ /* 0x002fca00078e0019 */
[----:B--2---:R3:W2:Y:S02]  /*228d0*/  @P1 LDG.E.U8 R12, desc[UR42][R14.64] ;  /* 0x0000002a0e0c1981 */ /* 0x0046a4000c1e1100 */
[----:B---3--:R-:W-:Y:S02]  /*228e0*/  @P1 IMAD.MOV.U32 R14, RZ, RZ, R28 ;  /* 0x000000ffff0e1224 */ /* 0x008fe400078e001c */
[----:B------:R-:W-:-:S05]  /*228f0*/  @P1 IMAD.MOV.U32 R15, RZ, RZ, R29 ;  /* 0x000000ffff0f1224 */ /* 0x000fca00078e001d */
[----:B------:R0:W3:Y:S02]  /*22900*/  @P1 LDG.E.U8 R13, desc[UR42][R14.64] ;  /* 0x0000002a0e0d1981 */ /* 0x0000e4000c1e1100 */
[----:B0-----:R-:W-:Y:S02]  /*22910*/  @P2 IMAD.MOV.U32 R14, RZ, RZ, R26 ;  /* 0x000000ffff0e2224 */ /* 0x001fe400078e001a */
[----:B----4-:R-:W-:-:S05]  /*22920*/  @P2 IMAD.MOV.U32 R15, RZ, RZ, R27 ;  /* 0x000000ffff0f2224 */ /* 0x010fca00078e001b */
[----:B------:R-:W4:Y:S04]  /*22930*/  @P2 LDG.E.U8 R17, desc[UR42][R14.64] ;  /* 0x0000002a0e112981 */ /* 0x000f28000c1e1100 */
[----:B------:R0:W-:Y:S04]  /*22940*/  STL [R1+0x3ef4], R24 ;  /* 0x003ef41801007387 */ /* 0x0001e80000100800 */
[----:B--2---:R1:W-:Y:S04]  /*22950*/  STL [R1+0x3ef8], R12 ;  /* 0x003ef80c01007387 */ /* 0x0043e80000100800 */
[----:B------:R-:W2:Y:S04]  /*22960*/  LDL R29, [R1+0xdbc] ;  /* 0x000dbc00011d7983 */ /* 0x000ea80000100800 */
[----:B---3--:R3:W-:Y:S04]  /*22970*/  STL [R1+0x3efc], R13 ;  /* 0x003efc0d01007387 */ /* 0x0087e80000100800 */
[----:B------:R-:W2:Y:S04]  /*22980*/  LDL R28, [R1+0xdb0] ;  /* 0x000db000011c7983 */ /* 0x000ea80000100800 */
[----:B------:R-:W2:Y:S04]  /*22990*/  LDL R27, [R1+0xdb4] ;  /* 0x000db400011b7983 */ /* 0x000ea80000100800 */
[----:B------:R-:W2:Y:S04]  /*229a0*/  LDL R26, [R1+0xd38] ;  /* 0x000d3800011a7983 */ /* 0x000ea80000100800 */
[----:B------:R-:W2:Y:S04]  /*229b0*/  LDL R25, [R1+0xd3c] ;  /* 0x000d3c0001197983 */ /* 0x000ea80000100800 */
[----:B0-----:R-:W2:Y:S04]  /*229c0*/  LDL R24, [R1+0xd30] ;  /* 0x000d300001187983 */ /* 0x001ea80000100800 */
[----:B-1----:R-:W2:Y:S04]  /*229d0*/  LDL R12, [R1+0xd34] ;  /* 0x000d3400010c7983 */ /* 0x002ea80000100800 */
[----:B------:R-:W2:Y:S04]  /*229e0*/  LDL R15, [R1+0xe30] ;  /* 0x000e3000010f7983 */ /* 0x000ea80000100800 */
[----:B---3--:R-:W3:Y:S04]  /*229f0*/  LDL R13, [R1+0xe34] ;  /* 0x000e3400010d7983 */ /* 0x008ee80000100800 */
[----:B----4-:R0:W-:Y:S04]  /*22a00*/  STL [R1+0x3f00], R17 ;  /* 0x003f001101007387 */ /* 0x0101e80000100800 */
[----:B0-----:R-:W4:Y:S01]  /*22a10*/  LDL R17, [R1+0xdb8] ;  /* 0x000db80001117983 */ /* 0x001f220000100800 */
[----:B------:R-:W-:-:S02]  /*22a20*/  ISETP.GT.AND P0, PT, R0, 0x77, PT ;  /* 0x000000770000780c */ /* 0x000fc40003f04270 */
[----:B------:R-:W-:Y:S02]  /*22a30*/  PRMT R19, RZ, 0x7610, R19 ;  /* 0x00007610ff137816 */ /* 0x000fe40000000013 */
[----:B------:R-:W-:Y:S02]  /*22a40*/  ISETP.GT.AND P1, PT, R0, 0x7f, PT ;  /* 0x0000007f0000780c */ /* 0x000fe40003f24270 */
[----:B------:R-:W-:Y:S02]  /*22a50*/  PRMT R20, RZ, 0x7610, R20 ;  /* 0x00007610ff147816 */ /* 0x000fe40000000014 */
[----:B------:R-:W-:Y:S02]  /*22a60*/  PRMT R21, RZ, 0x7610, R21 ;  /* 0x00007610ff157816 */ /* 0x000fe40000000015 */
[----:B------:R-:W-:Y:S02]  /*22a70*/  PRMT R23, RZ, 0x7610, R23 ;  /* 0x00007610ff177816 */ /* 0x000fe40000000017 */
[----:B------:R-:W-:Y:S01]  /*22a80*/  PRMT R22, RZ, 0x7610, R22 ;  /* 0x00007610ff167816 */ /* 0x000fe20000000016 */
[----:B---3--:R-:W-:-:S05]  /*22a90*/  @P2 IMAD.MOV.U32 R14, RZ, RZ, R13 ;  /* 0x000000ffff0e2224 */ /* 0x008fca00078e000d */
[----:B--2---:R0:W2:Y:S02]  /*22aa0*/  @P2 LDG.E.U8 R19, desc[UR42][R14.64] ;  /* 0x0000002a0e132981 */ /* 0x0040a4000c1e1100 */
[----:B0-----:R-:W-:Y:S02]  /*22ab0*/  @P0 IMAD.MOV.U32 R14, RZ, RZ, R29 ;  /* 0x000000ffff0e0224 */ /* 0x001fe400078e001d */
[----:B----4-:R-:W-:-:S05]  /*22ac0*/  @P0 IMAD.MOV.U32 R15, RZ, RZ, R17 ;  /* 0x000000ffff0f0224 */ /* 0x010fca00078e0011 */
[----:B------:R0:W3:Y:S02]  /*22ad0*/  @P0 LDG.E.U8 R20, desc[UR42][R14.64] ;  /* 0x0000002a0e140981 */ /* 0x0000e4000c1e1100 */
[----:B0-----:R-:W-:Y:S02]  /*22ae0*/  @P0 IMAD.MOV.U32 R14, RZ, RZ, R27 ;  /* 0x000000ffff0e0224 */ /* 0x001fe400078e001b */
[----:B------:R-:W-:-:S05]  /*22af0*/  @P0 IMAD.MOV.U32 R15, RZ, RZ, R28 ;  /* 0x000000ffff0f0224 */ /* 0x000fca00078e001c */
[----:B------:R0:W4:Y:S02]  /*22b00*/  @P0 LDG.E.U8 R21, desc[UR42][R14.64] ;  /* 0x0000002a0e150981 */ /* 0x000124000c1e1100 */
[----:B0-----:R-:W-:Y:S02]  /*22b10*/  @P1 IMAD.MOV.U32 R14, RZ, RZ, R25 ;  /* 0x000000ffff0e1224 */ /* 0x001fe400078e0019 */
[----:B------:R-:W-:-:S05]  /*22b20*/  @P1 IMAD.MOV.U32 R15, RZ, RZ, R26 ;  /* 0x000000ffff0f1224 */ /* 0x000fca00078e001a */
[----:B------:R0:W5:Y:S02]  /*22b30*/  @P1 LDG.E.U8 R23, desc[UR42][R14.64] ;  /* 0x0000002a0e171981 */ /* 0x000164000c1e1100 */
[----:B0-----:R-:W-:Y:S02]  /*22b40*/  @P1 IMAD.MOV.U32 R14, RZ, RZ, R12 ;  /* 0x000000ffff0e1224 */ /* 0x001fe400078e000c */
[----:B------:R-:W-:-:S05]  /*22b50*/  @P1 IMAD.MOV.U32 R15, RZ, RZ, R24 ;  /* 0x000000ffff0f1224 */ /* 0x000fca00078e0018 */
[----:B------:R0:W5:Y:S01]  /*22b60*/  @P1 LDG.E.U8 R22, desc[UR42][R14.64] ;  /* 0x0000002a0e161981 */ /* 0x000162000c1e1100 */
[----:B------:R-:W0:Y:S01]  /*22b70*/  S2R R13, SR_TID.X ;  /* 0x00000000000d7919 */ /* 0x000e220000002100 */
[----:B------:R-:W1:Y:S08]  /*22b80*/  S2UR UR5, SR_CgaCtaId ;  /* 0x00000000000579c3 */ /* 0x000e700000008800 */
[----:B------:R-:W-:Y:S01]  /*22b90*/  BAR.SYNC.DEFER_BLOCKING 0x0 ;  /* 0x0000000000007b1d */ /* 0x000fe20000010000 */
[----:B0-----:R-:W-:-:S02]  /*22ba0*/  LOP3.LUT R15, R13, 0x3, RZ, 0xc0, !PT ;  /* 0x000000030d0f7812 */ /* 0x001fc400078ec0ff */
[----:B------:R-:W-:-:S03]  /*22bb0*/  SHF.R.U32.HI R12, RZ, 0x2, R13 ;  /* 0x00000002ff0c7819 */ /* 0x000fc6000001160d */
[----:B------:R-:W-:Y:S01]  /*22bc0*/  IMAD R15, R15, 0x220, RZ ;  /* 0x000002200f0f7824 */ /* 0x000fe200078e02ff */
[----:B------:R-:W-:Y:S02]  /*22bd0*/  SGXT.U32 R12, R12, 0x3 ;  /* 0x000000030c0c781a */ /* 0x000fe40000000000 */
[----:B------:R-:W-:Y:S02]  /*22be0*/  LOP3.LUT R14, R13, 0x3f, RZ, 0xc0, !PT ;  /* 0x0000003f0d0e7812 */ /* 0x000fe400078ec0ff */
[----:B------:R-:W-:Y:S01]  /*22bf0*/  LOP3.LUT R15, R15, R12, RZ, 0xfc, !PT ;  /* 0x0000000c0f0f7212 */ /* 0x000fe200078efcff */
[----:B--2---:R-:W-:Y:S04]  /*22c00*/  STL [R1+0x3f04], R19 ;  /* 0x003f041301007387 */ /* 0x004fe80000100800 */
[----:B---3--:R-:W-:Y:S04]  /*22c10*/  STL [R1+0x3f08], R20 ;  /* 0x003f081401007387 */ /* 0x008fe80000100800 */
[----:B----4-:R-:W-:Y:S04]  /*22c20*/  STL [R1+0x3f0c], R21 ;  /* 0x003f0c1501007387 */ /* 0x010fe80000100800 */
[----:B-----5:R-:W-:Y:S04]  /*22c30*/  STL [R1+0x3f10], R23 ;  /* 0x003f101701007387 */ /* 0x020fe80000100800 */
[----:B------:R0:W-:Y:S04]  /*22c40*/  STL [R1+0x3f14], R22 ;  /* 0x003f141601007387 */ /* 0x0001e80000100800 */
[----:B0-----:R-:W2:Y:S04]  /*22c50*/  LDL.LU R22, [R1+0x758] ;  /* 0x0007580001167983 */ /* 0x001ea80000300800 */
[----:B------:R-:W3:Y:S04]  /*22c60*/  LDL.LU R23, [R1+0x754] ;  /* 0x0007540001177983 */ /* 0x000ee80000300800 */
[----:B------:R-:W4:Y:S04]  /*22c70*/  LDL.LU R21, [R1+0x714] ;  /* 0x0007140001157983 */ /* 0x000f280000300800 */
[----:B------:R-:W5:Y:S04]  /*22c80*/  LDL.LU R20, [R1+0x710] ;  /* 0x0007100001147983 */ /* 0x000f680000300800 */
[----:B------:R-:W2:Y:S04]  /*22c90*/  LDL.LU R19, [R1+0x6d4] ;  /* 0x0006d40001137983 */ /* 0x000ea80000300800 */
        /* <DEDUP_REMOVED lines=47> */
[----:B------:R-:W-:-:S03]  /*22f90*/  ISETP.GE.AND P0, PT, R14, R0, PT ;  /* 0x000000000e00720c */ /* 0x000fc60003f06270 */
[----:B------:R-:W-:Y:S01]  /*22fa0*/  STL [R1+0x3c88], R15 ;  /* 0x003c880f01007387 */ /* 0x000fe20000100800 */
[----:B------:R-:W0:Y:S03]  /*22fb0*/  S2R R14, SR_TID.X ;  /* 0x00000000000e7919 */ /* 0x000e260000002100 */
        /* <DEDUP_REMOVED lines=32> */
[----:B0-----:R-:W-:-:S03]  /*231c0*/  LOP3.LUT R14, R14, 0x3f, RZ, 0xc0, !PT ;  /* 0x0000003f0e0e7812 */ /* 0x001fc600078ec0ff */
[----:B------:R-:W-:Y:S04]  /*231d0*/  STL [R1+0x3d90], R15 ;  /* 0x003d900f01007387 */ /* 0x000fe80000100800 */
[----:B------:R-:W-:Y:S04]  /*231e0*/  STL [R1+0x3d98], R15 ;  /* 0x003d980f01007387 */ /* 0x000fe80000100800 */
[----:B------:R-:W-:Y:S04]  /*231f0*/  STL [R1+0x3da0], R15 ;  /* 0x003da00f01007387 */ /* 0x000fe80000100800 */
[----:B------:R-:W-:Y:S01]  /*23200*/  STL [R1+0x3da8], R15 ;  /* 0x003da80f01007387 */ /* 0x000fe20000100800 */
[----:B------:R-:W-:-:S03]  /*23210*/  LOP3.LUT R14, R14, 0x40, RZ, 0xfc, !PT ;  /* 0x000000400e0e7812 */ /* 0x000fc600078efcff */
        /* <DEDUP_REMOVED lines=33> */
[----:B------:R-:W-:-:S03]  /*23430*/  UMOV UR4, 0x400 ;  /* 0x0000040000047882 */ /* 0x000fc60000000000 */
[----:B------:R-:W-:Y:S04]  /*23440*/  STL [R1+0x3ea8], R15 ;  /* 0x003ea80f01007387 */ /* 0x000fe80000100800 */
[----:B------:R-:W-:Y:S01]  /*23450*/  STL [R1+0x3eb0], R15 ;  /* 0x003eb00f01007387 */ /* 0x000fe20000100800 */
[----:B-1----:R-:W-:-:S03]  /*23460*/  ULEA UR4, UR5, UR4, 0x18 ;  /* 0x0000000405047291 */ /* 0x002fc6000f8ec0ff */
        /* <DEDUP_REMOVED lines=8> */
[----:B------:R0:W-:Y:S04]  /*234f0*/  STL [R1+0x3f18], R15 ;  /* 0x003f180f01007387 */ /* 0x0001e80000100800 */
[----:B0-----:R-:W3:Y:S04]  /*23500*/  LDL.LU R15, [R1+0x794] ;  /* 0x00079400010f7983 */ /* 0x001ee80000300800 */
[----:B------:R-:W3:Y:S04]  /*23510*/  LDL.LU R0, [R1+0x798] ;  /* 0x0007980001007983 */ /* 0x000ee80000300800 */
[----:B--2---:R0:W-:Y:S04]  /*23520*/  STS.U8 [R14+UR4+0x1840], R27 ;  /* 0x0018401b0e007988 */ /* 0x0041e80008000004 */
[----:B------:R1:W-:Y:S04]  /*23530*/  STS.U8 [R14+UR4+0x1c40], R28 ;  /* 0x001c401c0e007988 */ /* 0x0003e80008000004 */
[----:B------:R2:W-:Y:S04]  /*23540*/  STS.U8 [R14+UR4+0x1040], R12 ;  /* 0x0010400c0e007988 */ /* 0x0005e80008000004 */
[----:B------:R2:W-:Y:S04]  /*23550*/  STS.U8 [R14+UR4+0x1c00], R29 ;  /* 0x001c001d0e007988 */ /* 0x0005e80008000004 */
[----:B0-----:R-:W3:Y:S04]  /*23560*/  LDL.LU R27, [R1+0xe0] ;  /* 0x0000e000011b7983 */ /* 0x001ee80000300800 */
[----:B-1----:R-:W3:Y:S04]  /*23570*/  LDL.LU R28, [R1+0xdc] ;  /* 0x0000dc00011c7983 */ /* 0x002ee80000300800 */
[----:B--2---:R-:W2:Y:S04]  /*23580*/  LDL.LU R12, [R1+0xd8] ;  /* 0x0000d800010c7983 */ /* 0x004ea80000300800 */
[----:B------:R-:W2:Y:S04]  /*23590*/  LDL.LU R29, [R1+0xd4] ;  /* 0x0000d400011d7983 */ /* 0x000ea80000300800 */
[----:B------:R0:W-:Y:S04]  /*235a0*/  STS.U8 [R14+UR4+0x1400], R25 ;  /* 0x001400190e007988 */ /* 0x0001e80008000004 */
[----:B------:R1:W-:Y:S04]  /*235b0*/  STS.U8 [R14+UR4+0x1800], R26 ;  /* 0x0018001a0e007988 */ /* 0x0003e80008000004 */
[----:B0-----:R-:W2:Y:S04]  /*235c0*/  LDL.LU R25, [R1+0x790] ;  /* 0x0007900001197983 */ /* 0x001ea80000300800 */
[----:B-1----:R-:W2:Y:S04]  /*235d0*/  LDL.LU R26, [R1+0x78c] ;  /* 0x00078c00011a7983 */ /* 0x002ea80000300800 */
        /* <DEDUP_REMOVED lines=118> */
[----:B------:R0:W-:Y:S04]  /*23d40*/  STS.U8 [R14+UR4+0x1440], R24 ;  /* 0x001440180e007988 */ /* 0x0001e80008000004 */
[----:B------:R-:W-:Y:S04]  /*23d50*/  STL [R1+0x3f38], R11 ;  /* 0x003f380b01007387 */ /* 0x000fe80000100800 */
[----:B0-----:R-:W5:Y:S04]  /*23d60*/  LDL.LU R24, [R1+0x74c] ;  /* 0x00074c0001187983 */ /* 0x001f680000300800 */
[----:B---3--:R0:W-:Y:S04]  /*23d70*/  STS.U8 [R14+UR4+0x3800], R27 ;  /* 0x0038001b0e007988 */ /* 0x0081e80008000004 */
[----:B------:R1:W-:Y:S04]  /*23d80*/  STS.U8 [R14+UR4+0x3840], R28 ;  /* 0x0038401c0e007988 */ /* 0x0003e80008000004 */
[----:B--2---:R2:W-:Y:S04]  /*23d90*/  STS.U8 [R14+UR4+0x3c00], R29 ;  /* 0x003c001d0e007988 */ /* 0x0045e80008000004 */
[----:B0-----:R-:W3:Y:S04]  /*23da0*/  LDL.LU R27, [R1+0x748] ;  /* 0x00074800011b7983 */ /* 0x001ee80000300800 */
[----:B-1----:R-:W3:Y:S04]  /*23db0*/  LDL.LU R28, [R1+0x70c] ;  /* 0x00070c00011c7983 */ /* 0x002ee80000300800 */
[----:B--2---:R-:W2:Y:S04]  /*23dc0*/  LDL.LU R29, [R1+0x708] ;  /* 0x00070800011d7983 */ /* 0x004ea80000300800 */
[----:B------:R0:W-:Y:S04]  /*23dd0*/  STS.U8 [R14+UR4+0x3440], R10 ;  /* 0x0034400a0e007988 */ /* 0x0001e80008000004 */
[----:B------:R1:W-:Y:S04]  /*23de0*/  STS.U8 [R14+UR4+0x3040], R9 ;  /* 0x003040090e007988 */ /* 0x0003e80008000004 */
[----:B------:R0:W-:Y:S04]  /*23df0*/  STS.U8 [R14+UR4+0x3000], R8 ;  /* 0x003000080e007988 */ /* 0x0001e80008000004 */
[----:B------:R0:W-:Y:S04]  /*23e00*/  STS.U8 [R14+UR4+0x2c00], R7 ;  /* 0x002c00070e007988 */ /* 0x0001e80008000004 */
[----:B------:R1:W-:Y:S04]  /*23e10*/  STS.U8 [R14+UR4+0x2c40], R6 ;  /* 0x002c40060e007988 */ /* 0x0003e80008000004 */
[----:B------:R4:W-:Y:S04]  /*23e20*/  STS.U8 [R14+UR4+0x2840], R5 ;  /* 0x002840050e007988 */ /* 0x0009e80008000004 */
[----:B0-----:R-:W2:Y:S04]  /*23e30*/  LDL.LU R10, [R1+0x6cc] ;  /* 0x0006cc00010a7983 */ /* 0x001ea80000300800 */
[----:B-1----:R-:W2:Y:S04]  /*23e40*/  LDL.LU R9, [R1+0x6c8] ;  /* 0x0006c80001097983 */ /* 0x002ea80000300800 */
[----:B------:R-:W2:Y:S04]  /*23e50*/  LDL.LU R8, [R1+0x5cc] ;  /* 0x0005cc0001087983 */ /* 0x000ea80000300800 */
[----:B------:R-:W2:Y:S04]  /*23e60*/  LDL.LU R7, [R1+0x5c8] ;  /* 0x0005c80001077983 */ /* 0x000ea80000300800 */
[----:B------:R-:W2:Y:S04]  /*23e70*/  LDL.LU R6, [R1+0x58c] ;  /* 0x00058c0001067983 */ /* 0x000ea80000300800 */
[----:B------:R0:W-:Y:S04]  /*23e80*/  STS.U8 [R14+UR4+0x2800], R4 ;  /* 0x002800040e007988 */ /* 0x0001e80008000004 */
[----:B----4-:R-:W4:Y:S04]  /*23e90*/  LDL.LU R5, [R1+0x588] ;  /* 0x0005880001057983 */ /* 0x010f280000300800 */
[----:B------:R1:W-:Y:S04]  /*23ea0*/  STS.U8 [R14+UR4+0x2400], R3 ;  /* 0x002400030e007988 */ /* 0x0003e80008000004 */
[----:B------:R0:W-:Y:S04]  /*23eb0*/  STS.U8 [R14+UR4], R0 ;  /* 0x000000000e007988 */ /* 0x0001e80008000004 */
[----:B------:R0:W-:Y:S04]  /*23ec0*/  STS.U8 [R14+UR4+0x2440], R2 ;  /* 0x002440020e007988 */ /* 0x0001e80008000004 */
[----:B------:R1:W-:Y:S04]  /*23ed0*/  STS.U8 [R14+UR4+0x2040], R16 ;  /* 0x002040100e007988 */ /* 0x0003e80008000004 */
[----:B------:R1:W-:Y:S04]  /*23ee0*/  STS.U8 [R14+UR4+0x2000], R18 ;  /* 0x002000120e007988 */ /* 0x0003e80008000004 */
[----:B0-----:R-:W4:Y:S04]  /*23ef0*/  LDL.LU R4, [R1+0x54c] ;  /* 0x00054c0001047983 */ /* 0x001f280000300800 */
[----:B-1----:R-:W4:Y:S01]  /*23f00*/  LDL.LU R3, [R1+0x548] ;  /* 0x0005480001037983 */ /* 0x002f220000300800 */
[----:B------:R-:W-:-:S03]  /*23f10*/  LOP3.LUT R0, R14, 0x8, RZ, 0x3c, !PT ;  /* 0x000000080e007812 */ /* 0x000fc600078e3cff */
[----:B------:R-:W4:Y:S04]  /*23f20*/  LDL.LU R2, [R1+0x144] ;  /* 0x0001440001027983 */ /* 0x000f280000300800 */
[----:B------:R-:W4:Y:S04]  /*23f30*/  LDL.LU R16, [R1+0x140] ;  /* 0x0001400001107983 */ /* 0x000f280000300800 */
[----:B------:R0:W-:Y:S04]  /*23f40*/  STS.U8 [R14+UR4+0x40], R15 ;  /* 0x0000400f0e007988 */ /* 0x0001e80008000004 */
[----:B------:R-:W4:Y:S04]  /*23f50*/  LDL.LU R18, [R1+0x13c] ;  /* 0x00013c0001127983 */ /* 0x000f280000300800 */
[----:B------:R1:W-:Y:S04]  /*23f60*/  STS.U8 [R14+UR4+0x440], R22 ;  /* 0x000440160e007988 */ /* 0x0003e80008000004 */
[----:B------:R0:W-:Y:S04]  /*23f70*/  STS.U8 [R14+UR4+0x400], R23 ;  /* 0x000400170e007988 */ /* 0x0001e80008000004 */
[----:B------:R-:W-:Y:S04]  /*23f80*/  STS.U8 [R14+UR4+0x800], R21 ;  /* 0x000800150e007988 */ /* 0x000fe80008000004 */
[----:B-----5:R-:W-:Y:S04]  /*23f90*/  STS.U8 [R14+UR4+0x840], R20 ;  /* 0x000840140e007988 */ /* 0x020fe80008000004 */
[----:B------:R-:W-:Y:S04]  /*23fa0*/  STS.U8 [R14+UR4+0xc40], R19 ;  /* 0x000c40130e007988 */ /* 0x000fe80008000004 */
[----:B------:R-:W-:Y:S04]  /*23fb0*/  STS.U8 [R14+UR4+0xc00], R17 ;  /* 0x000c00110e007988 */ /* 0x000fe80008000004 */
[----:B0-----:R-:W5:Y:S04]  /*23fc0*/  LDL.LU R15, [R1+0x138] ;  /* 0x00013800010f7983 */ /* 0x001f680000300800 */
[----:B------:R-:W-:Y:S04]  /*23fd0*/  STS.U8 [R14+UR4+0x1000], R13 ;  /* 0x0010000d0e007988 */ /* 0x000fe80008000004 */
[----:B------:R-:W-:Y:S04]  /*23fe0*/  STS.U8 [R14+UR4+0x3400], R11 ;  /* 0x0034000b0e007988 */ /* 0x000fe80008000004 */
[----:B------:R-:W-:Y:S04]  /*23ff0*/  STS.U8 [R14+UR4+0x3c40], R12 ;  /* 0x003c400c0e007988 */ /* 0x000fe80008000004 */
[----:B-1----:R-:W5:Y:S04]  /*24000*/  LDL.LU R22, [R1+0x104] ;  /* 0x0001040001167983 */ /* 0x002f680000300800 */
[----:B------:R0:W-:Y:S04]  /*24010*/  STS.U8 [R0+UR4+0x80], R25 ;  /* 0x0000801900007988 */ /* 0x0001e80008000004 */
[----:B------:R-:W5:Y:S04]  /*24020*/  LDL.LU R23, [R1+0x100] ;  /* 0x0001000001177983 */ /* 0x000f680000300800 */
[----:B------:R1:W-:Y:S04]  /*24030*/  STS.U8 [R0+UR4+0xc0], R26 ;  /* 0x0000c01a00007988 */ /* 0x0003e80008000004 */
[----:B0-----:R-:W5:Y:S04]  /*24040*/  LDL.LU R25, [R1+0xfc] ;  /* 0x0000fc0001197983 */ /* 0x001f680000300800 */
[----:B------:R-:W5:Y:S04]  /*24050*/  LDL.LU R21, [R1+0xf8] ;  /* 0x0000f80001157983 */ /* 0x000f680000300800 */
[----:B------:R-:W5:Y:S04]  /*24060*/  LDL.LU R20, [R1+0xf0] ;  /* 0x0000f00001147983 */ /* 0x000f680000300800 */
[----:B------:R-:W5:Y:S04]  /*24070*/  LDL.LU R19, [R1+0xec] ;  /* 0x0000ec0001137983 */ /* 0x000f680000300800 */
[----:B------:R-:W5:Y:S04]  /*24080*/  LDL.LU R17, [R1+0xcc] ;  /* 0x0000cc0001117983 */ /* 0x000f680000300800 */
[----:B------:R-:W5:Y:S04]  /*24090*/  LDL.LU R13, [R1+0xc8] ;  /* 0x0000c800010d7983 */ /* 0x000f680000300800 */
[----:B------:R-:W5:Y:S04]  /*240a0*/  LDL.LU R12, [R1+0xc4] ;  /* 0x0000c400010c7983 */ /* 0x000f680000300800 */
[----:B-1----:R-:W5:Y:S04]  /*240b0*/  LDL.LU R26, [R1+0xc0] ;  /* 0x0000c000011a7983 */ /* 0x002f680000300800 */
[----:B------:R-:W-:Y:S04]  /*240c0*/  STS.U8 [R0+UR4+0x4c0], R24 ;  /* 0x0004c01800007988 */ /* 0x000fe80008000004 */
[----:B---3--:R0:W-:Y:S04]  /*240d0*/  STS.U8 [R0+UR4+0x480], R27 ;  /* 0x0004801b00007988 */ /* 0x0081e80008000004 */
[----:B------:R1:W-:Y:S04]  /*240e0*/  STS.U8 [R0+UR4+0x880], R28 ;  /* 0x0008801c00007988 */ /* 0x0003e80008000004 */
[----:B--2---:R2:W-:Y:S04]  /*240f0*/  STS.U8 [R0+UR4+0x8c0], R29 ;  /* 0x0008c01d00007988 */ /* 0x0045e80008000004 */
[----:B0-----:R-:W3:Y:S04]  /*24100*/  LDL.LU R27, [R1+0xbc] ;  /* 0x0000bc00011b7983 */ /* 0x001ee80000300800 */
[----:B------:R-:W3:Y:S04]  /*24110*/  LDL.LU R24, [R1+0xb8] ;  /* 0x0000b80001187983 */ /* 0x000ee80000300800 */
[----:B-1----:R-:W3:Y:S04]  /*24120*/  LDL.LU R28, [R1+0xb4] ;  /* 0x0000b400011c7983 */ /* 0x002ee80000300800 */
[----:B--2---:R-:W2:Y:S04]  /*24130*/  LDL.LU R29, [R1+0xb0] ;  /* 0x0000b000011d7983 */ /* 0x004ea80000300800 */
[----:B------:R-:W-:Y:S04]  /*24140*/  STS.U8 [R0+UR4+0xcc0], R10 ;  /* 0x000cc00a00007988 */ /* 0x000fe80008000004 */
[----:B------:R-:W-:Y:S04]  /*24150*/  STS.U8 [R0+UR4+0xc80], R9 ;  /* 0x000c800900007988 */ /* 0x000fe80008000004 */
[----:B------:R-:W-:Y:S04]  /*24160*/  STS.U8 [R0+UR4+0x1080], R8 ;  /* 0x0010800800007988 */ /* 0x000fe80008000004 */
[----:B------:R-:W-:Y:S04]  /*24170*/  STS.U8 [R0+UR4+0x10c0], R7 ;  /* 0x0010c00700007988 */ /* 0x000fe80008000004 */
[----:B------:R-:W-:Y:S04]  /*24180*/  STS.U8 [R0+UR4+0x14c0], R6 ;  /* 0x0014c00600007988 */ /* 0x000fe80008000004 */
[----:B----4-:R-:W-:Y:S04]  /*24190*/  STS.U8 [R0+UR4+0x1480], R5 ;  /* 0x0014800500007988 */ /* 0x010fe80008000004 */
[----:B------:R-:W-:Y:S04]  /*241a0*/  STS.U8 [R0+UR4+0x1880], R4 ;  /* 0x0018800400007988 */ /* 0x000fe80008000004 */
[----:B------:R-:W-:Y:S04]  /*241b0*/  STS.U8 [R0+UR4+0x18c0], R3 ;  /* 0x0018c00300007988 */ /* 0x000fe80008000004 */
[----:B------:R-:W-:Y:S04]  /*241c0*/  STS.U8 [R0+UR4+0x1cc0], R2 ;  /* 0x001cc00200007988 */ /* 0x000fe80008000004 */
[----:B------:R-:W-:Y:S04]  /*241d0*/  STS.U8 [R0+UR4+0x1c80], R16 ;  /* 0x001c801000007988 */ /* 0x000fe80008000004 */
[----:B-----5:R0:W-:Y:S04]  /*241e0*/  STS.U8 [R0+UR4+0x2880], R25 ;  /* 0x0028801900007988 */ /* 0x0201e80008000004 */
[----:B------:R1:W-:Y:S04]  /*241f0*/  STS.U8 [R0+UR4+0x3480], R26 ;  /* 0x0034801a00007988 */ /* 0x0003e80008000004 */
[----:B0-----:R-:W4:Y:S04]  /*24200*/  LDL.LU R25, [R1+0x788] ;  /* 0x0007880001197983 */ /* 0x001f280000300800 */
[----:B-1----:R-:W5:Y:S04]  /*24210*/  LDL.LU R26, [R1+0x784] ;  /* 0x00078400011a7983 */ /* 0x002f680000300800 */
[----:B------:R-:W-:Y:S04]  /*24220*/  STS.U8 [R0+UR4+0x2080], R18 ;  /* 0x0020801200007988 */ /* 0x000fe80008000004 */
        /* <DEDUP_REMOVED lines=9> */
[----:B---3--:R0:W-:Y:S04]  /*242c0*/  STS.U8 [R0+UR4+0x3880], R27 ;  /* 0x0038801b00007988 */ /* 0x0081e80008000004 */
[----:B------:R1:W-:Y:S04]  /*242d0*/  STS.U8 [R0+UR4+0x3cc0], R28 ;  /* 0x003cc01c00007988 */ /* 0x0003e80008000004 */
[----:B------:R-:W-:Y:S04]  /*242e0*/  STS.U8 [R0+UR4+0x38c0], R24 ;  /* 0x0038c01800007988 */ /* 0x000fe80008000004 */
[----:B--2---:R2:W-:Y:S04]  /*242f0*/  STS.U8 [R0+UR4+0x3c80], R29 ;  /* 0x003c801d00007988 */ /* 0x0045e80008000004 */
[----:B0-----:R-:W3:Y:S04]  /*24300*/  LDL.LU R27, [R1+0x744] ;  /* 0x00074400011b7983 */ /* 0x001ee80000300800 */
[----:B-1----:R-:W3:Y:S04]  /*24310*/  LDL.LU R28, [R1+0x740] ;  /* 0x00074000011c7983 */ /* 0x002ee80000300800 */
[----:B--2---:R-:W2:Y:S04]  /*24320*/  LDL.LU R0, [R1+0x704] ;  /* 0x0007040001007983 */ /* 0x004ea80000300800 */
        /* <DEDUP_REMOVED lines=13> */
[----:B------:R-:W2:Y:S01]  /*24400*/  LDL.LU R29, [R1+0x174] ;  /* 0x00017400011d7983 */ /* 0x000ea20000300800 */
[----:B------:R-:W-:-:S03]  /*24410*/  LOP3.LUT R3, R14, 0x10, RZ, 0x3c, !PT ;  /* 0x000000100e037812 */ /* 0x000fc600078e3cff */
[----:B------:R-:W2:Y:S04]  /*24420*/  LDL.LU R23, [R1+0x170] ;  /* 0x0001700001177983 */ /* 0x000ea80000300800 */
[----:B------:R-:W2:Y:S04]  /*24430*/  LDL.LU R21, [R1+0x134] ;  /* 0x0001340001157983 */ /* 0x000ea80000300800 */
[----:B------:R-:W2:Y:S04]  /*24440*/  LDL.LU R20, [R1+0x130] ;  /* 0x0001300001147983 */ /* 0x000ea80000300800 */
[----:B------:R-:W2:Y:S04]  /*24450*/  LDL.LU R19, [R1+0xf4] ;  /* 0x0000f40001137983 */ /* 0x000ea80000300800 */
[----:B------:R-:W2:Y:S04]  /*24460*/  LDL.LU R17, [R1+0xd0] ;  /* 0x0000d00001117983 */ /* 0x000ea80000300800 */
[----:B------:R-:W2:Y:S04]  /*24470*/  LDL.LU R13, [R1+0xa4] ;  /* 0x0000a400010d7983 */ /* 0x000ea80000300800 */
[----:B----4-:R0:W-:Y:S04]  /*24480*/  STS.U8 [R3+UR4+0x100], R25 ;  /* 0x0001001903007988 */ /* 0x0101e80008000004 */
[----:B0-----:R-:W4:Y:S04]  /*24490*/  LDL.LU R25, [R1+0xa0] ;  /* 0x0000a00001197983 */ /* 0x001f280000300800 */
[----:B------:R-:W4:Y:S04]  /*244a0*/  LDL.LU R12, [R1+0x9c] ;  /* 0x00009c00010c7983 */ /* 0x000f280000300800 */
[----:B-----5:R0:W-:Y:S04]  /*244b0*/  STS.U8 [R3+UR4+0x140], R26 ;  /* 0x0001401a03007988 */ /* 0x0201e80008000004 */
[----:B------:R-:W5:Y:S04]  /*244c0*/  LDL.LU R24, [R1+0x98] ;  /* 0x0000980001187983 */ /* 0x000f680000300800 */
[----:B0-----:R-:W5:Y:S04]  /*244d0*/  LDL.LU R26, [R1+0x94] ;  /* 0x00009400011a7983 */ /* 0x001f680000300800 */
[----:B---3--:R0:W-:Y:S04]  /*244e0*/  STS.U8 [R3+UR4+0x540], R27 ;  /* 0x0005401b03007988 */ /* 0x0081e80008000004 */
[----:B------:R1:W-:Y:S04]  /*244f0*/  STS.U8 [R3+UR4+0x500], R28 ;  /* 0x0005001c03007988 */ /* 0x0003e80008000004 */
[----:B0-----:R-:W3:Y:S04]  /*24500*/  LDL.LU R27, [R1+0x90] ;  /* 0x00009000011b7983 */ /* 0x001ee80000300800 */
[----:B-1----:R-:W3:Y:S04]  /*24510*/  LDL.LU R28, [R1+0x8c] ;  /* 0x00008c00011c7983 */ /* 0x002ee80000300800 */
[----:B--2---:R0:W-:Y:S04]  /*24520*/  STS.U8 [R3+UR4+0x2540], R29 ;  /* 0x0025401d03007988 */ /* 0x0041e80008000004 */
[----:B0-----:R-:W2:Y:S04]  /*24530*/  LDL.LU R29, [R1+0x88] ;  /* 0x00008800011d7983 */ /* 0x001ea80000300800 */
        /* <DEDUP_REMOVED lines=13> */
[----:B----4-:R0:W-:Y:S04]  /*24610*/  STS.U8 [R3+UR4+0x3140], R25 ;  /* 0x0031401903007988 */ /* 0x0101e80008000004 */
[----:B0-----:R-:W4:Y:S04]  /*24620*/  LDL.LU R25, [R1+0x780] ;  /* 0x0007800001197983 */ /* 0x001f280000300800 */
[----:B-----5:R0:W-:Y:S04]  /*24630*/  STS.U8 [R3+UR4+0x3900], R26 ;  /* 0x0039001a03007988 */ /* 0x0201e80008000004 */
[----:B0-----:R-:W5:Y:S04]  /*24640*/  LDL.LU R26, [R1+0x77c] ;  /* 0x00077c00011a7983 */ /* 0x001f680000300800 */
        /* <DEDUP_REMOVED lines=12> */
[----:B------:R0:W-:Y:S04]  /*24710*/  STS.U8 [R3+UR4+0x2500], R23 ;  /* 0x0025001703007988 */ /* 0x0001e80008000004 */
[----:B------:R-:W5:Y:S04]  /*24720*/  LDL.LU R22, [R1+0x1b0] ;  /* 0x0001b00001167983 */ /* 0x000f680000300800 */
[----:B------:R-:W-:Y:S04]  /*24730*/  STS.U8 [R3+UR4+0x2900], R21 ;  /* 0x0029001503007988 */ /* 0x000fe80008000004 */
[----:B------:R-:W-:Y:S04]  /*24740*/  STS.U8 [R3+UR4+0x2940], R20 ;  /* 0x0029401403007988 */ /* 0x000fe80008000004 */
[----:B------:R-:W-:Y:S04]  /*24750*/  STS.U8 [R3+UR4+0x2d40], R19 ;  /* 0x002d401303007988 */ /* 0x000fe80008000004 */
[----:B0-----:R-:W5:Y:S04]  /*24760*/  LDL.LU R23, [R1+0x1ac] ;  /* 0x0001ac0001177983 */ /* 0x001f680000300800 */
[----:B---3--:R0:W-:Y:S04]  /*24770*/  STS.U8 [R3+UR4+0x3940], R27 ;  /* 0x0039401b03007988 */ /* 0x0081e80008000004 */
[----:B------:R1:W-:Y:S04]  /*24780*/  STS.U8 [R3+UR4+0x3d40], R28 ;  /* 0x003d401c03007988 */ /* 0x0003e80008000004 */
[----:B0-----:R-:W3:Y:S04]  /*24790*/  LDL.LU R27, [R1+0x1a8] ;  /* 0x0001a800011b7983 */ /* 0x001ee80000300800 */
[----:B------:R-:W3:Y:S04]  /*247a0*/  LDL.LU R21, [R1+0x16c] ;  /* 0x00016c0001157983 */ /* 0x000ee80000300800 */
[----:B------:R-:W3:Y:S04]  /*247b0*/  LDL.LU R20, [R1+0x168] ;  /* 0x0001680001147983 */ /* 0x000ee80000300800 */
[----:B------:R-:W3:Y:S04]  /*247c0*/  LDL.LU R19, [R1+0x12c] ;  /* 0x00012c0001137983 */ /* 0x000ee80000300800 */
[----:B-1----:R-:W3:Y:S04]  /*247d0*/  LDL.LU R28, [R1+0x128] ;  /* 0x00012800011c7983 */ /* 0x002ee80000300800 */
[----:B--2---:R0:W-:Y:S04]  /*247e0*/  STS.U8 [R3+UR4+0x3d00], R29 ;  /* 0x003d001d03007988 */ /* 0x0041e80008000004 */
[----:B0-----:R-:W2:Y:S04]  /*247f0*/  LDL.LU R29, [R1+0xac] ;  /* 0x0000ac00011d7983 */ /* 0x001ea80000300800 */
[----:B------:R0:W-:Y:S04]  /*24800*/  STS.U8 [R3+UR4+0x900], R0 ;  /* 0x0009000003007988 */ /* 0x0001e80008000004 */
[----:B------:R-:W-:Y:S04]  /*24810*/  STS.U8 [R3+UR4+0x2d00], R17 ;  /* 0x002d001103007988 */ /* 0x000fe80008000004 */
[----:B------:R-:W-:Y:S04]  /*24820*/  STS.U8 [R3+UR4+0x3100], R13 ;  /* 0x0031000d03007988 */ /* 0x000fe80008000004 */
[----:B------:R-:W-:Y:S04]  /*24830*/  STS.U8 [R3+UR4+0x3540], R12 ;  /* 0x0035400c03007988 */ /* 0x000fe80008000004 */
[----:B------:R-:W-:Y:S04]  /*24840*/  STS.U8 [R3+UR4+0x3500], R24 ;  /* 0x0035001803007988 */ /* 0x000fe80008000004 */
[----:B------:R1:W-:Y:S01]  /*24850*/  STL [R1+0x3f3c], R3 ;  /* 0x003f3c0301007387 */ /* 0x0003e20000100800 */
[----:B0-----:R-:W-:-:S03]  /*24860*/  LOP3.LUT R0, R14, 0x18, RZ, 0x3c, !PT ;  /* 0x000000180e007812 */ /* 0x001fc600078e3cff */
[----:B-1----:R-:W2:Y:S04]  /*24870*/  LDL.LU R3, [R1+0x73c] ;  /* 0x00073c0001037983 */ /* 0x002ea80000300800 */
[----:B------:R-:W2:Y:S04]  /*24880*/  LDL.LU R17, [R1+0xa8] ;  /* 0x0000a80001117983 */ /* 0x000ea80000300800 */
[----:B------:R-:W2:Y:S04]  /*24890*/  LDL.LU R13, [R1+0x80] ;  /* 0x00008000010d7983 */ /* 0x000ea80000300800 */
[----:B------:R-:W2:Y:S04]  /*248a0*/  LDL.LU R12, [R1+0x7c] ;  /* 0x00007c00010c7983 */ /* 0x000ea80000300800 */
[----:B------:R-:W2:Y:S04]  /*248b0*/  LDL.LU R24, [R1+0x78] ;  /* 0x0000780001187983 */ /* 0x000ea80000300800 */
[----:B----4-:R0:W-:Y:S04]  /*248c0*/  STS.U8 [R0+UR4+0x180], R25 ;  /* 0x0001801900007988 */ /* 0x0101e80008000004 */
[----:B0-----:R-:W4:Y:S04]  /*248d0*/  LDL.LU R25, [R1+0x74] ;  /* 0x0000740001197983 */ /* 0x001f280000300800 */
[----:B-----5:R0:W-:Y:S04]  /*248e0*/  STS.U8 [R0+UR4+0x1c0], R26 ;  /* 0x0001c01a00007988 */ /* 0x0201e80008000004 */
[----:B0-----:R-:W5:Y:S04]  /*248f0*/  LDL.LU R26, [R1+0x70] ;  /* 0x00007000011a7983 */ /* 0x001f680000300800 */
[----:B---3--:R0:W-:Y:S04]  /*24900*/  STS.U8 [R0+UR4+0x21c0], R27 ;  /* 0x0021c01b00007988 */ /* 0x0081e80008000004 */
[----:B------:R1:W-:Y:S04]  /*24910*/  STS.U8 [R0+UR4+0x29c0], R28 ;  /* 0x0029c01c00007988 */ /* 0x0003e80008000004 */
[----:B0-----:R-:W3:Y:S04]  /*24920*/  LDL.LU R27, [R1+0x6c] ;  /* 0x00006c00011b7983 */ /* 0x001ee80000300800 */
        /* <DEDUP_REMOVED lines=8> */
[----:B------:R-:W-:Y:S01]  /*249b0*/  STS.U8 [R0+UR4+0xdc0], R8 ;  /* 0x000dc00800007988 */ /* 0x000fe20008000004 */
[----:B0-----:R-:W-:-:S03]  /*249c0*/  LOP3.LUT R2, R14, 0x20, RZ, 0x3c, !PT ;  /* 0x000000200e027812 */ /* 0x001fc600078e3cff */
        /* <DEDUP_REMOVED lines=32> */
[----:B------:R-:W-:Y:S04]  /*24bd0*/  STS.U8 [R0+UR4+0x2980], R19 ;  /* 0x0029801300007988 */ /* 0x000fe80008000004 */
[----:B------:R-:W-:Y:S04]  /*24be0*/  STS.U8 [R0+UR4+0x2d80], R17 ;  /* 0x002d801100007988 */ /* 0x000fe80008000004 */
[----:B------:R-:W-:Y:S04]  /*24bf0*/  STS.U8 [R0+UR4+0x3180], R13 ;  /* 0x0031800d00007988 */ /* 0x000fe80008000004 */
[----:B------:R-:W-:Y:S04]  /*24c00*/  STS.U8 [R0+UR4+0x31c0], R12 ;  /* 0x0031c00c00007988 */ /* 0x000fe80008000004 */
[----:B----4-:R-:W-:Y:S04]  /*24c10*/  STS.U8 [R0+UR4+0x3580], R25 ;  /* 0x0035801900007988 */ /* 0x010fe80008000004 */
[----:B---3--:R0:W-:Y:S04]  /*24c20*/  STS.U8 [R0+UR4+0x39c0], R27 ;  /* 0x0039c01b00007988 */ /* 0x0081e80008000004 */
[----:B------:R1:W-:Y:S04]  /*24c30*/  STS.U8 [R0+UR4+0x3dc0], R28 ;  /* 0x003dc01c00007988 */ /* 0x0003e80008000004 */
[----:B0-----:R-:W3:Y:S04]  /*24c40*/  LDL.LU R27, [R1+0x124] ;  /* 0x00012400011b7983 */ /* 0x001ee80000300800 */
[----:B-1----:R-:W4:Y:S04]  /*24c50*/  LDL.LU R28, [R1+0x120] ;  /* 0x00012000011c7983 */ /* 0x002f280000300800 */
[----:B--2---:R0:W-:Y:S04]  /*24c60*/  STS.U8 [R0+UR4+0x3d80], R29 ;  /* 0x003d801d00007988 */ /* 0x0041e80008000004 */
[----:B0-----:R-:W2:Y:S04]  /*24c70*/  LDL.LU R0, [R1+0x734] ;  /* 0x0007340001007983 */ /* 0x001ea80000300800 */
[----:B------:R-:W2:Y:S04]  /*24c80*/  LDL.LU R19, [R1+0x84] ;  /* 0x0000840001137983 */ /* 0x000ea80000300800 */
[----:B------:R-:W2:Y:S04]  /*24c90*/  LDL.LU R17, [R1+0x60] ;  /* 0x0000600001117983 */ /* 0x000ea80000300800 */
[----:B------:R-:W2:Y:S04]  /*24ca0*/  LDL.LU R13, [R1+0x58] ;  /* 0x00005800010d7983 */ /* 0x000ea80000300800 */
[----:B------:R-:W2:Y:S04]  /*24cb0*/  LDL.LU R12, [R1+0x54] ;  /* 0x00005400010c7983 */ /* 0x000ea80000300800 */
[----:B------:R-:W2:Y:S04]  /*24cc0*/  LDL.LU R25, [R1+0x50] ;  /* 0x0000500001197983 */ /* 0x000ea80000300800 */
[----:B------:R-:W2:Y:S04]  /*24cd0*/  LDL.LU R29, [R1+0x4c] ;  /* 0x00004c00011d7983 */ /* 0x000ea80000300800 */
[----:B-----5:R0:W-:Y:S04]  /*24ce0*/  STS.U8 [R2+UR4+0x200], R26 ;  /* 0x0002001a02007988 */ /* 0x0201e80008000004 */
[----:B------:R1:W-:Y:S04]  /*24cf0*/  STS.U8 [R2+UR4+0x240], R14 ;  /* 0x0002400e02007988 */ /* 0x0003e80008000004 */
[----:B0-----:R-:W5:Y:S04]  /*24d00*/  LDL.LU R26, [R1+0x3f50] ;  /* 0x003f5000011a7983 */ /* 0x001f680000300800 */
[----:B------:R0:W-:Y:S01]  /*24d10*/  STS.U8 [R2+UR4+0x2200], R24 ;  /* 0x0022001802007988 */ /* 0x0001e20008000004 */
[----:B-1----:R-:W1:Y:S03]  /*24d20*/  S2R R14, SR_TID.X ;  /* 0x00000000000e7919 */ /* 0x002e660000002100 */
[----:B0-----:R-:W5:Y:S04]  /*24d30*/  LDL.LU R24, [R1+0x48] ;  /* 0x0000480001187983 */ /* 0x001f680000300800 */
        /* <DEDUP_REMOVED lines=12> */
[----:B------:R0:W-:Y:S01]  /*24e00*/  STS.U8 [R2+UR4+0x1600], R4 ;  /* 0x0016000402007988 */ /* 0x0001e20008000004 */
[----:B-1----:R-:W-:-:S04]  /*24e10*/  LOP3.LUT R14, R14, 0x3f, RZ, 0xc0, !PT ;  /* 0x0000003f0e0e7812 */ /* 0x002fc800078ec0ff */
[----:B0-----:R-:W-:Y:S01]  /*24e20*/  LOP3.LUT R4, R14, 0x28, RZ, 0x3c, !PT ;  /* 0x000000280e047812 */ /* 0x001fe200078e3cff */
[----:B---3--:R0:W-:Y:S04]  /*24e30*/  STS.U8 [R2+UR4+0x2a00], R27 ;  /* 0x002a001b02007988 */ /* 0x0081e80008000004 */
[----:B----4-:R1:W-:Y:S04]  /*24e40*/  STS.U8 [R2+UR4+0x2a40], R28 ;  /* 0x002a401c02007988 */ /* 0x0103e80008000004 */
[----:B0-----:R-:W3:Y:S04]  /*24e50*/  LDL.LU R27, [R1+0x44] ;  /* 0x00004400011b7983 */ /* 0x001ee80000300800 */
[----:B-1----:R-:W4:Y:S04]  /*24e60*/  LDL.LU R28, [R1+0x40] ;  /* 0x00004000011c7983 */ /* 0x002f280000300800 */
[----:B--2---:R-:W-:Y:S04]  /*24e70*/  STS.U8 [R2+UR4+0x640], R0 ;  /* 0x0006400002007988 */ /* 0x004fe80008000004 */
[----:B------:R0:W-:Y:S04]  /*24e80*/  STS.U8 [R2+UR4+0x3640], R25 ;  /* 0x0036401902007988 */ /* 0x0001e80008000004 */
[----:B0-----:R-:W2:Y:S04]  /*24e90*/  LDL.LU R25, [R1+0x770] ;  /* 0x0007700001197983 */ /* 0x001ea80000300800 */
        /* <DEDUP_REMOVED lines=12> */
[----:B------:R0:W-:Y:S04]  /*24f60*/  STS.U8 [R2+UR4+0x3600], R29 ;  /* 0x0036001d02007988 */ /* 0x0001e80008000004 */
[----:B------:R-:W2:Y:S04]  /*24f70*/  LDL.LU R22, [R1+0x1e8] ;  /* 0x0001e80001167983 */ /* 0x000ea80000300800 */
[----:B0-----:R-:W2:Y:S04]  /*24f80*/  LDL.LU R29, [R1+0x1c4] ;  /* 0x0001c400011d7983 */ /* 0x001ea80000300800 */
[----:B------:R-:W2:Y:S04]  /*24f90*/  LDL.LU R14, [R1+0x3c] ;  /* 0x00003c00010e7983 */ /* 0x000ea80000300800 */
[----:B------:R0:W-:Y:S04]  /*24fa0*/  STS.U8 [R2+UR4+0x2240], R23 ;  /* 0x0022401702007988 */ /* 0x0001e80008000004 */
[----:B------:R1:W-:Y:S04]  /*24fb0*/  STS.U8 [R2+UR4+0x2640], R21 ;  /* 0x0026401502007988 */ /* 0x0003e80008000004 */
[----:B------:R0:W-:Y:S04]  /*24fc0*/  STS.U8 [R2+UR4+0x2600], R20 ;  /* 0x0026001402007988 */ /* 0x0001e80008000004 */
[----:B------:R0:W-:Y:S04]  /*24fd0*/  STS.U8 [R2+UR4+0x3240], R12 ;  /* 0x0032400c02007988 */ /* 0x0001e80008000004 */
[----:B------:R-:W-:Y:S04]  /*24fe0*/  STS.U8 [R2+UR4+0x2e40], R19 ;  /* 0x002e401302007988 */ /* 0x000fe80008000004 */
[----:B------:R-:W-:Y:S04]  /*24ff0*/  STS.U8 [R2+UR4+0x2e00], R17 ;  /* 0x002e001102007988 */ /* 0x000fe80008000004 */
[----:B0-----:R-:W2:Y:S04]  /*25000*/  LDL.LU R23, [R1+0x1c0] ;  /* 0x0001c00001177983 */ /* 0x001ea80000300800 */
[----:B-1----:R-:W2:Y:S04]  /*25010*/  LDL.LU R21, [R1+0x19c] ;  /* 0x00019c0001157983 */ /* 0x002ea80000300800 */
[----:B------:R-:W2:Y:S04]  /*25020*/  LDL.LU R20, [R1+0x198] ;  /* 0x0001980001147983 */ /* 0x000ea80000300800 */
[----:B------:R-:W2:Y:S04]  /*25030*/  LDL.LU R12, [R1+0x15c] ;  /* 0x00015c00010c7983 */ /* 0x000ea80000300800 */
[----:B------:R-:W-:Y:S04]  /*25040*/  STS.U8 [R2+UR4+0x3200], R13 ;  /* 0x0032000d02007988 */ /* 0x000fe80008000004 */
[----:B-----5:R0:W-:Y:S04]  /*25050*/  STS.U8 [R2+UR4+0x3a00], R24 ;  /* 0x003a001802007988 */ /* 0x0201e80008000004 */
[----:B0-----:R-:W5:Y:S04]  /*25060*/  LDL.LU R24, [R1+0x158] ;  /* 0x0001580001187983 */ /* 0x001f680000300800 */
[----:B------:R-:W5:Y:S04]  /*25070*/  LDL.LU R19, [R1+0x11c] ;  /* 0x00011c0001137983 */ /* 0x000f680000300800 */
[----:B------:R-:W5:Y:S04]  /*25080*/  LDL.LU R17, [R1+0x118] ;  /* 0x0001180001117983 */ /* 0x000f680000300800 */
[----:B------:R-:W5:Y:S04]  /*25090*/  LDL.LU R13, [R1+0x5c] ;  /* 0x00005c00010d7983 */ /* 0x000f680000300800 */
[----:B---3--:R0:W-:Y:S04]  /*250a0*/  STS.U8 [R2+UR4+0x3a40], R27 ;  /* 0x003a401b02007988 */ /* 0x0081e80008000004 */
[----:B----4-:R1:W-:Y:S04]  /*250b0*/  STS.U8 [R2+UR4+0x3e40], R28 ;  /* 0x003e401c02007988 */ /* 0x0103e80008000004 */
[----:B0-----:R-:W3:Y:S04]  /*250c0*/  LDL.LU R27, [R1+0x38] ;  /* 0x00003800011b7983 */ /* 0x001ee80000300800 */
[----:B-1----:R-:W4:Y:S04]  /*250d0*/  LDL.LU R28, [R1+0x34] ;  /* 0x00003400011c7983 */ /* 0x002f280000300800 */
[----:B------:R-:W-:Y:S04]  /*250e0*/  STL [R1+0x3f40], R2 ;  /* 0x003f400201007387 */ /* 0x000fe80000100800 */
[----:B--2---:R-:W-:Y:S04]  /*250f0*/  STS.U8 [R2+UR4+0x3e00], R14 ;  /* 0x003e000e02007988 */ /* 0x004fe80008000004 */
[----:B------:R0:W-:Y:S04]  /*25100*/  STS.U8 [R4+UR4+0x280], R25 ;  /* 0x0002801904007988 */ /* 0x0001e80008000004 */
[----:B------:R1:W-:Y:S04]  /*25110*/  STS.U8 [R4+UR4+0x1ec0], R29 ;  /* 0x001ec01d04007988 */ /* 0x0003e80008000004 */
[----:B0-----:R-:W2:Y:S04]  /*25120*/  LDL.LU R25, [R1+0x30] ;  /* 0x0000300001197983 */ /* 0x001ea80000300800 */
[----:B-1----:R-:W2:Y:S04]  /*25130*/  LDL.LU R29, [R1+0x2c] ;  /* 0x00002c00011d7983 */ /* 0x002ea80000300800 */
[----:B------:R0:W-:Y:S04]  /*25140*/  STS.U8 [R4+UR4+0x26c0], R12 ;  /* 0x0026c00c04007988 */ /* 0x0001e80008000004 */
[----:B------:R-:W-:Y:S04]  /*25150*/  STS.U8 [R4+UR4+0x2c0], R0 ;  /* 0x0002c00004007988 */ /* 0x000fe80008000004 */
[----:B0-----:R-:W2:Y:S04]  /*25160*/  LDL.LU R12, [R1+0x28] ;  /* 0x00002800010c7983 */ /* 0x001ea80000300800 */
[----:B-----5:R0:W-:Y:S04]  /*25170*/  STS.U8 [R4+UR4+0x2680], R24 ;  /* 0x0026801804007988 */ /* 0x0201e80008000004 */
        /* <DEDUP_REMOVED lines=17> */
[----:B----4-:R1:W-:Y:S04]  /*25290*/  STS.U8 [R4+UR4+0x3280], R28 ;  /* 0x0032801c04007988 */ /* 0x0103e80008000004 */
[----:B0-----:R-:W3:Y:S04]  /*252a0*/  LDL.LU R27, [R1+0x20] ;  /* 0x00002000011b7983 */ /* 0x001ee80000300800 */
[----:B-1----:R-:W4:Y:S04]  /*252b0*/  LDL.LU R28, [R1+0x1c] ;  /* 0x00001c00011c7983 */ /* 0x002f280000300800 */
[----:B------:R-:W3:Y:S04]  /*252c0*/  LDL.LU R0, [R1+0x18] ;  /* 0x0000180001007983 */ /* 0x000ee80000300800 */
[----:B------:R-:W4:Y:S04]  /*252d0*/  LDL.LU R2, [R1+0x764] ;  /* 0x0007640001027983 */ /* 0x000f280000300800 */
        /* <DEDUP_REMOVED lines=12> */
[----:B--2---:R0:W-:Y:S04]  /*253a0*/  STS.U8 [R4+UR4+0x32c0], R25 ;  /* 0x0032c01904007988 */ /* 0x0041e80008000004 */
[----:B------:R1:W-:Y:S04]  /*253b0*/  STS.U8 [R4+UR4+0x36c0], R29 ;  /* 0x0036c01d04007988 */ /* 0x0003e80008000004 */
[----:B0-----:R-:W2:Y:S04]  /*253c0*/  LDL.LU R25, [R1+0x1d4] ;  /* 0x0001d40001197983 */ /* 0x001ea80000300800 */
[----:B------:R-:W2:Y:S04]  /*253d0*/  LDL.LU R23, [R1+0x1d0] ;  /* 0x0001d00001177983 */ /* 0x000ea80000300800 */
[----:B------:R-:W2:Y:S04]  /*253e0*/  LDL.LU R21, [R1+0x194] ;  /* 0x0001940001157983 */ /* 0x000ea80000300800 */
[----:B------:R-:W2:Y:S04]  /*253f0*/  LDL.LU R20, [R1+0x190] ;  /* 0x0001900001147983 */ /* 0x000ea80000300800 */
[----:B-1----:R-:W2:Y:S04]  /*25400*/  LDL.LU R29, [R1+0x154] ;  /* 0x00015400011d7983 */ /* 0x002ea80000300800 */
[----:B------:R-:W2:Y:S04]  /*25410*/  LDL.LU R14, [R1+0x768] ;  /* 0x00076800010e7983 */ /* 0x000ea80000300800 */
        /* <DEDUP_REMOVED lines=8> */
[----:B-----5:R0:W-:Y:S04]  /*254a0*/  STS.U8 [R4+UR4+0x3a80], R24 ;  /* 0x003a801804007988 */ /* 0x0201e80008000004 */
[----:B0-----:R-:W5:Y:S04]  /*254b0*/  LDL.LU R24, [R1+0x10] ;  /* 0x0000100001187983 */ /* 0x001f680000300800 */
[----:B---3--:R0:W-:Y:S02]  /*254c0*/  STS.U8 [R4+UR4+0x3e80], R0 ;  /* 0x003e800004007988 */ /* 0x0081e40008000004 */
[----:B0-----:R-:W0:Y:S02]  /*254d0*/  S2R R0, SR_TID.X ;  /* 0x0000000000007919 */ /* 0x001e240000002100 */
[----:B------:R1:W-:Y:S04]  /*254e0*/  STS.U8 [R4+UR4+0x3ac0], R27 ;  /* 0x003ac01b04007988 */ /* 0x0003e80008000004 */
[----:B----4-:R3:W-:Y:S04]  /*254f0*/  STS.U8 [R4+UR4+0x3ec0], R28 ;  /* 0x003ec01c04007988 */ /* 0x0107e80008000004 */
[----:B-1----:R-:W4:Y:S04]  /*25500*/  LDL.LU R27, [R1+0x3f4c] ;  /* 0x003f4c00011b7983 */ /* 0x002f280000300800 */
[----:B---3--:R-:W3:Y:S01]  /*25510*/  LDL.LU R28, [R1+0x3f48] ;  /* 0x003f4800011c7983 */ /* 0x008ee20000300800 */
[----:B0-----:R-:W-:-:S04]  /*25520*/  LOP3.LUT R0, R0, 0x3f, RZ, 0xc0, !PT ;  /* 0x0000003f00007812 */ /* 0x001fc800078ec0ff */
[----:B------:R-:W-:-:S05]  /*25530*/  LOP3.LUT R0, R0, 0x30, RZ, 0x3c, !PT ;  /* 0x0000003000007812 */ /* 0x000fca00078e3cff */
[----:B--2---:R-:W-:Y:S04]  /*25540*/  STS.U8 [R0+UR4+0x300], R14 ;  /* 0x0003000e00007988 */ /* 0x004fe80008000004 */
[----:B------:R-:W-:Y:S04]  /*25550*/  STS.U8 [R0+UR4+0x340], R2 ;  /* 0x0003400200007988 */ /* 0x000fe80008000004 */
[----:B------:R-:W-:Y:S04]  /*25560*/  STS.U8 [R0+UR4+0x740], R3 ;  /* 0x0007400300007988 */ /* 0x000fe80008000004 */
[----:B------:R-:W-:Y:S04]  /*25570*/  STS.U8 [R0+UR4+0x700], R11 ;  /* 0x0007000b00007988 */ /* 0x000fe80008000004 */
[----:B------:R-:W-:Y:S04]  /*25580*/  STS.U8 [R0+UR4+0xb00], R10 ;  /* 0x000b000a00007988 */ /* 0x000fe80008000004 */
[----:B------:R-:W-:Y:S04]  /*25590*/  STS.U8 [R0+UR4+0xb40], R9 ;  /* 0x000b400900007988 */ /* 0x000fe80008000004 */
[----:B------:R-:W-:Y:S04]  /*255a0*/  STS.U8 [R0+UR4+0xf40], R8 ;  /* 0x000f400800007988 */ /* 0x000fe80008000004 */
[----:B------:R-:W-:Y:S04]  /*255b0*/  STS.U8 [R0+UR4+0xf00], R7 ;  /* 0x000f000700007988 */ /* 0x000fe80008000004 */
[----:B------:R0:W-:Y:S04]  /*255c0*/  STS.U8 [R0+UR4+0x1f40], R25 ;  /* 0x001f401900007988 */ /* 0x0001e80008000004 */
[----:B------:R1:W-:Y:S04]  /*255d0*/  STS.U8 [R0+UR4+0x2740], R29 ;  /* 0x0027401d00007988 */ /* 0x0003e80008000004 */
[----:B0-----:R-:W2:Y:S04]  /*255e0*/  LDL.LU R25, [R1+0xc] ;  /* 0x00000c0001197983 */ /* 0x001ea80000300800 */
[----:B-1----:R-:W3:Y:S04]  /*255f0*/  LDL.LU R29, [R1+0x8] ;  /* 0x00000800011d7983 */ /* 0x002ee80000300800 */
[----:B------:R-:W4:Y:S04]  /*25600*/  LDL.LU R14, [R1+0x4] ;  /* 0x00000400010e7983 */ /* 0x000f280000300800 */
[----:B------:R-:W4:Y:S04]  /*25610*/  LDL.LU R4, [R1] ;  /* 0x0000000001047983 */ /* 0x000f280000300800 */
[----:B------:R-:W4:Y:S04]  /*25620*/  LDL.LU R2, [R1+0x760] ;  /* 0x0007600001027983 */ /* 0x000f280000300800 */
[----:B------:R-:W4:Y:S04]  /*25630*/  LDL.LU R3, [R1+0x75c] ;  /* 0x00075c0001037983 */ /* 0x000f280000300800 */
[----:B------:R-:W4:Y:S04]  /*25640*/  LDL.LU R11, [R1+0x71c] ;  /* 0x00071c00010b7983 */ /* 0x000f280000300800 */
[----:B------:R-:W4:Y:S04]  /*25650*/  LDL.LU R10, [R1+0x718] ;  /* 0x00071800010a7983 */ /* 0x000f280000300800 */
[----:B------:R-:W4:Y:S04]  /*25660*/  LDL.LU R9, [R1+0x6dc] ;  /* 0x0006dc0001097983 */ /* 0x000f280000300800 */
[----:B------:R-:W4:Y:S04]  /*25670*/  LDL.LU R8, [R1+0x6d8] ;  /* 0x0006d80001087983 */ /* 0x000f280000300800 */
[----:B------:R0:W-:Y:S04]  /*25680*/  STS.U8 [R0+UR4+0x1300], R6 ;  /* 0x0013000600007988 */ /* 0x0001e80008000004 */
[----:B------:R-:W4:Y:S04]  /*25690*/  LDL.LU R7, [R1+0x69c] ;  /* 0x00069c0001077983 */ /* 0x000f280000300800 */
[----:B------:R1:W-:Y:S04]  /*256a0*/  STS.U8 [R0+UR4+0x1740], R16 ;  /* 0x0017401000007988 */ /* 0x0003e80008000004 */
[----:B------:R0:W-:Y:S04]  /*256b0*/  STS.U8 [R0+UR4+0x1700], R18 ;  /* 0x0017001200007988 */ /* 0x0001e80008000004 */
[----:B------:R0:W-:Y:S04]  /*256c0*/  STS.U8 [R0+UR4+0x1b00], R15 ;  /* 0x001b000f00007988 */ /* 0x0001e80008000004 */
[----:B------:R1:W-:Y:S04]  /*256d0*/  STS.U8 [R0+UR4+0x1b40], R22 ;  /* 0x001b401600007988 */ /* 0x0003e80008000004 */
[----:B------:R5:W-:Y:S04]  /*256e0*/  STS.U8 [R0+UR4+0x1f00], R23 ;  /* 0x001f001700007988 */ /* 0x000be80008000004 */
[----:B0-----:R-:W4:Y:S04]  /*256f0*/  LDL.LU R6, [R1+0x698] ;  /* 0x0006980001067983 */ /* 0x001f280000300800 */
[----:B-1----:R-:W4:Y:S04]  /*25700*/  LDL.LU R16, [R1+0x59c] ;  /* 0x00059c0001107983 */ /* 0x002f280000300800 */
[----:B------:R-:W4:Y:S04]  /*25710*/  LDL.LU R18, [R1+0x598] ;  /* 0x0005980001127983 */ /* 0x000f280000300800 */
[----:B------:R-:W4:Y:S04]  /*25720*/  LDL.LU R15, [R1+0x55c] ;  /* 0x00055c00010f7983 */ /* 0x000f280000300800 */
[----:B------:R-:W4:Y:S04]  /*25730*/  LDL.LU R22, [R1+0x558] ;  /* 0x0005580001167983 */ /* 0x000f280000300800 */
[----:B------:R0:W-:Y:S04]  /*25740*/  STS.U8 [R0+UR4+0x2300], R21 ;  /* 0x0023001500007988 */ /* 0x0001e80008000004 */
[----:B-----5:R-:W5:Y:S04]  /*25750*/  LDL.LU R23, [R1+0x1dc] ;  /* 0x0001dc0001177983 */ /* 0x020f680000300800 */
[----:B------:R1:W-:Y:S04]  /*25760*/  STS.U8 [R0+UR4+0x2340], R20 ;  /* 0x0023401400007988 */ /* 0x0003e80008000004 */
[----:B------:R0:W-:Y:S04]  /*25770*/  STS.U8 [R0+UR4+0x2700], R19 ;  /* 0x0027001300007988 */ /* 0x0001e80008000004 */
[----:B------:R0:W-:Y:S04]  /*25780*/  STS.U8 [R0+UR4+0x2b00], R17 ;  /* 0x002b001100007988 */ /* 0x0001e80008000004 */
[----:B------:R1:W-:Y:S04]  /*25790*/  STS.U8 [R0+UR4+0x1340], R5 ;  /* 0x0013400500007988 */ /* 0x0003e80008000004 */
[----:B------:R1:W-:Y:S04]  /*257a0*/  STS.U8 [R0+UR4+0x2b40], R13 ;  /* 0x002b400d00007988 */ /* 0x0003e80008000004 */
[----:B0-----:R-:W5:Y:S04]  /*257b0*/  LDL.LU R21, [R1+0x1d8] ;  /* 0x0001d80001157983 */ /* 0x001f680000300800 */
[----:B-1----:R-:W5:Y:S04]  /*257c0*/  LDL.LU R20, [R1+0x1cc] ;  /* 0x0001cc0001147983 */ /* 0x002f680000300800 */
[----:B------:R-:W5:Y:S04]  /*257d0*/  LDL.LU R19, [R1+0x1c8] ;  /* 0x0001c80001137983 */ /* 0x000f680000300800 */
[----:B------:R-:W5:Y:S04]  /*257e0*/  LDL.LU R17, [R1+0x18c] ;  /* 0x00018c0001117983 */ /* 0x000f680000300800 */
[----:B------:R-:W5:Y:S04]  /*257f0*/  LDL.LU R5, [R1+0x188] ;  /* 0x0001880001057983 */ /* 0x000f680000300800 */
[----:B------:R0:W-:Y:S04]  /*25800*/  STS.U8 [R0+UR4+0x2f40], R12 ;  /* 0x002f400c00007988 */ /* 0x0001e80008000004 */
[----:B------:R-:W5:Y:S04]  /*25810*/  LDL.LU R13, [R1+0x14c] ;  /* 0x00014c00010d7983 */ /* 0x000f680000300800 */
[----:B------:R1:W-:Y:S04]  /*25820*/  STS.U8 [R0+UR4+0x2f00], R24 ;  /* 0x002f001800007988 */ /* 0x0003e80008000004 */
[----:B0-----:R-:W5:Y:S04]  /*25830*/  LDL.LU R12, [R1+0x148] ;  /* 0x00014800010c7983 */ /* 0x001f680000300800 */
[----:B-1----:R-:W5:Y:S04]  /*25840*/  LDL.LU R24, [R1+0x10c] ;  /* 0x00010c0001187983 */ /* 0x002f680000300800 */
[----:B--2---:R0:W-:Y:S04]  /*25850*/  STS.U8 [R0+UR4+0x3300], R25 ;  /* 0x0033001900007988 */ /* 0x0041e80008000004 */
[----:B---3--:R1:W-:Y:S04]  /*25860*/  STS.U8 [R0+UR4+0x3340], R29 ;  /* 0x0033401d00007988 */ /* 0x0083e80008000004 */
[----:B0-----:R-:W2:Y:S04]  /*25870*/  LDL.LU R25, [R1+0x108] ;  /* 0x0001080001197983 */ /* 0x001ea80000300800 */
[----:B-1----:R-:W3:Y:S04]  /*25880*/  LDL.LU R29, [R1+0x3f44] ;  /* 0x003f4400011d7983 */ /* 0x002ee80000300800 */
[----:B----4-:R0:W-:Y:S02]  /*25890*/  STS.U8 [R0+UR4+0x3740], R14 ;  /* 0x0037400e00007988 */ /* 0x0101e40008000004 */
[----:B0-----:R-:W0:Y:S02]  /*258a0*/  S2R R14, SR_TID.X ;  /* 0x00000000000e7919 */ /* 0x001e240000002100 */
[----:B------:R1:W-:Y:S04]  /*258b0*/  STS.U8 [R0+UR4+0x3700], R4 ;  /* 0x0037000400007988 */ /* 0x0003e80008000004 */
[----:B------:R-:W-:Y:S04]  /*258c0*/  STS.U8 [R0+UR4+0x3b40], R28 ;  /* 0x003b401c00007988 */ /* 0x000fe80008000004 */
[----:B------:R-:W-:Y:S04]  /*258d0*/  STS.U8 [R0+UR4+0x3f40], R27 ;  /* 0x003f401b00007988 */ /* 0x000fe80008000004 */
[----:B------:R-:W-:Y:S01]  /*258e0*/  STS.U8 [R0+UR4+0x3f00], R26 ;  /* 0x003f001a00007988 */ /* 0x000fe20008000004 */
[----:B0-----:R-:W-:-:S04]  /*258f0*/  LOP3.LUT R14, R14, 0x3f, RZ, 0xc0, !PT ;  /* 0x0000003f0e0e7812 */ /* 0x001fc800078ec0ff */
[----:B-1----:R-:W-:Y:S01]  /*25900*/  LOP3.LUT R4, R14, 0x38, RZ, 0x3c, !PT ;  /* 0x000000380e047812 */ /* 0x002fe200078e3cff */
[----:B---3--:R-:W-:Y:S04]  /*25910*/  STS.U8 [R0+UR4+0x3b00], R29 ;  /* 0x003b001d00007988 */ /* 0x008fe80008000004 */
[----:B------:R0:W-:Y:S04]  /*25920*/  STS.U8 [R4+UR4+0x380], R2 ;  /* 0x0003800204007988 */ /* 0x0001e80008000004 */
[----:B------:R1:W-:Y:S04]  /*25930*/  STS.U8 [R4+UR4+0x3c0], R3 ;  /* 0x0003c00304007988 */ /* 0x0003e80008000004 */
[----:B------:R3:W-:Y:S04]  /*25940*/  STS.U8 [R4+UR4+0x7c0], R11 ;  /* 0x0007c00b04007988 */ /* 0x0007e80008000004 */
[----:B------:R4:W-:Y:S04]  /*25950*/  STS.U8 [R4+UR4+0x780], R10 ;  /* 0x0007800a04007988 */ /* 0x0009e80008000004 */
[----:B------:R1:W-:Y:S04]  /*25960*/  STS.U8 [R4+UR4+0xb80], R9 ;  /* 0x000b800904007988 */ /* 0x0003e80008000004 */
[----:B------:R2:W-:Y:S04]  /*25970*/  STS.U8 [R4+UR4+0xbc0], R8 ;  /* 0x000bc00804007988 */ /* 0x0005e80008000004 */
[----:B0-----:R-:W5:Y:S04]  /*25980*/  LDL.LU R2, [R1+0x3f40] ;  /* 0x003f400001027983 */ /* 0x001f680000300800 */
[----:B-1----:R-:W5:Y:S04]  /*25990*/  LDL.LU R3, [R1+0x3f3c] ;  /* 0x003f3c0001037983 */ /* 0x002f680000300800 */
[----:B---3--:R-:W3:Y:S04]  /*259a0*/  LDL.LU R11, [R1+0x3f38] ;  /* 0x003f3800010b7983 */ /* 0x008ee80000300800 */
[----:B----4-:R-:W4:Y:S04]  /*259b0*/  LDL.LU R10, [R1+0x3f34] ;  /* 0x003f3400010a7983 */ /* 0x010f280000300800 */
[----:B------:R-:W3:Y:S04]  /*259c0*/  LDL.LU R9, [R1+0x3f30] ;  /* 0x003f300001097983 */ /* 0x000ee80000300800 */
        /* <DEDUP_REMOVED lines=12> */
[----:B------:R-:W2:Y:S04]  /*25a90*/  LDL.LU R22, [R1+0x3f14] ;  /* 0x003f140001167983 */ /* 0x000ea80000300800 */
[----:B-----5:R0:W-:Y:S04]  /*25aa0*/  STS.U8 [R4+UR4+0x1b80], R23 ;  /* 0x001b801704007988 */ /* 0x0201e80008000004 */
[----:B------:R1:W-:Y:S04]  /*25ab0*/  STS.U8 [R4+UR4+0x1bc0], R21 ;  /* 0x001bc01504007988 */ /* 0x0003e80008000004 */
[----:B------:R5:W-:Y:S04]  /*25ac0*/  STS.U8 [R4+UR4+0x1fc0], R20 ;  /* 0x001fc01404007988 */ /* 0x000be80008000004 */
[----:B------:R0:W-:Y:S04]  /*25ad0*/  STS.U8 [R4+UR4+0x1f80], R19 ;  /* 0x001f801304007988 */ /* 0x0001e80008000004 */
[----:B------:R1:W-:Y:S04]  /*25ae0*/  STS.U8 [R4+UR4+0x2380], R17 ;  /* 0x0023801104007988 */ /* 0x0003e80008000004 */
[----:B------:R5:W-:Y:S04]  /*25af0*/  STS.U8 [R4+UR4+0x23c0], R5 ;  /* 0x0023c00504007988 */ /* 0x000be80008000004 */
[----:B0-----:R-:W3:Y:S04]  /*25b00*/  LDL.LU R23, [R1+0x3f10] ;  /* 0x003f100001177983 */ /* 0x001ee80000300800 */
[----:B-1----:R-:W4:Y:S04]  /*25b10*/  LDL.LU R21, [R1+0x3f0c] ;  /* 0x003f0c0001157983 */ /* 0x002f280000300800 */
[----:B-----5:R-:W5:Y:S04]  /*25b20*/  LDL.LU R20, [R1+0x3f08] ;  /* 0x003f080001147983 */ /* 0x020f680000300800 */
[----:B------:R-:W4:Y:S04]  /*25b30*/  LDL.LU R19, [R1+0x3f04] ;  /* 0x003f040001137983 */ /* 0x000f280000300800 */
[----:B------:R-:W5:Y:S04]  /*25b40*/  LDL.LU R17, [R1+0x3f00] ;  /* 0x003f000001117983 */ /* 0x000f680000300800 */
[----:B------:R-:W5:Y:S04]  /*25b50*/  LDL R5, [R1+0x1d10] ;  /* 0x001d100001057983 */ /* 0x000f680000100800 */
        /* <DEDUP_REMOVED lines=8> */
[----:B--2---:R-:W-:Y:S04]  /*25be0*/  STS.U8 [R4+UR4+0x3f80], R22 ;  /* 0x003f801604007988 */ /* 0x004fe80008000004 */
[----:B---3--:R-:W-:Y:S04]  /*25bf0*/  STS.U8 [R4+UR4+0x3fc0], R23 ;  /* 0x003fc01704007988 */ /* 0x008fe80008000004 */
[----:B----4-:R-:W-:Y:S04]  /*25c00*/  STS.U8 [R4+UR4+0x3780], R19 ;  /* 0x0037801304007988 */ /* 0x010fe80008000004 */
[----:B-----5:R-:W-:Y:S04]  /*25c10*/  STS.U8 [R4+UR4+0x37c0], R17 ;  /* 0x0037c01104007988 */ /* 0x020fe80008000004 */
[----:B------:R-:W-:Y:S04]  /*25c20*/  STS.U8 [R4+UR4+0x3b80], R20 ;  /* 0x003b801404007988 */ /* 0x000fe80008000004 */
[----:B------:R-:W-:Y:S04]  /*25c30*/  STS.U8 [R4+UR4+0x3bc0], R21 ;  /* 0x003bc01504007988 */ /* 0x000fe80008000004 */
[----:B------:R-:W-:Y:S04]  /*25c40*/  STS.U8 [R4+UR4+0x33c0], R13 ;  /* 0x0033c00d04007988 */ /* 0x000fe80008000004 */
[----:B------:R-:W-:Y:S04]  /*25c50*/  STS.U8 [R4+UR4+0x2fc0], R25 ;  /* 0x002fc01904007988 */ /* 0x000fe80008000004 */
[----:B------:R-:W-:Y:S04]  /*25c60*/  STS.U8 [R4+UR4+0x2f80], R24 ;  /* 0x002f801804007988 */ /* 0x000fe80008000004 */
[----:B------:R0:W-:Y:S01]  /*25c70*/  STS.U8 [R4+UR4+0x3380], R12 ;  /* 0x0033800c04007988 */ /* 0x0001e20008000004 */
[----:B------:R-:W-:Y:S06]  /*25c80*/  BAR.SYNC.DEFER_BLOCKING 0x0 ;  /* 0x0000000000007b1d */ /* 0x000fec0000010000 */
[----:B0-----:R-:W2:Y:S01]  /*25c90*/  LDL R4, [R1+0x1cec] ;  /* 0x001cec0001047983 */ /* 0x001ea20000100800 */
[----:B------:R-:W-:-:S02]  /*25ca0*/  PRMT R18, RZ, 0x7610, R18 ;  /* 0x00007610ff127816 */ /* 0x000fc40000000012 */
[----:B--2---:R-:W-:-:S04]  /*25cb0*/  @!P1 LOP3.LUT R5, R5, R4, RZ, 0x3c, !PT ;  /* 0x0000000405059212 */ /* 0x004fc800078e3cff */
[----:B------:R-:W-:-:S04]  /*25cc0*/  @!P1 LOP3.LUT R4, R5, R4, RZ, 0x3c, !PT ;  /* 0x0000000405049212 */ /* 0x000fc800078e3cff */
[----:B------:R-:W-:-:S05]  /*25cd0*/  @!P1 LOP3.LUT R5, R5, R4, RZ, 0x3c, !PT ;  /* 0x0000000405059212 */ /* 0x000fca00078e3cff */
[----:B------:R-:W2:Y:S04]  /*25ce0*/  @!P1 LDG.E.U8 R18, desc[UR42][R4.64] ;  /* 0x0000002a04129981 */ /* 0x000ea8000c1e1100 */
[----:B--2---:R0:W-:Y:S04]  /*25cf0*/  STL [R1+0x80c], R18 ;  /* 0x00080c1201007387 */ /* 0x0041e80000100800 */
[----:B0-----:R-:W2:Y:S04]  /*25d00*/  LDL.LU R18, [R1+0x3eec] ;  /* 0x003eec0001127983 */ /* 0x001ea80000300800 */
[----:B------:R-:W3:Y:S04]  /*25d10*/  LDL R4, [R1+0x1cdc] ;  /* 0x001cdc0001047983 */ /* 0x000ee80000100800 */
[----:B------:R-:W3:Y:S01]  /*25d20*/  LDL R5, [R1+0x1d08] ;  /* 0x001d080001057983 */ /* 0x000ee20000100800 */
[----:B------:R-:W-:-:S02]  /*25d30*/  PRMT R15, RZ, 0x7610, R15 ;  /* 0x00007610ff0f7816 */ /* 0x000fc4000000000f */
[----:B---3--:R-:W-:-:S04]  /*25d40*/  @!P0 LOP3.LUT R5, R5, R4, RZ, 0x3c, !PT ;  /* 0x0000000405058212 */ /* 0x008fc800078e3cff */
[----:B------:R-:W-:-:S04]  /*25d50*/  @!P0 LOP3.LUT R4, R5, R4, RZ, 0x3c, !PT ;  /* 0x0000000405048212 */ /* 0x000fc800078e3cff */
[----:B------:R-:W-:-:S05]  /*25d60*/  @!P0 LOP3.LUT R5, R5, R4, RZ, 0x3c, !PT ;  /* 0x0000000405058212 */ /* 0x000fca00078e3cff */
[----:B------:R-:W3:Y:S04]  /*25d70*/  @!P0 LDG.E.U8 R15, desc[UR42][R4.64] ;  /* 0x0000002a040f8981 */ /* 0x000ee8000c1e1100 */
[----:B---3--:R0:W-:Y:S04]  /*25d80*/  STL [R1+0x808], R15 ;  /* 0x0008080f01007387 */ /* 0x0081e80000100800 */
[----:B0-----:R-:W3:Y:S04]  /*25d90*/  LDL.LU R15, [R1+0x3ee8] ;  /* 0x003ee800010f7983 */ /* 0x001ee80000300800 */
[----:B------:R-:W4:Y:S04]  /*25da0*/  LDL R4, [R1+0x1cf8] ;  /* 0x001cf80001047983 */ /* 0x000f280000100800 */
[----:B------:R-:W4:Y:S01]  /*25db0*/  LDL R5, [R1+0x1d14] ;  /* 0x001d140001057983 */ /* 0x000f220000100800 */
[----:B--2---:R-:W-:-:S02]  /*25dc0*/  PRMT R18, RZ, 0x7610, R18 ;  /* 0x00007610ff127816 */ /* 0x004fc40000000012 */
[----:B----4-:R-:W-:-:S04]  /*25dd0*/  @!P0 LOP3.LUT R5, R5, R4, RZ, 0x3c, !PT ;  /* 0x0000000405058212 */ /* 0x010fc800078e3cff */
[----:B------:R-:W-:-:S04]  /*25de0*/  @!P0 LOP3.LUT R4, R5, R4, RZ, 0x3c, !PT ;  /* 0x0000000405048212 */ /* 0x000fc800078e3cff */
[----:B------:R-:W-:-:S05]  /*25df0*/  @!P0 LOP3.LUT R5, R5, R4, RZ, 0x3c, !PT ;  /* 0x0000000405058212 */ /* 0x000fca00078e3cff */
[----:B------:R-:W2:Y:S04]  /*25e00*/  @!P0 LDG.E.U8 R18, desc[UR42][R4.64] ;  /* 0x0000002a04128981 */ /* 0x000ea8000c1e1100 */
[----:B--2---:R0:W-:Y:S04]  /*25e10*/  STL [R1+0x804], R18 ;  /* 0x0008041201007387 */ /* 0x0041e80000100800 */
[----:B0-----:R-:W2:Y:S04]  /*25e20*/  LDL.LU R18, [R1+0x3ee4] ;  /* 0x003ee40001127983 */ /* 0x001ea80000300800 */
[----:B------:R-:W4:Y:S04]  /*25e30*/  LDL R4, [R1+0x1d04] ;  /* 0x001d040001047983 */ /* 0x000f280000100800 */
[----:B------:R-:W4:Y:S01]  /*25e40*/  LDL R5, [R1+0x1d18] ;  /* 0x001d180001057983 */ /* 0x000f220000100800 */
[----:B---3--:R-:W-:-:S02]  /*25e50*/  PRMT R15, RZ, 0x7610, R15 ;  /* 0x00007610ff0f7816 */ /* 0x008fc4000000000f */
[----:B----4-:R-:W-:-:S04]  /*25e60*/  @!P1 LOP3.LUT R5, R5, R4, RZ, 0x3c, !PT ;  /* 0x0000000405059212 */ /* 0x010fc800078e3cff */
        /* <DEDUP_REMOVED lines=1897> */
[----:B------:R-:W-:-:S02]  /*2d500*/  PRMT R27, RZ, 0x7610, R27 ;  /* 0x00007610ff1b7816 */ /* 0x000fc4000000001b */
[----:B----4-:R-:W-:-:S04]  /*2d510*/  @!P0 LOP3.LUT R5, R5, R4, RZ, 0x3c, !PT ;  /* 0x0000000405058212 */ /* 0x010fc800078e3cff */
[----:B------:R-:W-:-:S04]  /*2d520*/  @!P0 LOP3.LUT R4, R5, R4, RZ, 0x3c, !PT ;  /* 0x0000000405048212 */ /* 0x000fc800078e3cff */
[----:B------:R-:W-:-:S05]  /*2d530*/  @!P0 LOP3.LUT R5, R5, R4, RZ, 0x3c, !PT ;  /* 0x0000000405058212 */ /* 0x000fca00078e3cff */
[----:B------:R0:W4:Y:S04]  /*2d540*/  @!P0 LDG.E.U8 R27, desc[UR42][R4.64] ;  /* 0x0000002a041b8981 */ /* 0x000128000c1e1100 */
[----:B------:R-:W0:Y:S04]  /*2d550*/  LDL R4, [R1+0x1ba0] ;  /* 0x001ba00001047983 */ /* 0x000e280000100800 */
[----:B------:R-:W0:Y:S01]  /*2d560*/  LDL R5, [R1+0x1bd4] ;  /* 0x001bd40001057983 */ /* 0x000e220000100800 */
[----:B---3--:R-:W-:Y:S02]  /*2d570*/  PRMT R15, RZ, 0x7610, R15 ;  /* 0x00007610ff0f7816 */ /* 0x008fe4000000000f */
[----:B0-----:R-:W-:-:S04]  /*2d580*/  @!P1 LOP3.LUT R5, R5, R4, RZ, 0x3c, !PT ;  /* 0x0000000405059212 */ /* 0x001fc800078e3cff */
[----:B------:R-:W-:-:S04]  /*2d590*/  @!P1 LOP3.LUT R4, R5, R4, RZ, 0x3c, !PT ;  /* 0x0000000405049212 */ /* 0x000fc800078e3cff */
[----:B------:R-:W-:-:S05]  /*2d5a0*/  @!P1 LOP3.LUT R5, R5, R4, RZ, 0x3c, !PT ;  /* 0x0000000405059212 */ /* 0x000fca00078e3cff */
[----:B------:R-:W3:Y:S04]  /*2d5b0*/  @!P1 LDG.E.U8 R15, desc[UR42][R4.64] ;  /* 0x0000002a040f9981 */ /* 0x000ee8000c1e1100 */
[----:B----4-:R0:W-:Y:S04]  /*2d5c0*/  STL [R1+0x90], R27 ;  /* 0x0000901b01007387 */ /* 0x0101e80000100800 */
[----:B0-----:R-:W4:Y:S04]  /*2d5d0*/  LDL R27, [R1+0x1bf8] ;  /* 0x001bf800011b7983 */ /* 0x001f280000100800 */
[----:B---3--:R0:W-:Y:S04]  /*2d5e0*/  STL [R1+0x8c], R15 ;  /* 0x00008c0f01007387 */ /* 0x0081e80000100800 */
[----:B0-----:R-:W3:Y:S04]  /*2d5f0*/  LDL.LU R15, [R1+0x3b94] ;  /* 0x003b9400010f7983 */ /* 0x001ee80000300800 */
[----:B------:R-:W5:Y:S04]  /*2d600*/  LDL R4, [R1+0x1b9c] ;  /* 0x001b9c0001047983 */ /* 0x000f680000100800 */
[----:B------:R-:W5:Y:S01]  /*2d610*/  LDL R5, [R1+0x1bd8] ;  /* 0x001bd80001057983 */ /* 0x000f620000100800 */
[----:B--2---:R-:W-:-:S02]  /*2d620*/  PRMT R18, RZ, 0x7610, R18 ;  /* 0x00007610ff127816 */ /* 0x004fc40000000012 */
[----:B-----5:R-:W-:-:S04]  /*2d630*/  @!P0 LOP3.LUT R5, R5, R4, RZ, 0x3c, !PT ;  /* 0x0000000405058212 */ /* 0x020fc800078e3cff */
[----:B------:R-:W-:-:S04]  /*2d640*/  @!P0 LOP3.LUT R4, R5, R4, RZ, 0x3c, !PT ;  /* 0x0000000405048212 */ /* 0x000fc800078e3cff */
[----:B------:R-:W-:-:S05]  /*2d650*/  @!P0 LOP3.LUT R5, R5, R4, RZ, 0x3c, !PT ;  /* 0x0000000405058212 */ /* 0x000fca00078e3cff */
[----:B------:R-:W2:Y:S04]  /*2d660*/  @!P0 LDG.E.U8 R18, desc[UR42][R4.64] ;  /* 0x0000002a04128981 */ /* 0x000ea8000c1e1100 */
[----:B--2---:R0:W-:Y:S04]  /*2d670*/  STL [R1+0x88], R18 ;  /* 0x0000881201007387 */ /* 0x0041e80000100800 */
[----:B0-----:R-:W2:Y:S04]  /*2d680*/  LDL.LU R18, [R1+0x3b90] ;  /* 0x003b900001127983 */ /* 0x001ea80000300800 */
[----:B------:R-:W5:Y:S04]  /*2d690*/  LDL R4, [R1+0x1bb0] ;  /* 0x001bb00001047983 */ /* 0x000f680000100800 */
[----:B------:R-:W5:Y:S01]  /*2d6a0*/  LDL R5, [R1+0x1be4] ;  /* 0x001be40001057983 */ /* 0x000f620000100800 */
[----:B---3--:R-:W-:-:S02]  /*2d6b0*/  PRMT R15, RZ, 0x7610, R15 ;  /* 0x00007610ff0f7816 */ /* 0x008fc4000000000f */
[----:B-----5:R-:W-:-:S04]  /*2d6c0*/  @!P1 LOP3.LUT R5, R5, R4, RZ, 0x3c, !PT ;  /* 0x0000000405059212 */ /* 0x020fc800078e3cff */
[----:B------:R-:W-:-:S04]  /*2d6d0*/  @!P1 LOP3.LUT R4, R5, R4, RZ, 0x3c, !PT ;  /* 0x0000000405049212 */ /* 0x000fc800078e3cff */
[----:B------:R-:W-:-:S05]  /*2d6e0*/  @!P1 LOP3.LUT R5, R5, R4, RZ, 0x3c, !PT ;  /* 0x0000000405059212 */ /* 0x000fca00078e3cff */
[----:B------:R-:W3:Y:S04]  /*2d6f0*/  @!P1 LDG.E.U8 R15, desc[UR42][R4.64] ;  /* 0x0000002a040f9981 */ /* 0x000ee8000c1e1100 */
[----:B---3--:R0:W-:Y:S04]  /*2d700*/  STL [R1+0x84], R15 ;  /* 0x0000840f01007387 */ /* 0x0081e80000100800 */
[----:B0-----:R-:W3:Y:S04]  /*2d710*/  LDL.LU R15, [R1+0x3b8c] ;  /* 0x003b8c00010f7983 */ /* 0x001ee80000300800 */
[----:B------:R-:W5:Y:S04]  /*2d720*/  LDL R4, [R1+0x1bac] ;  /* 0x001bac0001047983 */ /* 0x000f680000100800 */
[----:B------:R-:W5:Y:S01]  /*2d730*/  LDL R5, [R1+0x1be8] ;  /* 0x001be80001057983 */ /* 0x000f620000100800 */
[----:B------:R-:W-:-:S02]  /*2d740*/  PRMT R29, RZ, 0x7610, R29 ;  /* 0x00007610ff1d7816 */ /* 0x000fc4000000001d */
[----:B-----5:R-:W-:-:S04]  /*2d750*/  @!P0 LOP3.LUT R5, R5, R4, RZ, 0x3c, !PT ;  /* 0x0000000405058212 */ /* 0x020fc800078e3cff */
[----:B------:R-:W-:-:S04]  /*2d760*/  @!P0 LOP3.LUT R4, R5, R4, RZ, 0x3c, !PT ;  /* 0x0000000405048212 */ /* 0x000fc800078e3cff */
[----:B------:R-:W-:-:S05]  /*2d770*/  @!P0 LOP3.LUT R5, R5, R4, RZ, 0x3c, !PT ;  /* 0x0000000405058212 */ /* 0x000fca00078e3cff */
[----:B------:R0:W5:Y:S04]  /*2d780*/  @!P0 LDG.E.U8 R29, desc[UR42][R4.64] ;  /* 0x0000002a041d8981 */ /* 0x000168000c1e1100 */
[----:B------:R-:W0:Y:S04]  /*2d790*/  LDL R4, [R1+0x1bc0] ;  /* 0x001bc00001047983 */ /* 0x000e280000100800 */
[----:B------:R-:W0:Y:S01]  /*2d7a0*/  LDL R5, [R1+0x1bf4] ;  /* 0x001bf40001057983 */ /* 0x000e220000100800 */
[----:B---3--:R-:W-:Y:S02]  /*2d7b0*/  PRMT R15, RZ, 0x7610, R15 ;  /* 0x00007610ff0f7816 */ /* 0x008fe4000000000f */
[----:B0-----:R-:W-:-:S04]  /*2d7c0*/  @!P1 LOP3.LUT R5, R5, R4, RZ, 0x3c, !PT ;  /* 0x0000000405059212 */ /* 0x001fc800078e3cff */
[----:B------:R-:W-:-:S04]  /*2d7d0*/  @!P1 LOP3.LUT R4, R5, R4, RZ, 0x3c, !PT ;  /* 0x0000000405049212 */ /* 0x000fc800078e3cff */
[----:B------:R-:W-:-:S05]  /*2d7e0*/  @!P1 LOP3.LUT R5, R5, R4, RZ, 0x3c, !PT ;  /* 0x0000000405059212 */ /* 0x000fca00078e3cff */
[----:B------:R-:W3:Y:S04]  /*2d7f0*/  @!P1 LDG.E.U8 R15, desc[UR42][R4.64] ;  /* 0x0000002a040f9981 */ /* 0x000ee8000c1e1100 */
[----:B-----5:R0:W-:Y:S04]  /*2d800*/  STL [R1+0x34], R29 ;  /* 0x0000341d01007387 */ /* 0x0201e80000100800 */
[----:B0-----:R-:W5:Y:S04]  /*2d810*/  LDL R29, [R1+0x1c18] ;  /* 0x001c1800011d7983 */ /* 0x001f680000100800 */
[----:B---3--:R0:W-:Y:S04]  /*2d820*/  STL [R1+0x30], R15 ;  /* 0x0000300f01007387 */ /* 0x0081e80000100800 */
[----:B0-----:R-:W3:Y:S04]  /*2d830*/  LDL.LU R15, [R1+0x3b88] ;  /* 0x003b8800010f7983 */ /* 0x001ee80000300800 */
[----:B------:R-:W3:Y:S01]  /*2d840*/  LDL R5, [R1+0x1bbc] ;  /* 0x001bbc0001057983 */ /* 0x000ee20000100800 */
[----:B--2---:R-:W-:Y:S01]  /*2d850*/  PRMT R18, RZ, 0x7610, R18 ;  /* 0x00007610ff127816 */ /* 0x004fe20000000012 */
[----:B----4-:R-:W-:-:S02]  /*2d860*/  @!P0 IMAD.MOV.U32 R4, RZ, RZ, R27 ;  /* 0x000000ffff048224 */ /* 0x010fc400078e001b */
[----:B------:R-:W2:Y:S04]  /*2d870*/  LDL R27, [R1+0x1c24] ;  /* 0x001c2400011b7983 */ /* 0x000ea80000100800 */
[----:B---3--:R-:W3:Y:S04]  /*2d880*/  @!P0 LDG.E.U8 R18, desc[UR42][R4.64] ;  /* 0x0000002a04128981 */ /* 0x008ee8000c1e1100 */
        /* <DEDUP_REMOVED lines=8> */
[----:B------:R-:W4:Y:S04]  /*2d910*/  @!P1 LDG.E.U8 R15, desc[UR42][R4.64] ;  /* 0x0000002a040f9981 */ /* 0x000f28000c1e1100 */
[----:B----4-:R0:W-:Y:S04]  /*2d920*/  STL [R1+0x74], R15 ;  /* 0x0000740f01007387 */ /* 0x0101e80000100800 */
[----:B0-----:R-:W4:Y:S04]  /*2d930*/  LDL.LU R15, [R1+0x3b80] ;  /* 0x003b8000010f7983 */ /* 0x001f280000300800 */
[----:B------:R-:W2:Y:S04]  /*2d940*/  LDL R4, [R1+0x1bcc] ;  /* 0x001bcc0001047983 */ /* 0x000ea80000100800 */
[----:B------:R-:W2:Y:S01]  /*2d950*/  LDL R5, [R1+0x1c08] ;  /* 0x001c080001057983 */ /* 0x000ea20000100800 */
[----:B---3--:R-:W-:-:S02]  /*2d960*/  PRMT R18, RZ, 0x7610, R18 ;  /* 0x00007610ff127816 */ /* 0x008fc40000000012 */
        /* <DEDUP_REMOVED lines=8> */
[----:B----4-:R-:W-:-:S02]  /*2d9f0*/  PRMT R15, RZ, 0x7610, R15 ;  /* 0x00007610ff0f7816 */ /* 0x010fc4000000000f */
[----:B---3--:R-:W-:-:S04]  /*2da00*/  @!P1 LOP3.LUT R5, R5, R4, RZ, 0x3c, !PT ;  /* 0x0000000405059212 */ /* 0x008fc800078e3cff */
[----:B------:R-:W-:-:S04]  /*2da10*/  @!P1 LOP3.LUT R4, R5, R4, RZ, 0x3c, !PT ;  /* 0x0000000405049212 */ /* 0x000fc800078e3cff */
[----:B------:R-:W-:-:S05]  /*2da20*/  @!P1 LOP3.LUT R5, R5, R4, RZ, 0x3c, !PT ;  /* 0x0000000405059212 */ /* 0x000fca00078e3cff */
[----:B------:R-:W3:Y:S01]  /*2da30*/  @!P1 LDG.E.U8 R15, desc[UR42][R4.64] ;  /* 0x0000002a040f9981 */ /* 0x000ee2000c1e1100 */
[----:B------:R-:W-:-:S03]  /*2da40*/  PRMT R14, RZ, 0x7610, R14 ;  /* 0x00007610ff0e7816 */ /* 0x000fc6000000000e */
[----:B---3--:R0:W-:Y:S04]  /*2da50*/  STL [R1+0x6c], R15 ;  /* 0x00006c0f01007387 */ /* 0x0081e80000100800 */
[----:B0-----:R-:W3:Y:S04]  /*2da60*/  LDL.LU R15, [R1+0x3b78] ;  /* 0x003b7800010f7983 */ /* 0x001ee80000300800 */
[----:B------:R-:W4:Y:S01]  /*2da70*/  LDL R5, [R1+0x1bdc] ;  /* 0x001bdc0001057983 */ /* 0x000f220000100800 */
[----:B-----5:R-:W-:Y:S01]  /*2da80*/  @!P0 IMAD.MOV.U32 R4, RZ, RZ, R29 ;  /* 0x000000ffff048224 */ /* 0x020fe200078e001d */
[----:B------:R-:W-:-:S02]  /*2da90*/  PRMT R11, RZ, 0x7610, R11 ;  /* 0x00007610ff0b7816 */ /* 0x000fc4000000000b */
[----:B------:R-:W5:Y:S04]  /*2daa0*/  LDL R29, [R1+0x1c10] ;  /* 0x001c1000011d7983 */ /* 0x000f680000100800 */
[----:B----4-:R0:W4:Y:S04]  /*2dab0*/  @!P0 LDG.E.U8 R14, desc[UR42][R4.64] ;  /* 0x0000002a040e8981 */ /* 0x010128000c1e1100 */
[----:B------:R-:W3:Y:S01]  /*2dac0*/  LDL R5, [R1+0x1bf0] ;  /* 0x001bf00001057983 */ /* 0x000ee20000100800 */
[----:B0-----:R-:W-:-:S03]  /*2dad0*/  @!P1 IMAD.MOV.U32 R4, RZ, RZ, R27 ;  /* 0x000000ffff049224 */ /* 0x001fc600078e001b */
[----:B----4-:R0:W-:Y:S01]  /*2dae0*/  STL [R1+0x68], R14 ;  /* 0x0000680e01007387 */ /* 0x0101e20000100800 */
[----:B--2---:R-:W-:-:S03]  /*2daf0*/  PRMT R18, RZ, 0x7610, R18 ;  /* 0x00007610ff127816 */ /* 0x004fc60000000012 */
[----:B------:R-:W2:Y:S04]  /*2db00*/  LDL R27, [R1+0x1c0c] ;  /* 0x001c0c00011b7983 */ /* 0x000ea80000100800 */
[----:B---3--:R1:W3:Y:S04]  /*2db10*/  @!P1 LDG.E.U8 R11, desc[UR42][R4.64] ;  /* 0x0000002a040b9981 */ /* 0x0082e8000c1e1100 */
[----:B0-----:R-:W4:Y:S04]  /*2db20*/  LDL R14, [R1+0x1c44] ;  /* 0x001c4400010e7983 */ /* 0x001f280000100800 */
[----:B------:R-:W1:Y:S04]  /*2db30*/  LDL R4, [R1+0x1bec] ;  /* 0x001bec0001047983 */ /* 0x000e680000100800 */
[----:B------:R-:W1:Y:S02]  /*2db40*/  LDL R5, [R1+0x1c28] ;  /* 0x001c280001057983 */ /* 0x000e640000100800 */
[----:B-1----:R-:W-:-:S04]  /*2db50*/  @!P0 LOP3.LUT R5, R5, R4, RZ, 0x3c, !PT ;  /* 0x0000000405058212 */ /* 0x002fc800078e3cff */
[----:B------:R-:W-:-:S04]  /*2db60*/  @!P0 LOP3.LUT R4, R5, R4, RZ, 0x3c, !PT ;  /* 0x0000000405048212 */ /* 0x000fc800078e3cff */
[----:B------:R-:W-:-:S05]  /*2db70*/  @!P0 LOP3.LUT R5, R5, R4, RZ, 0x3c, !PT ;  /* 0x0000000405058212 */ /* 0x000fca00078e3cff */
[----:B------:R-:W2:Y:S04]  /*2db80*/  @!P0 LDG.E.U8 R18, desc[UR42][R4.64] ;  /* 0x0000002a04128981 */ /* 0x000ea8000c1e1100 */
[----:B---3--:R0:W-:Y:S04]  /*2db90*/  STL [R1+0x64], R11 ;  /* 0x0000640b01007387 */ /* 0x0081e80000100800 */
[----:B0-----:R-:W3:Y:S04]  /*2dba0*/  LDL R11, [R1+0x1c48] ;  /* 0x001c4800010b7983 */ /* 0x001ee80000100800 */
[----:B--2---:R0:W-:Y:S04]  /*2dbb0*/  STL [R1+0x2c], R18 ;  /* 0x00002c1201007387 */ /* 0x0041e80000100800 */
[----:B0-----:R-:W2:Y:S04]  /*2dbc0*/  LDL.LU R18, [R1+0x3b74] ;  /* 0x003b740001127983 */ /* 0x001ea80000300800 */
[----:B------:R-:W2:Y:S04]  /*2dbd0*/  LDL R4, [R1+0x1c00] ;  /* 0x001c000001047983 */ /* 0x000ea80000100800 */
[----:B------:R-:W2:Y:S01]  /*2dbe0*/  LDL R5, [R1+0x1c34] ;  /* 0x001c340001057983 */ /* 0x000ea20000100800 */
[----:B------:R-:W-:-:S02]  /*2dbf0*/  PRMT R15, RZ, 0x7610, R15 ;  /* 0x00007610ff0f7816 */ /* 0x000fc4000000000f */
[----:B--2---:R-:W-:-:S04]  /*2dc00*/  @!P1 LOP3.LUT R5, R5, R4, RZ, 0x3c, !PT ;  /* 0x0000000405059212 */ /* 0x004fc800078e3cff */
[----:B------:R-:W-:-:S04]  /*2dc10*/  @!P1 LOP3.LUT R4, R5, R4, RZ, 0x3c, !PT ;  /* 0x0000000405049212 */ /* 0x000fc800078e3cff */
[----:B------:R-:W-:-:S05]  /*2dc20*/  @!P1 LOP3.LUT R5, R5, R4, RZ, 0x3c, !PT ;  /* 0x0000000405059212 */ /* 0x000fca00078e3cff */
[----:B------:R-:W2:Y:S04]  /*2dc30*/  @!P1 LDG.E.U8 R15, desc[UR42][R4.64] ;  /* 0x0000002a040f9981 */ /* 0x000ea8000c1e1100 */
[----:B--2---:R0:W-:Y:S04]  /*2dc40*/  STL [R1+0x28], R15 ;  /* 0x0000280f01007387 */ /* 0x0041e80000100800 */
[----:B0-----:R-:W2:Y:S04]  /*2dc50*/  LDL.LU R15, [R1+0x3b70] ;  /* 0x003b7000010f7983 */ /* 0x001ea80000300800 */
[----:B------:R-:W2:Y:S04]  /*2dc60*/  LDL R4, [R1+0x1bfc] ;  /* 0x001bfc0001047983 */ /* 0x000ea80000100800 */
[----:B------:R-:W2:Y:S01]  /*2dc70*/  LDL R5, [R1+0x1c38] ;  /* 0x001c380001057983 */ /* 0x000ea20000100800 */
[----:B------:R-:W-:-:S02]  /*2dc80*/  PRMT R28, RZ, 0x7610, R28 ;  /* 0x00007610ff1c7816 */ /* 0x000fc4000000001c */
[----:B------:R-:W-:Y:S02]  /*2dc90*/  PRMT R13, RZ, 0x7610, R13 ;  /* 0x00007610ff0d7816 */ /* 0x000fe4000000000d */
[----:B--2---:R-:W-:-:S04]  /*2dca0*/  @!P0 LOP3.LUT R5, R5, R4, RZ, 0x3c, !PT ;  /* 0x0000000405058212 */ /* 0x004fc800078e3cff */
[----:B------:R-:W-:-:S04]  /*2dcb0*/  @!P0 LOP3.LUT R4, R5, R4, RZ, 0x3c, !PT ;  /* 0x0000000405048212 */ /* 0x000fc800078e3cff */
[----:B------:R-:W-:-:S05]  /*2dcc0*/  @!P0 LOP3.LUT R5, R5, R4, RZ, 0x3c, !PT ;  /* 0x0000000405058212 */ /* 0x000fca00078e3cff */
[----:B------:R4:W2:Y:S02]  /*2dcd0*/  @!P0 LDG.E.U8 R28, desc[UR42][R4.64] ;  /* 0x0000002a041c8981 */ /* 0x0008a4000c1e1100 */
[----:B----4-:R-:W-:Y:S02]  /*2dce0*/  @!P1 IMAD.MOV.U32 R4, RZ, RZ, R14 ;  /* 0x000000ffff049224 */ /* 0x010fe400078e000e */
[----:B-----5:R-:W-:-:S05]  /*2dcf0*/  @!P1 IMAD.MOV.U32 R5, RZ, RZ, R29 ;  /* 0x000000ffff059224 */ /* 0x020fca00078e001d */
[----:B------:R3:W4:Y:S01]  /*2dd00*/  @!P1 LDG.E.U8 R13, desc[UR42][R4.64] ;  /* 0x0000002a040d9981 */ /* 0x000722000c1e1100 */
[----:B------:R-:W-:Y:S01]  /*2dd10*/  PRMT R10, RZ, 0x7610, R10 ;  /* 0x00007610ff0a7816 */ /* 0x000fe2000000000a */
[----:B---3--:R-:W-:Y:S02]  /*2dd20*/  @!P0 IMAD.MOV.U32 R4, RZ, RZ, R11 ;  /* 0x000000ffff048224 */ /* 0x008fe400078e000b */
[----:B------:R-:W-:-:S05]  /*2dd30*/  @!P0 IMAD.MOV.U32 R5, RZ, RZ, R27 ;  /* 0x000000ffff058224 */ /* 0x000fca00078e001b */
[----:B------:R0:W3:Y:S04]  /*2dd40*/  @!P0 LDG.E.U8 R10, desc[UR42][R4.64] ;  /* 0x0000002a040a8981 */ /* 0x0000e8000c1e1100 */
[----:B--2---:R1:W-:Y:S04]  /*2dd50*/  STL [R1+0x58], R28 ;  /* 0x0000581c01007387 */ /* 0x0043e80000100800 */
[----:B------:R-:W2:Y:S04]  /*2dd60*/  LDL R14, [R1+0x1c30] ;  /* 0x001c3000010e7983 */ /* 0x000ea80000100800 */
[----:B-1----:R-:W5:Y:S04]  /*2dd70*/  LDL R28, [R1+0x1c58] ;  /* 0x001c5800011c7983 */ /* 0x002f680000100800 */
[----:B----4-:R1:W-:Y:S04]  /*2dd80*/  STL [R1+0x54], R13 ;  /* 0x0000540d01007387 */ /* 0x0103e80000100800 */
[----:B------:R-:W0:Y:S04]  /*2dd90*/  LDL R4, [R1+0x1c20] ;  /* 0x001c200001047983 */ /* 0x000e280000100800 */
[----:B------:R-:W0:Y:S01]  /*2dda0*/  LDL R5, [R1+0x1c54] ;  /* 0x001c540001057983 */ /* 0x000e220000100800 */
[----:B------:R-:W-:-:S03]  /*2ddb0*/  PRMT R15, RZ, 0x7610, R15 ;  /* 0x00007610ff0f7816 */ /* 0x000fc6000000000f */
[----:B------:R-:W4:Y:S04]  /*2ddc0*/  LDL R29, [R1+0x1c2c] ;  /* 0x001c2c00011d7983 */ /* 0x000f280000100800 */
[----:B------:R-:W2:Y:S04]  /*2ddd0*/  LDL R27, [R1+0x1c68] ;  /* 0x001c6800011b7983 */ /* 0x000ea80000100800 */
[----:B------:R-:W2:Y:S04]  /*2dde0*/  LDL R11, [R1+0x1c40] ;  /* 0x001c4000010b7983 */ /* 0x000ea80000100800 */
[----:B-1----:R-:W2:Y:S01]  /*2ddf0*/  LDL R13, [R1+0x1c64] ;  /* 0x001c6400010d7983 */ /* 0x002ea20000100800 */
[----:B0-----:R-:W-:-:S04]  /*2de00*/  @!P1 LOP3.LUT R5, R5, R4, RZ, 0x3c, !PT ;  /* 0x0000000405059212 */ /* 0x001fc800078e3cff */
[----:B------:R-:W-:-:S04]  /*2de10*/  @!P1 LOP3.LUT R4, R5, R4, RZ, 0x3c, !PT ;  /* 0x0000000405049212 */ /* 0x000fc800078e3cff */
[----:B------:R-:W-:-:S05]  /*2de20*/  @!P1 LOP3.LUT R5, R5, R4, RZ, 0x3c, !PT ;  /* 0x0000000405059212 */ /* 0x000fca00078e3cff */
[----:B------:R-:W2:Y:S04]  /*2de30*/  @!P1 LDG.E.U8 R15, desc[UR42][R4.64] ;  /* 0x0000002a040f9981 */ /* 0x000ea8000c1e1100 */
[----:B---3--:R0:W-:Y:S04]  /*2de40*/  STL [R1+0x50], R10 ;  /* 0x0000500a01007387 */ /* 0x0081e80000100800 */
[----:B0-----:R-:W3:Y:S04]  /*2de50*/  LDL R10, [R1+0x1c74] ;  /* 0x001c7400010a7983 */ /* 0x001ee80000100800 */
[----:B--2---:R0:W-:Y:S04]  /*2de60*/  STL [R1+0x4c], R15 ;  /* 0x00004c0f01007387 */ /* 0x0041e80000100800 */
[----:B0-----:R-:W2:Y:S04]  /*2de70*/  LDL.LU R15, [R1+0x3b6c] ;  /* 0x003b6c00010f7983 */ /* 0x001ea80000300800 */
[----:B------:R-:W2:Y:S01]  /*2de80*/  LDL R5, [R1+0x1c1c] ;  /* 0x001c1c0001057983 */ /* 0x000ea20000100800 */
[----:B------:R-:W-:Y:S01]  /*2de90*/  PRMT R24, RZ, 0x7610, R24 ;  /* 0x00007610ff187816 */ /* 0x000fe20000000018 */
[----:B-----5:R-:W-:-:S02]  /*2dea0*/  @!P0 IMAD.MOV.U32 R4, RZ, RZ, R28 ;  /* 0x000000ffff048224 */ /* 0x020fc400078e001c */
[----:B------:R-:W5:Y:S04]  /*2deb0*/  LDL R28, [R1+0x1c3c] ;  /* 0x001c3c00011c7983 */ /* 0x000f680000100800 */
[----:B--2---:R0:W2:Y:S01]  /*2dec0*/  @!P0 LDG.E.U8 R24, desc[UR42][R4.64] ;  /* 0x0000002a04188981 */ /* 0x0040a2000c1e1100 */
[----:B------:R-:W-:Y:S02]  /*2ded0*/  PRMT R15, RZ, 0x7610, R15 ;  /* 0x00007610ff0f7816 */ /* 0x000fe4000000000f */
[----:B------:R-:W-:Y:S01]  /*2dee0*/  PRMT R25, RZ, 0x7610, R25 ;  /* 0x00007610ff197816 */ /* 0x000fe20000000019 */
[----:B0-----:R-:W-:Y:S02]  /*2def0*/  @!P1 IMAD.MOV.U32 R4, RZ, RZ, R13 ;  /* 0x000000ffff049224 */ /* 0x001fe400078e000d */
[----:B------:R-:W-:-:S05]  /*2df00*/  @!P1 IMAD.MOV.U32 R5, RZ, RZ, R14 ;  /* 0x000000ffff059224 */ /* 0x000fca00078e000e */
[----:B------:R0:W3:Y:S04]  /*2df10*/  @!P1 LDG.E.U8 R15, desc[UR42][R4.64] ;  /* 0x0000002a040f9981 */ /* 0x0000e8000c1e1100 */
[----:B--2---:R1:W-:Y:S01]  /*2df20*/  STL [R1+0x48], R24 ;  /* 0x0000481801007387 */ /* 0x0043e20000100800 */
[----:B0-----:R-:W-:Y:S02]  /*2df30*/  @!P0 IMAD.MOV.U32 R4, RZ, RZ, R27 ;  /* 0x000000ffff048224 */ /* 0x001fe400078e001b */
[----:B----4-:R-:W-:Y:S01]  /*2df40*/  @!P0 IMAD.MOV.U32 R5, RZ, RZ, R29 ;  /* 0x000000ffff058224 */ /* 0x010fe200078e001d */
[----:B------:R-:W-:Y:S02]  /*2df50*/  PRMT R3, RZ, 0x7610, R3 ;  /* 0x00007610ff037816 */ /* 0x000fe40000000003 */
[----:B------:R-:W-:Y:S01]  /*2df60*/  PRMT R23, RZ, 0x7610, R23 ;  /* 0x00007610ff177816 */ /* 0x000fe20000000017 */
[----:B------:R-:W2:Y:S04]  /*2df70*/  LDL R14, [R1+0x1c50] ;  /* 0x001c5000010e7983 */ /* 0x000ea80000100800 */
[----:B------:R3:W4:Y:S04]  /*2df80*/  @!P0 LDG.E.U8 R25, desc[UR42][R4.64] ;  /* 0x0000002a04198981 */ /* 0x000728000c1e1100 */
[----:B------:R-:W2:Y:S04]  /*2df90*/  LDL R13, [R1+0x1c84] ;  /* 0x001c8400010d7983 */ /* 0x000ea80000100800 */
[----:B-1----:R-:W2:Y:S01]  /*2dfa0*/  LDL R24, [R1+0x1c78] ;  /* 0x001c780001187983 */ /* 0x002ea20000100800 */
[----:B---3--:R-:W-:-:S02]  /*2dfb0*/  @!P1 IMAD.MOV.U32 R4, RZ, RZ, R10 ;  /* 0x000000ffff049224 */ /* 0x008fc400078e000a */
[----:B------:R-:W-:-:S05]  /*2dfc0*/  @!P1 IMAD.MOV.U32 R5, RZ, RZ, R11 ;  /* 0x000000ffff059224 */ /* 0x000fca00078e000b */
[----:B------:R5:W3:Y:S02]  /*2dfd0*/  @!P1 LDG.E.U8 R3, desc[UR42][R4.64] ;  /* 0x0000002a04039981 */ /* 0x000ae4000c1e1100 */
[----:B-----5:R-:W-:Y:S02]  /*2dfe0*/  @!P0 IMAD.MOV.U32 R5, RZ, RZ, R28 ;  /* 0x000000ffff058224 */ /* 0x020fe400078e001c */
[----:B--2---:R-:W-:-:S05]  /*2dff0*/  @!P0 IMAD.MOV.U32 R4, RZ, RZ, R24 ;  /* 0x000000ffff048224 */ /* 0x004fca00078e0018 */
[----:B------:R0:W2:Y:S04]  /*2e000*/  @!P0 LDG.E.U8 R23, desc[UR42][R4.64] ;  /* 0x0000002a04178981 */ /* 0x0000a8000c1e1100 */
[----:B------:R1:W-:Y:S04]  /*2e010*/  STL [R1+0x24], R15 ;  /* 0x0000240f01007387 */ /* 0x0003e80000100800 */
[----:B-1----:R-:W5:Y:S04]  /*2e020*/  LDL.LU R15, [R1+0x3b68] ;  /* 0x003b6800010f7983 */ /* 0x002f680000300800 */
[----:B------:R-:W5:Y:S04]  /*2e030*/  LDL R27, [R1+0x1c4c] ;  /* 0x001c4c00011b7983 */ /* 0x000f680000100800 */
[----:B------:R-:W5:Y:S04]  /*2e040*/  LDL R11, [R1+0x1c88] ;  /* 0x001c8800010b7983 */ /* 0x000f680000100800 */
[----:B----4-:R1:W-:Y:S04]  /*2e050*/  STL [R1+0x20], R25 ;  /* 0x0000201901007387 */ /* 0x0103e80000100800 */
[----:B------:R-:W4:Y:S04]  /*2e060*/  LDL R10, [R1+0x1c94] ;  /* 0x001c9400010a7983 */ /* 0x000f280000100800 */
[----:B-1----:R-:W4:Y:S04]  /*2e070*/  LDL R25, [R1+0x1c60] ;  /* 0x001c600001197983 */ /* 0x002f280000100800 */
[----:B---3--:R-:W-:Y:S04]  /*2e080*/  STL [R1+0x3b48], R3 ;  /* 0x003b480301007387 */ /* 0x008fe80000100800 */
[----:B------:R-:W3:Y:S01]  /*2e090*/  LDL R24, [R1+0x1c5c] ;  /* 0x001c5c0001187983 */ /* 0x000ee20000100800 */
[----:B0-----:R-:W-:-:S02]  /*2e0a0*/  @!P1 IMAD.MOV.U32 R4, RZ, RZ, R13 ;  /* 0x000000ffff049224 */ /* 0x001fc400078e000d */
[----:B------:R-:W-:Y:S01]  /*2e0b0*/  @!P1 IMAD.MOV.U32 R5, RZ, RZ, R14 ;  /* 0x000000ffff059224 */ /* 0x000fe200078e000e */
[----:B--2---:R0:W-:Y:S04]  /*2e0c0*/  STL [R1+0x18], R23 ;  /* 0x0000181701007387 */ /* 0x0041e80000100800 */
[----:B------:R-:W2:Y:S04]  /*2e0d0*/  LDL R14, [R1+0x1c70] ;  /* 0x001c7000010e7983 */ /* 0x000ea80000100800 */
[----:B------:R-:W2:Y:S04]  /*2e0e0*/  LDL R13, [R1+0x1ca4] ;  /* 0x001ca400010d7983 */ /* 0x000ea80000100800 */
[----:B0-----:R-:W2:Y:S01]  /*2e0f0*/  LDL R23, [R1+0x1c98] ;  /* 0x001c980001177983 */ /* 0x001ea20000100800 */
[----:B------:R-:W-:-:S02]  /*2e100*/  PRMT R2, RZ, 0x7610, R2 ;  /* 0x00007610ff027816 */ /* 0x000fc40000000002 */
[----:B------:R-:W-:Y:S02]  /*2e110*/  PRMT R26, RZ, 0x7610, R26 ;  /* 0x00007610ff1a7816 */ /* 0x000fe4000000001a */
[----:B------:R-:W-:Y:S02]  /*2e120*/  PRMT R0, RZ, 0x7610, R0 ;  /* 0x00007610ff007816 */ /* 0x000fe40000000000 */
[----:B------:R-:W-:Y:S02]  /*2e130*/  PRMT R22, RZ, 0x7610, R22 ;  /* 0x00007610ff167816 */ /* 0x000fe40000000016 */
[----:B------:R-:W-:Y:S02]  /*2e140*/  PRMT R12, RZ, 0x7610, R12 ;  /* 0x00007610ff0c7816 */ /* 0x000fe4000000000c */
[----:B------:R-:W-:Y:S01]  /*2e150*/  PRMT R8, RZ, 0x7610, R8 ;  /* 0x00007610ff087816 */ /* 0x000fe20000000008 */
[----:B------:R5:W2:Y:S01]  /*2e160*/  @!P1 LDG.E.U8 R2, desc[UR42][R4.64] ;  /* 0x0000002a04029981 */ /* 0x000aa2000c1e1100 */
[----:B------:R-:W-:-:S02]  /*2e170*/  PRMT R6, RZ, 0x7610, R6 ;  /* 0x00007610ff067816 */ /* 0x000fc40000000006 */
[----:B------:R-:W-:Y:S02]  /*2e180*/  PRMT R9, RZ, 0x7610, R9 ;  /* 0x00007610ff097816 */ /* 0x000fe40000000009 */
[----:B------:R-:W-:Y:S02]  /*2e190*/  PRMT R16, RZ, 0x7610, R16 ;  /* 0x00007610ff107816 */ /* 0x000fe40000000010 */
[----:B------:R-:W-:Y:S02]  /*2e1a0*/  PRMT R7, RZ, 0x7610, R7 ;  /* 0x00007610ff077816 */ /* 0x000fe40000000007 */
[----:B------:R-:W-:Y:S02]  /*2e1b0*/  PRMT R17, RZ, 0x7610, R17 ;  /* 0x00007610ff117816 */ /* 0x000fe40000000011 */
[----:B------:R-:W-:Y:S02]  /*2e1c0*/  PRMT R18, RZ, 0x7610, R18 ;  /* 0x00007610ff127816 */ /* 0x000fe40000000012 */
[----:B------:R-:W-:-:S02]  /*2e1d0*/  PRMT R19, RZ, 0x7610, R19 ;  /* 0x00007610ff137816 */ /* 0x000fc40000000013 */
[----:B------:R-:W-:Y:S02]  /*2e1e0*/  PRMT R21, RZ, 0x7610, R21 ;  /* 0x00007610ff157816 */ /* 0x000fe40000000015 */
[----:B------:R-:W-:Y:S01]  /*2e1f0*/  PRMT R20, RZ, 0x7610, R20 ;  /* 0x00007610ff147816 */ /* 0x000fe20000000014 */
[----:B-----5:R-:W-:Y:S02]  /*2e200*/  @!P0 IMAD.MOV.U32 R4, RZ, RZ, R11 ;  /* 0x000000ffff048224 */ /* 0x020fe400078e000b */
[----:B------:R-:W-:Y:S01]  /*2e210*/  @!P0 IMAD.MOV.U32 R5, RZ, RZ, R27 ;  /* 0x000000ffff058224 */ /* 0x000fe200078e001b */
[----:B------:R-:W-:Y:S04]  /*2e220*/  LDS.U8 R28, [R15+UR4+0x808] ;  /* 0x000808040f1c7984 */ /* 0x000fe80008000000 */
[----:B------:R-:W-:Y:S04]  /*2e230*/  LDS.U8 R27, [R15+UR4+0x888] ;  /* 0x000888040f1b7984 */ /* 0x000fe80008000000 */
[----:B------:R4:W5:Y:S04]  /*2e240*/  @!P0 LDG.E.U8 R26, desc[UR42][R4.64] ;  /* 0x0000002a041a8981 */ /* 0x000968000c1e1100 */
[----:B------:R-:W-:Y:S01]  /*2e250*/  LDS.U8 R29, [R15+UR4+0x880] ;  /* 0x000880040f1d7984 */ /* 0x000fe20008000000 */
[----:B----4-:R-:W-:-:S02]  /*2e260*/  @!P1 IMAD.MOV.U32 R4, RZ, RZ, R10 ;  /* 0x000000ffff049224 */ /* 0x010fc400078e000a */
[----:B------:R-:W-:Y:S02]  /*2e270*/  @!P1 IMAD.MOV.U32 R5, RZ, RZ, R25 ;  /* 0x000000ffff059224 */ /* 0x000fe400078e0019 */
[----:B------:R-:W-:Y:S04]  /*2e280*/  LDS.U8 R25, [R15+UR4+0x80] ;  /* 0x000080040f197984 */ /* 0x000fe80008000000 */
[----:B------:R3:W4:Y:S02]  /*2e290*/  @!P1 LDG.E.U8 R0, desc[UR42][R4.64] ;  /* 0x0000002a04009981 */ /* 0x000724000c1e1100 */
[----:B---3--:R-:W-:Y:S02]  /*2e2a0*/  @!P0 IMAD.MOV.U32 R5, RZ, RZ, R24 ;  /* 0x000000ffff058224 */ /* 0x008fe400078e0018 */
[----:B------:R-:W-:Y:S01]  /*2e2b0*/  LDS.U8 R24, [R15+UR4+0x8] ;  /* 0x000008040f187984 */ /* 0x000fe20008000000 */
[----:B--2---:R-:W-:-:S05]  /*2e2c0*/  @!P0 IMAD.MOV.U32 R4, RZ, RZ, R23 ;  /* 0x000000ffff048224 */ /* 0x004fca00078e0017 */
[----:B------:R0:W2:Y:S02]  /*2e2d0*/  @!P0 LDG.E.U8 R22, desc[UR42][R4.64] ;  /* 0x0000002a04168981 */ /* 0x0000a4000c1e1100 */
[----:B0-----:R-:W-:Y:S02]  /*2e2e0*/  @!P1 IMAD.MOV.U32 R4, RZ, RZ, R13 ;  /* 0x000000ffff049224 */ /* 0x001fe400078e000d */
[----:B------:R-:W-:-:S05]  /*2e2f0*/  @!P1 IMAD.MOV.U32 R5, RZ, RZ, R14 ;  /* 0x000000ffff059224 */ /* 0x000fca00078e000e */
[----:B------:R-:W3:Y:S04]  /*2e300*/  @!P1 LDG.E.U8 R12, desc[UR42][R4.64] ;  /* 0x0000002a040c9981 */ /* 0x000ee8000c1e1100 */
[----:B------:R0:W-:Y:S04]  /*2e310*/  STL [R1+0x3b24], R2 ;  /* 0x003b240201007387 */ /* 0x0001e80000100800 */
[----:B------:R-:W5:Y:S04]  /*2e320*/  LDL R11, [R1+0x1c6c] ;  /* 0x001c6c00010b7983 */ /* 0x000f680000100800 */
[----:B------:R-:W5:Y:S04]  /*2e330*/  LDL R3, [R1+0x1ca8] ;  /* 0x001ca80001037983 */ /* 0x000f680000100800 */
[----:B------:R-:W5:Y:S04]  /*2e340*/  LDL R10, [R1+0x1c80] ;  /* 0x001c8000010a7983 */ /* 0x000f680000100800 */
[----:B0-----:R-:W5:Y:S04]  /*2e350*/  LDL R2, [R1+0x1cb4] ;  /* 0x001cb40001027983 */ /* 0x001f680000100800 */
[----:B----4-:R-:W-:Y:S04]  /*2e360*/  STL [R1+0x3b08], R0 ;  /* 0x003b080001007387 */ /* 0x010fe80000100800 */
[----:B------:R-:W4:Y:S04]  /*2e370*/  LDL R23, [R1+0x1c7c] ;  /* 0x001c7c0001177983 */ /* 0x000f280000100800 */
[----:B--2---:R0:W-:Y:S04]  /*2e380*/  STL [R1+0x8], R22 ;  /* 0x0000081601007387 */ /* 0x0041e80000100800 */
[----:B------:R-:W2:Y:S04]  /*2e390*/  LDL R13, [R1+0x1c90] ;  /* 0x001c9000010d7983 */ /* 0x000ea80000100800 */
[----:B0-----:R-:W2:Y:S04]  /*2e3a0*/  LDL R22, [R1+0x1cb8] ;  /* 0x001cb80001167983 */ /* 0x001ea80000100800 */
[----:B---3--:R0:W-:Y:S04]  /*2e3b0*/  STL [R1+0x4], R12 ;  /* 0x0000040c01007387 */ /* 0x0081e80000100800 */
[----:B------:R-:W3:Y:S04]  /*2e3c0*/  LDL R14, [R1+0x1c8c] ;  /* 0x001c8c00010e7983 */ /* 0x000ee80000100800 */
[----:B0-----:R-:W3:Y:S01]  /*2e3d0*/  LDL R12, [R1+0x1cc4] ;  /* 0x001cc400010c7983 */ /* 0x001ee20000100800 */
[----:B-----5:R-:W-:-:S02]  /*2e3e0*/  @!P0 IMAD.MOV.U32 R4, RZ, RZ, R3 ;  /* 0x000000ffff048224 */ /* 0x020fc400078e0003 */
[----:B------:R-:W-:Y:S02]  /*2e3f0*/  @!P0 IMAD.MOV.U32 R5, RZ, RZ, R11 ;  /* 0x000000ffff058224 */ /* 0x000fe400078e000b */
[----:B------:R-:W-:Y:S02]  /*2e400*/  @!P1 IMAD.MOV.U32 R11, RZ, RZ, R10 ;  /* 0x000000ffff0b9224 */ /* 0x000fe400078e000a */
[----:B------:R-:W-:Y:S01]  /*2e410*/  @!P1 IMAD.MOV.U32 R10, RZ, RZ, R2 ;  /* 0x000000ffff0a9224 */ /* 0x000fe200078e0002 */
[----:B------:R-:W5:Y:S04]  /*2e420*/  LDL R3, [R1+0x1cc8] ;  /* 0x001cc80001037983 */ /* 0x000f680000100800 */
[----:B------:R0:W5:Y:S04]  /*2e430*/  @!P0 LDG.E.U8 R8, desc[UR42][R4.64] ;  /* 0x0000002a04088981 */ /* 0x000168000c1e1100 */
[----:B------:R4:W5:Y:S01]  /*2e440*/  @!P1 LDG.E.U8 R6, desc[UR42][R10.64] ;  /* 0x0000002a0a069981 */ /* 0x000962000c1e1100 */
[----:B0-----:R-:W-:-:S02]  /*2e450*/  PRMT R4, RZ, 0x7610, R4 ;  /* 0x00007610ff047816 */ /* 0x001fc40000000004 */
[----:B------:R-:W-:Y:S01]  /*2e460*/  PRMT R5, RZ, 0x7610, R5 ;  /* 0x00007610ff057816 */ /* 0x000fe20000000005 */
[----:B----4-:R-:W-:Y:S02]  /*2e470*/  @!P0 IMAD.MOV.U32 R11, RZ, RZ, R23 ;  /* 0x000000ffff0b8224 */ /* 0x010fe400078e0017 */
[----:B------:R-:W0:Y:S01]  /*2e480*/  LDS.U8 R23, [R15+UR4+0x88] ;  /* 0x000088040f177984 */ /* 0x000e220008000000 */
[----:B--2---:R-:W-:-:S05]  /*2e490*/  @!P0 IMAD.MOV.U32 R10, RZ, RZ, R22 ;  /* 0x000000ffff0a8224 */ /* 0x004fca00078e0016 */
[----:B------:R1:W2:Y:S04]  /*2e4a0*/  @!P0 LDG.E.U8 R4, desc[UR42][R10.64] ;  /* 0x0000002a0a048981 */ /* 0x0002a8000c1e1100 */
[----:B---3--:R3:W4:Y:S04]  /*2e4b0*/  @!P1 LDG.E.U8 R5, desc[UR42][R12.64] ;  /* 0x0000002a0c059981 */ /* 0x008728000c1e1100 */
[----:B-----5:R5:W-:Y:S04]  /*2e4c0*/  STL [R1+0x3b4c], R8 ;  /* 0x003b4c0801007387 */ /* 0x020be80000100800 */
[----:B------:R-:W4:Y:S04]  /*2e4d0*/  LDL R2, [R1+0x1ca0] ;  /* 0x001ca00001027983 */ /* 0x000f280000100800 */
[----:B------:R-:W4:Y:S04]  /*2e4e0*/  LDL R0, [R1+0x1cd4] ;  /* 0x001cd40001007983 */ /* 0x000f280000100800 */
[----:B------:R0:W-:Y:S04]  /*2e4f0*/  STL [R1+0x3b50], R6 ;  /* 0x003b500601007387 */ /* 0x0001e80000100800 */
[----:B------:R-:W-:Y:S01]  /*2e500*/  STL [R1+0x10], R26 ;  /* 0x0000101a01007387 */ /* 0x000fe20000100800 */
[----:B-1----:R-:W-:Y:S01]  /*2e510*/  PRMT R10, RZ, 0x7610, R10 ;  /* 0x00007610ff0a7816 */ /* 0x002fe2000000000a */
[----:B---3--:R-:W-:-:S02]  /*2e520*/  @!P0 IMAD.MOV.U32 R12, RZ, RZ, R3 ;  /* 0x000000ffff0c8224 */ /* 0x008fc400078e0003 */
[----:B------:R-:W-:Y:S01]  /*2e530*/  @!P0 IMAD.MOV.U32 R13, RZ, RZ, R14 ;  /* 0x000000ffff0d8224 */ /* 0x000fe200078e000e */
[----:B------:R-:W-:Y:S01]  /*2e540*/  PRMT R11, RZ, 0x7610, R11 ;  /* 0x00007610ff0b7816 */ /* 0x000fe2000000000b */
[----:B------:R-:W-:Y:S04]  /*2e550*/  LDS.U8 R26, [R15+UR4+0x800] ;  /* 0x000800040f1a7984 */ /* 0x000fe80008000000 */
[----:B-----5:R-:W3:Y:S04]  /*2e560*/  LDL R8, [R1+0x1c9c] ;  /* 0x001c9c0001087983 */ /* 0x020ee80000100800 */
[----:B0-----:R-:W5:Y:S04]  /*2e570*/  LDL R6, [R1+0x1cd8] ;  /* 0x001cd80001067983 */ /* 0x001f680000100800 */
[----:B------:R0:W3:Y:S04]  /*2e580*/  @!P0 LDG.E.U8 R10, desc[UR42][R12.64] ;  /* 0x0000002a0c0a8981 */ /* 0x0000e8000c1e1100 */
[----:B--2---:R1:W-:Y:S04]  /*2e590*/  STL [R1+0x3b28], R4 ;  /* 0x003b280401007387 */ /* 0x0043e80000100800 */
[----:B----4-:R-:W-:Y:S04]  /*2e5a0*/  STL [R1+0x3b2c], R5 ;  /* 0x003b2c0501007387 */ /* 0x010fe80000100800 */
[----:B-1----:R-:W2:Y:S04]  /*2e5b0*/  LDL R4, [R1+0x1cb0] ;  /* 0x001cb00001047983 */ /* 0x002ea80000100800 */
[----:B------:R-:W4:Y:S01]  /*2e5c0*/  LDL R3, [R1+0x1ce4] ;  /* 0x001ce40001037983 */ /* 0x000f220000100800 */
[----:B0-----:R-:W-:-:S02]  /*2e5d0*/  @!P1 IMAD.MOV.U32 R13, RZ, RZ, R2 ;  /* 0x000000ffff0d9224 */ /* 0x001fc400078e0002 */
[----:B------:R-:W-:-:S05]  /*2e5e0*/  @!P1 IMAD.MOV.U32 R12, RZ, RZ, R0 ;  /* 0x000000ffff0c9224 */ /* 0x000fca00078e0000 */
[----:B------:R5:W4:Y:S02]  /*2e5f0*/  @!P1 LDG.E.U8 R9, desc[UR42][R12.64] ;  /* 0x0000002a0c099981 */ /* 0x000b24000c1e1100 */
[----:B-----5:R-:W-:Y:S02]  /*2e600*/  @!P0 IMAD.MOV.U32 R12, RZ, RZ, R6 ;  /* 0x000000ffff0c8224 */ /* 0x020fe400078e0006 */
[----:B---3--:R-:W-:-:S05]  /*2e610*/  @!P0 IMAD.MOV.U32 R13, RZ, RZ, R8 ;  /* 0x000000ffff0d8224 */ /* 0x008fca00078e0008 */
[----:B------:R2:W3:Y:S04]  /*2e620*/  @!P0 LDG.E.U8 R16, desc[UR42][R12.64] ;  /* 0x0000002a0c108981 */ /* 0x0004e8000c1e1100 */
[----:B------:R0:W-:Y:S04]  /*2e630*/  STL [R1+0x3b0c], R10 ;  /* 0x003b0c0a01007387 */ /* 0x0001e80000100800 */
[----:B------:R-:W5:Y:S04]  /*2e640*/  LDL R2, [R1+0x1cac] ;  /* 0x001cac0001027983 */ /* 0x000f680000100800 */
[----:B------:R-:W5:Y:S01]  /*2e650*/  LDL R0, [R1+0x1ce8] ;  /* 0x001ce80001007983 */ /* 0x000f620000100800 */
[----:B--2---:R-:W-:-:S02]  /*2e660*/  @!P1 IMAD.MOV.U32 R13, RZ, RZ, R4 ;  /* 0x000000ffff0d9224 */ /* 0x004fc400078e0004 */
[----:B----4-:R-:W-:-:S05]  /*2e670*/  @!P1 IMAD.MOV.U32 R12, RZ, RZ, R3 ;  /* 0x000000ffff0c9224 */ /* 0x010fca00078e0003 */
[----:B------:R5:W2:Y:S04]  /*2e680*/  @!P1 LDG.E.U8 R11, desc[UR42][R12.64] ;  /* 0x0000002a0c0b9981 */ /* 0x000aa8000c1e1100 */
[----:B------:R1:W-:Y:S04]  /*2e690*/  STL [R1+0x3b10], R9 ;  /* 0x003b100901007387 */ /* 0x0003e80000100800 */
[----:B------:R-:W4:Y:S04]  /*2e6a0*/  LDL R14, [R1+0x1cc0] ;  /* 0x001cc000010e7983 */ /* 0x000f280000100800 */
[----:B0-----:R-:W4:Y:S04]  /*2e6b0*/  LDL R10, [R1+0x1cf4] ;  /* 0x001cf400010a7983 */ /* 0x001f280000100800 */
[----:B------:R-:W4:Y:S04]  /*2e6c0*/  LDL R8, [R1+0x1cf0] ;  /* 0x001cf00001087983 */ /* 0x000f280000100800 */
[----:B---3--:R-:W-:Y:S04]  /*2e6d0*/  STL [R1+0x3af4], R16 ;  /* 0x003af41001007387 */ /* 0x008fe80000100800 */
[----:B-1----:R-:W3:Y:S04]  /*2e6e0*/  LDL R9, [R1+0x1cbc] ;  /* 0x001cbc0001097983 */ /* 0x002ee80000100800 */
[----:B------:R-:W3:Y:S04]  /*2e6f0*/  LDL R6, [R1+0x1cd0] ;  /* 0x001cd00001067983 */ /* 0x000ee80000100800 */
[----:B------:R-:W3:Y:S04]  /*2e700*/  LDL R5, [R1+0x1d00] ;  /* 0x001d000001057983 */ /* 0x000ee80000100800 */
[----:B------:R-:W3:Y:S04]  /*2e710*/  LDL R4, [R1+0x1ccc] ;  /* 0x001ccc0001047983 */ /* 0x000ee80000100800 */
[----:B------:R-:W3:Y:S01]  /*2e720*/  LDL R3, [R1+0x1cfc] ;  /* 0x001cfc0001037983 */ /* 0x000ee20000100800 */
[----:B-----5:R-:W-:-:S02]  /*2e730*/  @!P0 IMAD.MOV.U32 R12, RZ, RZ, R0 ;  /* 0x000000ffff0c8224 */ /* 0x020fc400078e0000 */
[----:B------:R-:W-:-:S05]  /*2e740*/  @!P0 IMAD.MOV.U32 R13, RZ, RZ, R2 ;  /* 0x000000ffff0d8224 */ /* 0x000fca00078e0002 */
[----:B------:R4:W5:Y:S04]  /*2e750*/  @!P0 LDG.E.U8 R7, desc[UR42][R12.64] ;  /* 0x0000002a0c078981 */ /* 0x000968000c1e1100 */
[----:B--2---:R-:W-:Y:S04]  /*2e760*/  STL [R1+0x3af8], R11 ;  /* 0x003af80b01007387 */ /* 0x004fe80000100800 */
[----:B------:R-:W2:Y:S04]  /*2e770*/  LDL R2, [R1+0x1ce0] ;  /* 0x001ce00001027983 */ /* 0x000ea80000100800 */
[----:B------:R-:W2:Y:S01]  /*2e780*/  LDL R0, [R1+0x1d0c] ;  /* 0x001d0c0001007983 */ /* 0x000ea20000100800 */
[----:B----4-:R-:W-:-:S02]  /*2e790*/  @!P1 IMAD.MOV.U32 R13, RZ, RZ, R14 ;  /* 0x000000ffff0d9224 */ /* 0x010fc400078e000e */
[----:B------:R-:W-:-:S05]  /*2e7a0*/  @!P1 IMAD.MOV.U32 R12, RZ, RZ, R10 ;  /* 0x000000ffff0c9224 */ /* 0x000fca00078e000a */
[----:B------:R0:W4:Y:S02]  /*2e7b0*/  @!P1 LDG.E.U8 R17, desc[UR42][R12.64] ;  /* 0x0000002a0c119981 */ /* 0x000124000c1e1100 */
[----:B0-----:R-:W-:Y:S02]  /*2e7c0*/  @!P0 IMAD.MOV.U32 R12, RZ, RZ, R8 ;  /* 0x000000ffff0c8224 */ /* 0x001fe400078e0008 */
[----:B---3--:R-:W-:-:S05]  /*2e7d0*/  @!P0 IMAD.MOV.U32 R13, RZ, RZ, R9 ;  /* 0x000000ffff0d8224 */ /* 0x008fca00078e0009 */
[----:B------:R0:W3:Y:S02]  /*2e7e0*/  @!P0 LDG.E.U8 R18, desc[UR42][R12.64] ;  /* 0x0000002a0c128981 */ /* 0x0000e4000c1e1100 */
[----:B0-----:R-:W-:Y:S02]  /*2e7f0*/  @!P1 IMAD.MOV.U32 R12, RZ, RZ, R5 ;  /* 0x000000ffff0c9224 */ /* 0x001fe400078e0005 */
[----:B------:R-:W-:-:S05]  /*2e800*/  @!P1 IMAD.MOV.U32 R13, RZ, RZ, R6 ;  /* 0x000000ffff0d9224 */ /* 0x000fca00078e0006 */
[----:B------:R0:W3:Y:S02]  /*2e810*/  @!P1 LDG.E.U8 R19, desc[UR42][R12.64] ;  /* 0x0000002a0c139981 */ /* 0x0000e4000c1e1100 */
[----:B0-----:R-:W-:Y:S02]  /*2e820*/  @!P0 IMAD.MOV.U32 R12, RZ, RZ, R3 ;  /* 0x000000ffff0c8224 */ /* 0x001fe400078e0003 */
[----:B------:R-:W-:Y:S01]  /*2e830*/  @!P0 IMAD.MOV.U32 R13, RZ, RZ, R4 ;  /* 0x000000ffff0d8224 */ /* 0x000fe200078e0004 */
[----:B-----5:R-:W-:Y:S04]  /*2e840*/  STL [R1+0x3b54], R7 ;  /* 0x003b540701007387 */ /* 0x020fe80000100800 */
[----:B------:R-:W-:Y:S04]  /*2e850*/  LDS.U8 R3, [R15+UR4+0x990] ;  /* 0x000990040f037984 */ /* 0x000fe80008000000 */
[----:B------:R2:W5:Y:S02]  /*2e860*/  @!P0 LDG.E.U8 R21, desc[UR42][R12.64] ;  /* 0x0000002a0c158981 */ /* 0x000564000c1e1100 */
[----:B--2---:R-:W-:-:S02]  /*2e870*/  @!P1 IMAD.MOV.U32 R13, RZ, RZ, R2 ;  /* 0x000000ffff0d9224 */ /* 0x004fc400078e0002 */
[----:B------:R-:W-:Y:S01]  /*2e880*/  @!P1 IMAD.MOV.U32 R12, RZ, RZ, R0 ;  /* 0x000000ffff0c9224 */ /* 0x000fe200078e0000 */
[----:B------:R-:W-:Y:S04]  /*2e890*/  LDS.U8 R2, [R15+UR4+0x110] ;  /* 0x000110040f027984 */ /* 0x000fe80008000000 */
[----:B------:R-:W0:Y:S04]  /*2e8a0*/  LDS.U8 R0, [R15+UR4] ;  /* 0x000000040f007984 */ /* 0x000e280008000000 */
[----:B------:R-:W2:Y:S04]  /*2e8b0*/  @!P1 LDG.E.U8 R20, desc[UR42][R12.64] ;  /* 0x0000002a0c149981 */ /* 0x000ea8000c1e1100 */
[----:B----4-:R-:W-:Y:S04]  /*2e8c0*/  STL [R1+0x3b58], R17 ;  /* 0x003b581101007387 */ /* 0x010fe80000100800 */
[----:B---3--:R-:W-:Y:S04]  /*2e8d0*/  STL [R1+0x3b30], R18 ;  /* 0x003b301201007387 */ /* 0x008fe80000100800 */
[----:B------:R-:W-:Y:S04]  /*2e8e0*/  STL [R1+0x3b34], R19 ;  /* 0x003b341301007387 */ /* 0x000fe80000100800 */
[----:B-----5:R-:W-:Y:S04]  /*2e8f0*/  STL [R1+0x3b14], R21 ;  /* 0x003b141501007387 */ /* 0x020fe80000100800 */
[----:B--2---:R-:W-:Y:S04]  /*2e900*/  STL [R1+0x3b18], R20 ;  /* 0x003b181401007387 */ /* 0x004fe80000100800 */
[----:B------:R-:W-:Y:S04]  /*2e910*/  STL [R1+0x3afc], R23 ;  /* 0x003afc1701007387 */ /* 0x000fe80000100800 */
[----:B0-----:R-:W-:Y:S04]  /*2e920*/  STL [R1], R0 ;  /* 0x0000000001007387 */ /* 0x001fe80000100800 */
[----:B------:R-:W0:Y:S04]  /*2e930*/  LDS.U8 R0, [R15+UR4+0x198] ;  /* 0x000198040f007984 */ /* 0x000e280008000000 */
[----:B------:R-:W-:Y:S04]  /*2e940*/  STL [R1+0x8c4], R2 ;  /* 0x0008c40201007387 */ /* 0x000fe80000100800 */
[----:B------:R-:W1:Y:S04]  /*2e950*/  LDS.U8 R2, [R15+UR4+0x118] ;  /* 0x000118040f027984 */ /* 0x000e680008000000 */
[----:B0-----:R-:W-:Y:S04]  /*2e960*/  STL [R1+0x8c0], R0 ;  /* 0x0008c00001007387 */ /* 0x001fe80000100800 */
[----:B------:R-:W0:Y:S04]  /*2e970*/  LDS.U8 R0, [R15+UR4+0x190] ;  /* 0x000190040f007984 */ /* 0x000e280008000000 */
[----:B-1----:R-:W-:Y:S04]  /*2e980*/  STL [R1+0x8cc], R2 ;  /* 0x0008cc0201007387 */ /* 0x002fe80000100800 */
[----:B------:R-:W1:Y:S04]  /*2e990*/  LDS.U8 R2, [R15+UR4+0x910] ;  /* 0x000910040f027984 */ /* 0x000e680008000000 */
[----:B0-----:R-:W-:Y:S04]  /*2e9a0*/  STL [R1+0x8c8], R0 ;  /* 0x0008c80001007387 */ /* 0x001fe80000100800 */
[----:B------:R-:W0:Y:S04]  /*2e9b0*/  LDS.U8 R0, [R15+UR4+0x998] ;  /* 0x000998040f007984 */ /* 0x000e280008000000 */
[----:B------:R-:W-:Y:S04]  /*2e9c0*/  STL.64 [R1+0x3ae8], R26 ;  /* 0x003ae81a01007387 */ /* 0x000fe80000100a00 */
[----:B------:R-:W-:Y:S04]  /*2e9d0*/  STL.64 [R1+0x3ae0], R24 ;  /* 0x003ae01801007387 */ /* 0x000fe80000100a00 */
[----:B-1----:R-:W-:Y:S04]  /*2e9e0*/  STL [R1+0x8d4], R2 ;  /* 0x0008d40201007387 */ /* 0x002fe80000100800 */
[----:B------:R-:W-:Y:S04]  /*2e9f0*/  STL [R1+0x3b00], R28 ;  /* 0x003b001c01007387 */ /* 0x000fe80000100800 */
[----:B------:R-:W-:Y:S04]  /*2ea00*/  LDS.U8 R2, [R15+UR4+0x1000] ;  /* 0x001000040f027984 */ /* 0x000fe80008000000 */
[----:B0-----:R-:W-:Y:S04]  /*2ea10*/  STL [R1+0x8d0], R0 ;  /* 0x0008d00001007387 */ /* 0x001fe80000100800 */
[----:B------:R-:W0:Y:S04]  /*2ea20*/  LDS.U8 R0, [R15+UR4+0x918] ;  /* 0x000918040f007984 */ /* 0x000e280008000000 */
[----:B------:R-:W-:Y:S04]  /*2ea30*/  STL [R1+0x3b04], R29 ;  /* 0x003b041d01007387 */ /* 0x000fe80000100800 */
[----:B0-----:R-:W-:Y:S04]  /*2ea40*/  STL [R1+0x8dc], R0 ;  /* 0x0008dc0001007387 */ /* 0x001fe80000100800 */
[----:B------:R-:W0:Y:S04]  /*2ea50*/  LDS.U8 R0, [R15+UR4+0x1088] ;  /* 0x001088040f007984 */ /* 0x000e280008000000 */
[----:B------:R-:W-:Y:S04]  /*2ea60*/  STL [R1+0x8d8], R3 ;  /* 0x0008d80301007387 */ /* 0x000fe80000100800 */
[----:B------:R-:W1:Y:S04]  /*2ea70*/  LDS.U8 R3, [R15+UR4+0x1110] ;  /* 0x001110040f037984 */ /* 0x000e680008000000 */
[----:B------:R-:W-:Y:S04]  /*2ea80*/  STL [R1+0x9cc], R2 ;  /* 0x0009cc0201007387 */ /* 0x000fe80000100800 */
[----:B------:R-:W2:Y:S04]  /*2ea90*/  LDS.U8 R2, [R15+UR4+0x1198] ;  /* 0x001198040f027984 */ /* 0x000ea80008000000 */
[----:B0-----:R-:W-:Y:S04]  /*2eaa0*/  STL [R1+0x9c8], R0 ;  /* 0x0009c80001007387 */ /* 0x001fe80000100800 */
[----:B------:R-:W0:Y:S04]  /*2eab0*/  LDS.U8 R0, [R15+UR4+0x1008] ;  /* 0x001008040f007984 */ /* 0x000e280008000000 */
[----:B-1----:R-:W-:Y:S04]  /*2eac0*/  STL [R1+0xacc], R3 ;  /* 0x000acc0301007387 */ /* 0x002fe80000100800 */
[----:B------:R-:W1:Y:S04]  /*2ead0*/  LDS.U8 R3, [R15+UR4+0x1080] ;  /* 0x001080040f037984 */ /* 0x000e680008000000 */
[----:B--2---:R-:W-:Y:S04]  /*2eae0*/  STL [R1+0xac8], R2 ;  /* 0x000ac80201007387 */ /* 0x004fe80000100800 */
        /* <DEDUP_REMOVED lines=206> */
[----:B------:R-:W0:Y:S01]  /*2f7d0*/  LDS.U8 R0, [R15+UR4+0x3890] ;  /* 0x003890040f007984 */ /* 0x000e220008000000 */
[----:B------:R-:W-:-:S03]  /*2f7e0*/  LOP3.LUT R22, R15, 0x20, RZ, 0x3c, !PT ;  /* 0x000000200f167812 */ /* 0x000fc600078e3cff */
[----:B-1----:R-:W-:Y:S04]  /*2f7f0*/  STL [R1+0x1ef0], R3 ;  /* 0x001ef00301007387 */ /* 0x002fe80000100800 */
[----:B------:R-:W1:Y:S04]  /*2f800*/  LDS.U8 R3, [R15+UR4+0x3908] ;  /* 0x003908040f037984 */ /* 0x000e680008000000 */
[----:B--2---:R-:W-:Y:S04]  /*2f810*/  STL [R1+0x1df8], R2 ;  /* 0x001df80201007387 */ /* 0x004fe80000100800 */
[----:B------:R-:W2:Y:S04]  /*2f820*/  LDS.U8 R2, [R15+UR4+0x3980] ;  /* 0x003980040f027984 */ /* 0x000ea80008000000 */
[----:B0-----:R-:W-:Y:S04]  /*2f830*/  STL [R1+0x1df4], R0 ;  /* 0x001df40001007387 */ /* 0x001fe80000100800 */
[----:B------:R-:W0:Y:S04]  /*2f840*/  LDS.U8 R0, [R22+UR4] ;  /* 0x0000000416007984 */ /* 0x000e280008000000 */
        /* <DEDUP_REMOVED lines=256> */
[----:B------:R-:W2:Y:S04]  /*30850*/  LDS.U8 R2, [R13+UR4] ;  /* 0x000000040d027984 */ /* 0x000ea80008000000 */
        /* <DEDUP_REMOVED lines=251> */
[----:B------:R-:W2:Y:S01]  /*31810*/  LDS.U8 R2, [R13+UR4+0x3908] ;  /* 0x003908040d027984 */ /* 0x000ea20008000000 */
[----:B------:R-:W-:-:S05]  /*31820*/  LOP3.LUT R12, R15, 0x60, RZ, 0x3c, !PT ;  /* 0x000000600f0c7812 */ /* 0x000fca00078e3cff */
[----:B------:R-:W-:Y:S04]  /*31830*/  LDS.U8 R14, [R12+UR4+0x3908] ;  /* 0x003908040c0e7984 */ /* 0x000fe80008000000 */
[----:B0-----:R-:W-:Y:S04]  /*31840*/  STL [R1+0x1e78], R0 ;  /* 0x001e780001007387 */ /* 0x001fe80000100800 */
[----:B------:R-:W0:Y:S04]  /*31850*/  LDS.U8 R0, [R13+UR4+0x3980] ;  /* 0x003980040d007984 */ /* 0x000e280008000000 */
[----:B-1----:R-:W-:Y:S04]  /*31860*/  STL [R1+0x1e74], R3 ;  /* 0x001e740301007387 */ /* 0x002fe80000100800 */
[----:B------:R-:W1:Y:S04]  /*31870*/  LDS.U8 R3, [R12+UR4] ;  /* 0x000000040c037984 */ /* 0x000e680008000000 */
        /* <DEDUP_REMOVED lines=251> */
[----:B------:R-:W3:Y:S04]  /*32830*/  LDL.LU R13, [R1+0x800] ;  /* 0x00080000010d7983 */ /* 0x000ee80000300800 */
[----:B------:R-:W1:Y:S04]  /*32840*/  LDS.U8 R12, [R12+UR4+0x3980] ;  /* 0x003980040c0c7984 */ /* 0x000e680008000000 */
[----:B--2---:R-:W-:Y:S04]  /*32850*/  STL [R1+0x1eb8], R2 ;  /* 0x001eb80201007387 */ /* 0x004fe80000100800 */
[----:B------:R-:W2:Y:S01]  /*32860*/  LDL.LU R22, [R1+0x7e4] ;  /* 0x0007e40001167983 */ /* 0x000ea20000300800 */
[----:B------:R-:W-:Y:S06]  /*32870*/  BAR.SYNC.DEFER_BLOCKING 0x0 ;  /* 0x0000000000007b1d */ /* 0x000fec0000010000 */
[----:B0-----:R0:W-:Y:S04]  /*32880*/  STL [R1+0x1eb4], R0 ;  /* 0x001eb40001007387 */ /* 0x0011e80000100800 */
        /* <DEDUP_REMOVED lines=22> */
[----:B0-----:R-:W3:Y:S04]  /*329f0*/  LDL.LU R0, [R1+0x57c] ;  /* 0x00057c0001007983 */ /* 0x001ee80000300800 */
[----:B------:R-:W3:Y:S04]  /*32a00*/  LDL.LU R2, [R1+0x560] ;  /* 0x0005600001027983 */ /* 0x000ee80000300800 */
[----:B------:R-:W3:Y:S04]  /*32a10*/  LDL.LU R3, [R1+0x55c] ;  /* 0x00055c0001037983 */ /* 0x000ee80000300800 */
[----:B------:R0:W-:Y:S02]  /*32a20*/  STL [R1+0x1fb8], R14 ;  /* 0x001fb80e01007387 */ /* 0x0001e40000100800 */
[----:B0-----:R-:W0:Y:S02]  /*32a30*/  S2R R14, SR_TID.X ;  /* 0x00000000000e7919 */ /* 0x001e240000002100 */
[----:B-1----:R1:W-:Y:S04]  /*32a40*/  STL [R1+0x1fac], R12 ;  /* 0x001fac0c01007387 */ /* 0x0023e80000100800 */
[----:B-1----:R-:W3:Y:S01]  /*32a50*/  LDL.LU R12, [R1+0x804] ;  /* 0x00080400010c7983 */ /* 0x002ee20000300800 */
[----:B0-----:R-:W-:-:S05]  /*32a60*/  LOP3.LUT R14, R14, 0x3f, RZ, 0xc0, !PT ;  /* 0x0000003f0e0e7812 */ /* 0x001fca00078ec0ff */
[----:B--2---:R0:W-:Y:S04]  /*32a70*/  STS.U8 [R14+UR4+0xe00], R17 ;  /* 0x000e00110e007988 */ /* 0x0041e80008000004 */
[----:B0-----:R-:W2:Y:S04]  /*32a80*/  LDL.LU R17, [R1+0x17c] ;  /* 0x00017c0001117983 */ /* 0x001ea80000300800 */
[----:B--2---:R0:W-:Y:S04]  /*32a90*/  STL [R1+0x3b5c], R17 ;  /* 0x003b5c1101007387 */ /* 0x0041e80000100800 */
[----:B0-----:R-:W2:Y:S04]  /*32aa0*/  LDL.LU R17, [R1+0x180] ;  /* 0x0001800001117983 */ /* 0x001ea80000300800 */
[----:B--2---:R0:W-:Y:S04]  /*32ab0*/  STL [R1+0x3b60], R17 ;  /* 0x003b601101007387 */ /* 0x0041e80000100800 */
[----:B0-----:R-:W2:Y:S04]  /*32ac0*/  LDL.LU R17, [R1+0x1fc] ;  /* 0x0001fc0001117983 */ /* 0x001ea80000300800 */
[----:B---3--:R-:W-:Y:S04]  /*32ad0*/  STS.U8 [R14+UR4+0x1000], R7 ;  /* 0x001000070e007988 */ /* 0x008fe80008000004 */
[----:B------:R-:W-:Y:S04]  /*32ae0*/  STS.U8 [R14+UR4+0x1600], R6 ;  /* 0x001600060e007988 */ /* 0x000fe80008000004 */
[----:B------:R-:W-:Y:S04]  /*32af0*/  STS.U8 [R14+UR4+0x1800], R8 ;  /* 0x001800080e007988 */ /* 0x000fe80008000004 */
[----:B------:R-:W-:Y:S04]  /*32b00*/  STS.U8 [R14+UR4+0x1a00], R3 ;  /* 0x001a00030e007988 */ /* 0x000fe80008000004 */
[----:B------:R-:W-:Y:S04]  /*32b10*/  STS.U8 [R14+UR4], R12 ;  /* 0x0000000c0e007988 */ /* 0x000fe80008000004 */
[----:B------:R-:W-:Y:S04]  /*32b20*/  STS.U8 [R14+UR4+0x40], R13 ;  /* 0x0000400d0e007988 */ /* 0x000fe80008000004 */
[----:B------:R-:W-:Y:S04]  /*32b30*/  STS.U8 [R14+UR4+0x240], R22 ;  /* 0x000240160e007988 */ /* 0x000fe80008000004 */
[----:B----4-:R-:W-:Y:S04]  /*32b40*/  STS.U8 [R14+UR4+0x200], R15 ;  /* 0x0002000f0e007988 */ /* 0x010fe80008000004 */
[----:B-----5:R-:W-:Y:S04]  /*32b50*/  STS.U8 [R14+UR4+0x400], R29 ;  /* 0x0004001d0e007988 */ /* 0x020fe80008000004 */
[----:B------:R-:W-:Y:S04]  /*32b60*/  STS.U8 [R14+UR4+0x440], R28 ;  /* 0x0004401c0e007988 */ /* 0x000fe80008000004 */
[----:B------:R-:W-:Y:S04]  /*32b70*/  STS.U8 [R14+UR4+0x640], R24 ;  /* 0x000640180e007988 */ /* 0x000fe80008000004 */
[----:B------:R-:W-:Y:S04]  /*32b80*/  STS.U8 [R14+UR4+0x600], R25 ;  /* 0x000600190e007988 */ /* 0x000fe80008000004 */
[----:B------:R-:W-:Y:S04]  /*32b90*/  STS.U8 [R14+UR4+0x800], R26 ;  /* 0x0008001a0e007988 */ /* 0x000fe80008000004 */
        /* <DEDUP_REMOVED lines=14> */
[----:B------:R0:W-:Y:S04]  /*32c80*/  STS.U8 [R14+UR4+0x840], R27 ;  /* 0x0008401b0e007988 */ /* 0x0001e80008000004 */
[----:B------:R-:W3:Y:S04]  /*32c90*/  LDL.LU R26, [R1+0xa0] ;  /* 0x0000a000011a7983 */ /* 0x000ee80000300800 */
[----:B------:R1:W-:Y:S04]  /*32ca0*/  STS.U8 [R14+UR4+0xa40], R23 ;  /* 0x000a40170e007988 */ /* 0x0003e80008000004 */
[----:B------:R0:W-:Y:S04]  /*32cb0*/  STS.U8 [R14+UR4+0xa00], R20 ;  /* 0x000a00140e007988 */ /* 0x0001e80008000004 */
[----:B------:R0:W-:Y:S04]  /*32cc0*/  STS.U8 [R14+UR4+0xc00], R21 ;  /* 0x000c00150e007988 */ /* 0x0001e80008000004 */
[----:B------:R1:W-:Y:S04]  /*32cd0*/  STS.U8 [R14+UR4+0xc40], R19 ;  /* 0x000c40130e007988 */ /* 0x0003e80008000004 */
[----:B------:R1:W-:Y:S04]  /*32ce0*/  STS.U8 [R14+UR4+0xe40], R18 ;  /* 0x000e40120e007988 */ /* 0x0003e80008000004 */
[----:B0-----:R-:W3:Y:S04]  /*32cf0*/  LDL.LU R27, [R1+0x9c] ;  /* 0x00009c00011b7983 */ /* 0x001ee80000300800 */
[----:B-1----:R-:W3:Y:S04]  /*32d00*/  LDL.LU R23, [R1+0x80] ;  /* 0x0000800001177983 */ /* 0x002ee80000300800 */
        /* <DEDUP_REMOVED lines=18> */
[----:B0-----:R-:W3:Y:S04]  /*32e30*/  LDL.LU R0, [R1+0x28] ;  /* 0x0000280001007983 */ /* 0x001ee80000300800 */
[----:B-1----:R-:W3:Y:S04]  /*32e40*/  LDL.LU R2, [R1+0x20] ;  /* 0x0000200001027983 */ /* 0x002ee80000300800 */
[----:B--2---:R0:W-:Y:S04]  /*32e50*/  STS.U8 [R14+UR4+0x1c00], R17 ;  /* 0x001c00110e007988 */ /* 0x0041e80008000004 */
[----:B0-----:R-:W2:Y:S04]  /*32e60*/  LDL.LU R17, [R1+0x3b64] ;  /* 0x003b640001117983 */ /* 0x001ea80000300800 */
[----:B--2---:R0:W-:Y:S04]  /*32e70*/  STS.U8 [R14+UR4+0x1c40], R17 ;  /* 0x001c40110e007988 */ /* 0x0041e80008000004 */
[----:B0-----:R-:W2:Y:S04]  /*32e80*/  LDL.LU R17, [R1+0x3b60] ;  /* 0x003b600001117983 */ /* 0x001ea80000300800 */
[----:B--2---:R0:W-:Y:S04]  /*32e90*/  STS.U8 [R14+UR4+0x1e40], R17 ;  /* 0x001e40110e007988 */ /* 0x0041e80008000004 */
[----:B0-----:R-:W2:Y:S04]  /*32ea0*/  LDL.LU R17, [R1+0x3b5c] ;  /* 0x003b5c0001117983 */ /* 0x001ea80000300800 */
[----:B---3--:R-:W-:Y:S04]  /*32eb0*/  STS.U8 [R14+UR4+0x2000], R7 ;  /* 0x002000070e007988 */ /* 0x008fe80008000004 */
[----:B----4-:R-:W-:Y:S04]  /*32ec0*/  STS.U8 [R14+UR4+0x2040], R6 ;  /* 0x002040060e007988 */ /* 0x010fe80008000004 */
[----:B--2---:R0:W-:Y:S04]  /*32ed0*/  STS.U8 [R14+UR4+0x1e00], R17 ;  /* 0x001e00110e007988 */ /* 0x0041e80008000004 */
[----:B0-----:R-:W2:Y:S04]  /*32ee0*/  LDL.LU R17, [R1+0x3b58] ;  /* 0x003b580001117983 */ /* 0x001ea80000300800 */
[----:B------:R-:W3:Y:S04]  /*32ef0*/  LDL.LU R7, [R1+0x3b54] ;  /* 0x003b540001077983 */ /* 0x000ee80000300800 */
[----:B------:R-:W4:Y:S04]  /*32f00*/  LDL.LU R6, [R1+0x3b50] ;  /* 0x003b500001067983 */ /* 0x000f280000300800 */
[----:B-----5:R0:W-:Y:S04]  /*32f10*/  STS.U8 [R14+UR4+0x2240], R8 ;  /* 0x002240080e007988 */ /* 0x0201e80008000004 */
[----:B------:R1:W-:Y:S04]  /*32f20*/  STS.U8 [R14+UR4+0x2200], R3 ;  /* 0x002200030e007988 */ /* 0x0003e80008000004 */
[----:B0-----:R-:W5:Y:S04]  /*32f30*/  LDL.LU R8, [R1+0x3b4c] ;  /* 0x003b4c0001087983 */ /* 0x001f680000300800 */
[----:B-1----:R-:W3:Y:S04]  /*32f40*/  LDL.LU R3, [R1+0x3b48] ;  /* 0x003b480001037983 */ /* 0x002ee80000300800 */
[----:B--2---:R0:W-:Y:S04]  /*32f50*/  STS.U8 [R14+UR4+0x3e00], R17 ;  /* 0x003e00110e007988 */ /* 0x0041e80008000004 */
[----:B0-----:R-:W2:Y:S04]  /*32f60*/  LDL.LU R17, [R1+0x7bc] ;  /* 0x0007bc0001117983 */ /* 0x001ea80000300800 */
[----:B------:R-:W-:Y:S04]  /*32f70*/  STS.U8 [R14+UR4+0x2400], R12 ;  /* 0x0024000c0e007988 */ /* 0x000fe80008000004 */
[----:B---3--:R0:W-:Y:S04]  /*32f80*/  STS.U8 [R14+UR4+0x3a00], R3 ;  /* 0x003a00030e007988 */ /* 0x0081e80008000004 */
        /* <DEDUP_REMOVED lines=22> */
[----:B0-----:R-:W-:-:S03]  /*330f0*/  LOP3.LUT R3, R14, 0x10, RZ, 0x3c, !PT ;  /* 0x000000100e037812 */ /* 0x001fc600078e3cff */
[----:B-----5:R-:W-:Y:S04]  /*33100*/  STS.U8 [R14+UR4+0x3c00], R8 ;  /* 0x003c00080e007988 */ /* 0x020fe80008000004 */
[----:B----4-:R-:W-:Y:S04]  /*33110*/  STS.U8 [R14+UR4+0x3c40], R6 ;  /* 0x003c40060e007988 */ /* 0x010fe80008000004 */
[----:B------:R-:W-:Y:S01]  /*33120*/  STS.U8 [R14+UR4+0x3e40], R7 ;  /* 0x003e40070e007988 */ /* 0x000fe20008000004 */
[----:B-1----:R-:W0:Y:S03]  /*33130*/  S2R R2, SR_TID.X ;  /* 0x0000000000027919 */ /* 0x002e260000002100 */
        /* <DEDUP_REMOVED lines=16> */
[C---:B0-----:R-:W-:Y:S01]  /*33240*/  LOP3.LUT R12, R2.reuse, 0x7, RZ, 0xc0, !PT ;  /* 0x00000007020c7812 */ /* 0x041fe200078ec0ff */
[----:B------:R-:W-:-:S02]  /*33250*/  IMAD.SHL.U32 R6, R2, 0x2, RZ ;  /* 0x0000000202067824 */ /* 0x000fc400078e00ff */
[----:B------:R-:W-:Y:S01]  /*33260*/  IMAD.SHL.U32 R7, R2, 0x20, RZ ;  /* 0x0000002002077824 */ /* 0x000fe200078e00ff */
[----:B------:R-:W4:Y:S04]  /*33270*/  LDL.LU R18, [R1+0x6ac] ;  /* 0x0006ac0001127983 */ /* 0x000f280000300800 */
[----:B------:R-:W4:Y:S01]  /*33280*/  LDL.LU R11, [R1+0x5b8] ;  /* 0x0005b800010b7983 */ /* 0x000f220000300800 */
[----:B------:R-:W-:-:S03]  /*33290*/  IMAD R12, R12, 0x90, RZ ;  /* 0x000000900c0c7824 */ /* 0x000fc600078e02ff */
[----:B------:R-:W4:Y:S04]  /*332a0*/  LDL.LU R16, [R1+0x5b4] ;  /* 0x0005b40001107983 */ /* 0x000f280000300800 */
[----:B------:R-:W4:Y:S04]  /*332b0*/  LDL.LU R9, [R1+0x598] ;  /* 0x0005980001097983 */ /* 0x000f280000300800 */
[----:B------:R-:W4:Y:S01]  /*332c0*/  LDL.LU R10, [R1+0x594] ;  /* 0x00059400010a7983 */ /* 0x000f220000300800 */
[----:B------:R-:W-:Y:S02]  /*332d0*/  LOP3.LUT R7, R7, 0x400, RZ, 0xc0, !PT ;  /* 0x0000040007077812 */ /* 0x000fe400078ec0ff */
[----:B------:R-:W-:Y:S01]  /*332e0*/  LOP3.LUT R6, R12, 0x30, R6, 0x78, !PT ;  /* 0x000000300c067812 */ /* 0x000fe200078e7806 */
[----:B------:R-:W4:Y:S04]  /*332f0*/  LDL.LU R5, [R1+0x578] ;  /* 0x0005780001057983 */ /* 0x000f280000300800 */
[----:B------:R-:W4:Y:S04]  /*33300*/  LDL.LU R4, [R1+0x574] ;  /* 0x0005740001047983 */ /* 0x000f280000300800 */
[----:B------:R-:W4:Y:S04]  /*33310*/  LDL.LU R0, [R1+0x558] ;  /* 0x0005580001007983 */ /* 0x000f280000300800 */
[----:B------:R-:W4:Y:S01]  /*33320*/  LDL.LU R2, [R1+0x554] ;  /* 0x0005540001027983 */ /* 0x000f220000300800 */
[----:B------:R-:W-:-:S03]  /*33330*/  LOP3.LUT R13, R6, R7, RZ, 0xfc, !PT ;  /* 0x00000007060d7212 */ /* 0x000fc600078efcff */
[----:B------:R-:W4:Y:S04]  /*33340*/  LDL.LU R12, [R1+0x7d8] ;  /* 0x0007d800010c7983 */ /* 0x000f280000300800 */
[----:B------:R-:W4:Y:S04]  /*33350*/  LDL.LU R6, [R1+0x7f8] ;  /* 0x0007f80001067983 */ /* 0x000f280000300800 */
[----:B------:R-:W4:Y:S04]  /*33360*/  LDL.LU R7, [R1+0x7dc] ;  /* 0x0007dc0001077983 */ /* 0x000f280000300800 */
[----:B--2---:R0:W-:Y:S04]  /*33370*/  STS.U8 [R3+UR4+0x80], R17 ;  /* 0x0000801103007988 */ /* 0x0041e80008000004 */
[----:B0-----:R-:W2:Y:S04]  /*33380*/  LDL.LU R17, [R1+0x3b44] ;  /* 0x003b440001117983 */ /* 0x001ea80000300800 */
[----:B------:R-:W-:Y:S04]  /*33390*/  STL [R1+0x5c0], R13 ;  /* 0x0005c00d01007387 */ /* 0x000fe80000100800 */
[----:B------:R-:W-:Y:S04]  /*333a0*/  STL [R1+0x3b1c], R13 ;  /* 0x003b1c0d01007387 */ /* 0x000fe80000100800 */
[----:B---3--:R0:W-:Y:S04]  /*333b0*/  STS.U8 [R3+UR4+0x12c0], R19 ;  /* 0x0012c01303007988 */ /* 0x0081e80008000004 */
[----:B0-----:R-:W3:Y:S04]  /*333c0*/  LDL.LU R19, [R1+0x1dc] ;  /* 0x0001dc0001137983 */ /* 0x001ee80000300800 */
[----:B---3--:R0:W-:Y:S04]  /*333d0*/  STL [R1+0x3b38], R19 ;  /* 0x003b381301007387 */ /* 0x0081e80000100800 */
[----:B0-----:R-:W3:Y:S04]  /*333e0*/  LDL.LU R19, [R1+0x1e0] ;  /* 0x0001e00001137983 */ /* 0x001ee80000300800 */
[----:B---3--:R0:W-:Y:S04]  /*333f0*/  STL [R1+0x3b3c], R19 ;  /* 0x003b3c1301007387 */ /* 0x0081e80000100800 */
[----:B0-----:R-:W3:Y:S04]  /*33400*/  LDL.LU R19, [R1+0x1f4] ;  /* 0x0001f40001137983 */ /* 0x001ee80000300800 */
[----:B----4-:R-:W-:Y:S04]  /*33410*/  STS.U8 [R3+UR4+0x1280], R18 ;  /* 0x0012801203007988 */ /* 0x010fe80008000004 */
[----:B------:R-:W-:Y:S04]  /*33420*/  STS.U8 [R3+UR4+0x1880], R5 ;  /* 0x0018800503007988 */ /* 0x000fe80008000004 */
[----:B------:R-:W-:Y:S04]  /*33430*/  STS.U8 [R3+UR4+0x18c0], R4 ;  /* 0x0018c00403007988 */ /* 0x000fe80008000004 */
[----:B------:R-:W-:Y:S04]  /*33440*/  STS.U8 [R3+UR4+0x1a80], R2 ;  /* 0x001a800203007988 */ /* 0x000fe80008000004 */
[----:B------:R-:W-:Y:S04]  /*33450*/  STS.U8 [R3+UR4+0xc0], R6 ;  /* 0x0000c00603007988 */ /* 0x000fe80008000004 */
[----:B------:R-:W-:Y:S04]  /*33460*/  STS.U8 [R3+UR4+0x2c0], R7 ;  /* 0x0002c00703007988 */ /* 0x000fe80008000004 */
[----:B------:R-:W-:Y:S04]  /*33470*/  STS.U8 [R3+UR4+0x280], R12 ;  /* 0x0002800c03007988 */ /* 0x000fe80008000004 */
[----:B--2---:R-:W-:Y:S04]  /*33480*/  STS.U8 [R3+UR4+0x480], R17 ;  /* 0x0004801103007988 */ /* 0x004fe80008000004 */
[----:B------:R-:W-:Y:S04]  /*33490*/  STS.U8 [R3+UR4+0x4c0], R14 ;  /* 0x0004c00e03007988 */ /* 0x000fe80008000004 */
[----:B------:R-:W-:Y:S04]  /*334a0*/  STS.U8 [R3+UR4+0x6c0], R8 ;  /* 0x0006c00803007988 */ /* 0x000fe80008000004 */
[----:B-----5:R-:W-:Y:S04]  /*334b0*/  STS.U8 [R3+UR4+0x680], R22 ;  /* 0x0006801603007988 */ /* 0x020fe80008000004 */
[----:B------:R-:W-:Y:S04]  /*334c0*/  STS.U8 [R3+UR4+0x880], R15 ;  /* 0x0008800f03007988 */ /* 0x000fe80008000004 */
[----:B------:R-:W-:Y:S04]  /*334d0*/  STS.U8 [R3+UR4+0x8c0], R29 ;  /* 0x0008c01d03007988 */ /* 0x000fe80008000004 */
[----:B---3--:R0:W-:Y:S04]  /*334e0*/  STL [R1+0x3b40], R19 ;  /* 0x003b401301007387 */ /* 0x0081e80000100800 */
        /* <DEDUP_REMOVED lines=40> */
[----:B0-----:R-:W3:Y:S04]  /*33770*/  LDL.LU R0, [R1+0x18] ;  /* 0x0000180001007983 */ /* 0x001ee80000300800 */
        /* <DEDUP_REMOVED lines=24> */
[----:B--2---:R0:W-:Y:S04]  /*33900*/  STS.U8 [R3+UR4+0x1e80], R19 ;  /* 0x001e801303007988 */ /* 0x0041e80008000004 */
[----:B0-----:R-:W2:Y:S04]  /*33910*/  LDL.LU R19, [R1+0x3b34] ;  /* 0x003b340001137983 */ /* 0x001ea80000300800 */
[----:B------:R-:W3:Y:S04]  /*33920*/  LDL.LU R18, [R1+0x3b30] ;  /* 0x003b300001127983 */ /* 0x000ee80000300800 */
[----:B------:R-:W4:Y:S04]  /*33930*/  LDL.LU R5, [R1+0x3b2c] ;  /* 0x003b2c0001057983 */ /* 0x000f280000300800 */
[----:B------:R-:W5:Y:S04]  /*33940*/  LDL.LU R4, [R1+0x3b28] ;  /* 0x003b280001047983 */ /* 0x000f680000300800 */
        /* <DEDUP_REMOVED lines=30> */
[----:B0-----:R-:W3:Y:S04]  /*33b30*/  LDL.LU R9, [R1+0x56c] ;  /* 0x00056c0001097983 */ /* 0x001ee80000300800 */
[----:B-1----:R-:W3:Y:S04]  /*33b40*/  LDL.LU R10, [R1+0x550] ;  /* 0x00055000010a7983 */ /* 0x002ee80000300800 */
[----:B------:R-:W3:Y:S04]  /*33b50*/  LDL.LU R0, [R1+0x54c] ;  /* 0x00054c0001007983 */ /* 0x000ee80000300800 */
[----:B--2---:R0:W-:Y:S02]  /*33b60*/  STS.U8 [R3+UR4+0x3a80], R2 ;  /* 0x003a800203007988 */ /* 0x0041e40008000004 */
[----:B0-----:R-:W0:Y:S02]  /*33b70*/  S2R R2, SR_TID.X ;  /* 0x0000000000027919 */ /* 0x001e240000002100 */
[----:B-----5:R1:W-:Y:S04]  /*33b80*/  STS.U8 [R3+UR4+0x3c80], R4 ;  /* 0x003c800403007988 */ /* 0x0203e80008000004 */
[----:B----4-:R2:W-:Y:S04]  /*33b90*/  STS.U8 [R3+UR4+0x3cc0], R5 ;  /* 0x003cc00503007988 */ /* 0x0105e80008000004 */
[----:B---3--:R3:W-:Y:S04]  /*33ba0*/  STS.U8 [R3+UR4+0x3ec0], R18 ;  /* 0x003ec01203007988 */ /* 0x0087e80008000004 */
[----:B------:R4:W-:Y:S04]  /*33bb0*/  STS.U8 [R3+UR4+0x3e80], R19 ;  /* 0x003e801303007988 */ /* 0x0009e80008000004 */
[----:B-1----:R-:W5:Y:S04]  /*33bc0*/  LDL.LU R4, [R1+0x7b4] ;  /* 0x0007b40001047983 */ /* 0x002f680000300800 */
[----:B--2---:R-:W2:Y:S04]  /*33bd0*/  LDL.LU R5, [R1+0x7d0] ;  /* 0x0007d00001057983 */ /* 0x004ea80000300800 */
[----:B---3--:R-:W3:Y:S04]  /*33be0*/  LDL.LU R18, [R1+0x7d4] ;  /* 0x0007d40001127983 */ /* 0x008ee80000300800 */
[----:B----4-:R-:W4:Y:S04]  /*33bf0*/  LDL.LU R19, [R1+0x7f4] ;  /* 0x0007f40001137983 */ /* 0x010f280000300800 */
[----:B------:R-:W2:Y:S01]  /*33c00*/  LDL.LU R3, [R1+0x7f0] ;  /* 0x0007f00001037983 */ /* 0x000ea20000300800 */
[----:B0-----:R-:W-:-:S04]  /*33c10*/  LOP3.LUT R2, R2, 0x3f, RZ, 0xc0, !PT ;  /* 0x0000003f02027812 */ /* 0x001fc800078ec0ff */
[----:B------:R-:W-:-:S05]  /*33c20*/  LOP3.LUT R2, R2, 0x20, RZ, 0x3c, !PT ;  /* 0x0000002002027812 */ /* 0x000fca00078e3cff */
[----:B------:R0:W-:Y:S04]  /*33c30*/  STS.U8 [R2+UR4+0x1140], R11 ;  /* 0x0011400b02007988 */ /* 0x0001e80008000004 */
[----:B------:R1:W-:Y:S04]  /*33c40*/  STS.U8 [R2+UR4+0x1340], R16 ;  /* 0x0013401002007988 */ /* 0x0003e80008000004 */
[----:B------:R1:W-:Y:S04]  /*33c50*/  STS.U8 [R2+UR4+0x540], R13 ;  /* 0x0005400d02007988 */ /* 0x0003e80008000004 */
[----:B0-----:R-:W2:Y:S04]  /*33c60*/  LDL.LU R11, [R1+0x1f0] ;  /* 0x0001f000010b7983 */ /* 0x001ea80000300800 */
[----:B-1----:R-:W2:Y:S04]  /*33c70*/  LDL.LU R16, [R1+0x1ec] ;  /* 0x0001ec0001107983 */ /* 0x002ea80000300800 */
[----:B------:R-:W2:Y:S04]  /*33c80*/  LDL.LU R13, [R1+0x1d4] ;  /* 0x0001d400010d7983 */ /* 0x000ea80000300800 */
        /* <DEDUP_REMOVED lines=11> */
[----:B--2---:R0:W-:Y:S04]  /*33d40*/  STL [R1+0x3b20], R13 ;  /* 0x003b200d01007387 */ /* 0x0041e80000100800 */
[----:B0-----:R-:W2:Y:S04]  /*33d50*/  LDL.LU R13, [R1+0x1d8] ;  /* 0x0001d800010d7983 */ /* 0x001ea80000300800 */
[----:B------:R-:W2:Y:S04]  /*33d60*/  LDL.LU R20, [R1+0x1c0] ;  /* 0x0001c00001147983 */ /* 0x000ea80000300800 */
[----:B------:R-:W2:Y:S04]  /*33d70*/  LDL.LU R21, [R1+0x1bc] ;  /* 0x0001bc0001157983 */ /* 0x000ea80000300800 */
[----:B------:R-:W2:Y:S04]  /*33d80*/  LDL.LU R9, [R1+0x1a8] ;  /* 0x0001a80001097983 */ /* 0x000ea80000300800 */
[----:B------:R-:W2:Y:S04]  /*33d90*/  LDL.LU R10, [R1+0x1a4] ;  /* 0x0001a400010a7983 */ /* 0x000ea80000300800 */
[----:B----4-:R0:W-:Y:S04]  /*33da0*/  STS.U8 [R2+UR4+0x100], R19 ;  /* 0x0001001302007988 */ /* 0x0101e80008000004 */
[----:B------:R-:W4:Y:S04]  /*33db0*/  LDL.LU R0, [R1+0x190] ;  /* 0x0001900001007983 */ /* 0x000f280000300800 */
[----:B------:R1:W-:Y:S04]  /*33dc0*/  STS.U8 [R2+UR4+0x140], R3 ;  /* 0x0001400302007988 */ /* 0x0003e80008000004 */
[----:B---3--:R3:W-:Y:S04]  /*33dd0*/  STS.U8 [R2+UR4+0x340], R18 ;  /* 0x0003401202007988 */ /* 0x0087e80008000004 */
[----:B------:R1:W-:Y:S04]  /*33de0*/  STS.U8 [R2+UR4+0x300], R5 ;  /* 0x0003000502007988 */ /* 0x0003e80008000004 */
[----:B-----5:R5:W-:Y:S04]  /*33df0*/  STS.U8 [R2+UR4+0x500], R4 ;  /* 0x0005000402007988 */ /* 0x020be80008000004 */
[----:B0-----:R-:W4:Y:S04]  /*33e00*/  LDL.LU R19, [R1+0x18c] ;  /* 0x00018c0001137983 */ /* 0x001f280000300800 */
[----:B-1----:R-:W4:Y:S04]  /*33e10*/  LDL.LU R3, [R1+0x170] ;  /* 0x0001700001037983 */ /* 0x002f280000300800 */
[----:B---3--:R-:W3:Y:S04]  /*33e20*/  LDL.LU R18, [R1+0x16c] ;  /* 0x00016c0001127983 */ /* 0x008ee80000300800 */
[----:B------:R-:W3:Y:S04]  /*33e30*/  LDL.LU R5, [R1+0x150] ;  /* 0x0001500001057983 */ /* 0x000ee80000300800 */
[----:B-----5:R-:W5:Y:S04]  /*33e40*/  LDL.LU R4, [R1+0x14c] ;  /* 0x00014c0001047983 */ /* 0x020f680000300800 */
        /* <DEDUP_REMOVED lines=28> */
[----:B--2---:R0:W-:Y:S04]  /*34010*/  STS.U8 [R2+UR4+0x1f40], R13 ;  /* 0x001f400d02007988 */ /* 0x0041e80008000004 */
[----:B0-----:R-:W2:Y:S04]  /*34020*/  LDL.LU R13, [R1+0x3b20] ;  /* 0x003b2000010d7983 */ /* 0x001ea80000300800 */
[----:B------:R-:W-:Y:S04]  /*34030*/  STS.U8 [R2+UR4+0x2100], R20 ;  /* 0x0021001402007988 */ /* 0x000fe80008000004 */
[----:B------:R-:W-:Y:S04]  /*34040*/  STS.U8 [R2+UR4+0x2140], R21 ;  /* 0x0021401502007988 */ /* 0x000fe80008000004 */
[----:B------:R-:W-:Y:S04]  /*34050*/  STS.U8 [R2+UR4+0x2340], R9 ;  /* 0x0023400902007988 */ /* 0x000fe80008000004 */
[----:B------:R-:W-:Y:S04]  /*34060*/  STS.U8 [R2+UR4+0x2300], R10 ;  /* 0x0023000a02007988 */ /* 0x000fe80008000004 */
[----:B----4-:R-:W-:Y:S04]  /*34070*/  STS.U8 [R2+UR4+0x2500], R0 ;  /* 0x0025000002007988 */ /* 0x010fe80008000004 */
[----:B---3--:R-:W-:Y:S04]  /*34080*/  STS.U8 [R2+UR4+0x2f00], R27 ;  /* 0x002f001b02007988 */ /* 0x008fe80008000004 */
[----:B-----5:R-:W-:Y:S04]  /*34090*/  STS.U8 [R2+UR4+0x3100], R23 ;  /* 0x0031001702007988 */ /* 0x020fe80008000004 */
        /* <DEDUP_REMOVED lines=8> */
[----:B------:R-:W2:Y:S04]  /*34120*/  LDL.LU R0, [R1+0x3b08] ;  /* 0x003b080001007983 */ /* 0x000ea80000300800 */
        /* <DEDUP_REMOVED lines=17> */
[----:B------:R-:W-:Y:S04]  /*34240*/  STS.U8 [R2+UR4+0x2b40], R6 ;  /* 0x002b400602007988 */ /* 0x000fe80008000004 */
[----:B------:R-:W-:Y:S04]  /*34250*/  STS.U8 [R2+UR4+0x2b00], R7 ;  /* 0x002b000702007988 */ /* 0x000fe80008000004 */
[----:B------:R-:W-:Y:S04]  /*34260*/  STS.U8 [R2+UR4+0x2d00], R12 ;  /* 0x002d000c02007988 */ /* 0x000fe80008000004 */
[----:B------:R-:W-:Y:S04]  /*34270*/  STS.U8 [R2+UR4+0x2d40], R17 ;  /* 0x002d401102007988 */ /* 0x000fe80008000004 */
[----:B------:R-:W-:Y:S04]  /*34280*/  STS.U8 [R2+UR4+0x2f40], R14 ;  /* 0x002f400e02007988 */ /* 0x000fe80008000004 */
[----:B0-----:R-:W3:Y:S04]  /*34290*/  LDL.LU R24, [R1+0x6e4] ;  /* 0x0006e40001187983 */ /* 0x001ee80000300800 */
[----:B------:R-:W-:Y:S04]  /*342a0*/  STS.U8 [R2+UR4+0x3140], R8 ;  /* 0x0031400802007988 */ /* 0x000fe80008000004 */
[----:B------:R-:W-:Y:S04]  /*342b0*/  STS.U8 [R2+UR4+0x3340], R22 ;  /* 0x0033401602007988 */ /* 0x000fe80008000004 */
[----:B------:R-:W-:Y:S04]  /*342c0*/  STS.U8 [R2+UR4+0x3500], R29 ;  /* 0x0035001d02007988 */ /* 0x000fe80008000004 */
[----:B------:R-:W-:Y:S04]  /*342d0*/  STS.U8 [R2+UR4+0x3540], R28 ;  /* 0x0035401c02007988 */ /* 0x000fe80008000004 */
[----:B------:R-:W-:Y:S04]  /*342e0*/  STS.U8 [R2+UR4+0x3700], R25 ;  /* 0x0037001902007988 */ /* 0x000fe80008000004 */
[----:B------:R-:W-:Y:S04]  /*342f0*/  STS.U8 [R2+UR4+0x3900], R26 ;  /* 0x0039001a02007988 */ /* 0x000fe80008000004 */
[----:B--2---:R0:W-:Y:S02]  /*34300*/  STS.U8 [R2+UR4+0x3b00], R0 ;  /* 0x003b000002007988 */ /* 0x0041e40008000004 */
[----:B0-----:R-:W0:Y:S02]  /*34310*/  S2R R0, SR_TID.X ;  /* 0x0000000000007919 */ /* 0x001e240000002100 */
[----:B------:R1:W-:Y:S04]  /*34320*/  STS.U8 [R2+UR4+0x3d00], R10 ;  /* 0x003d000a02007988 */ /* 0x0003e80008000004 */
[----:B-----5:R2:W-:Y:S04]  /*34330*/  STS.U8 [R2+UR4+0x3d40], R9 ;  /* 0x003d400902007988 */ /* 0x0205e80008000004 */
[----:B----4-:R4:W-:Y:S04]  /*34340*/  STS.U8 [R2+UR4+0x3f40], R21 ;  /* 0x003f401502007988 */ /* 0x0109e80008000004 */
[----:B---3--:R3:W-:Y:S04]  /*34350*/  STS.U8 [R2+UR4+0x3f00], R20 ;  /* 0x003f001402007988 */ /* 0x0087e80008000004 */
[----:B-1----:R-:W5:Y:S04]  /*34360*/  LDL.LU R10, [R1+0x748] ;  /* 0x00074800010a7983 */ /* 0x002f680000300800 */
[----:B--2---:R-:W2:Y:S04]  /*34370*/  LDL.LU R9, [R1+0x788] ;  /* 0x0007880001097983 */ /* 0x004ea80000300800 */
[----:B----4-:R-:W4:Y:S04]  /*34380*/  LDL.LU R21, [R1+0x78c] ;  /* 0x00078c0001157983 */ /* 0x010f280000300800 */
[----:B---3--:R-:W3:Y:S04]  /*34390*/  LDL.LU R20, [R1+0x7ac] ;  /* 0x0007ac0001147983 */ /* 0x008ee80000300800 */
[----:B------:R-:W2:Y:S04]  /*343a0*/  LDL.LU R2, [R1+0x7a8] ;  /* 0x0007a80001027983 */ /* 0x000ea80000300800 */
        /* <DEDUP_REMOVED lines=11> */
[----:B0-----:R-:W-:-:S04]  /*34460*/  LOP3.LUT R0, R0, 0x3f, RZ, 0xc0, !PT ;  /* 0x0000003f00007812 */ /* 0x001fc800078ec0ff */
[----:B------:R-:W-:-:S05]  /*34470*/  LOP3.LUT R0, R0, 0x30, RZ, 0x3c, !PT ;  /* 0x0000003000007812 */ /* 0x000fca00078e3cff */
        /* <DEDUP_REMOVED lines=8> */
[----:B----4-:R-:W-:Y:S04]  /*34500*/  STS.U8 [R0+UR4+0x7c0], R21 ;  /* 0x0007c01500007988 */ /* 0x010fe80008000004 */
[----:B---3--:R-:W-:Y:S04]  /*34510*/  STS.U8 [R0+UR4+0x580], R20 ;  /* 0x0005801400007988 */ /* 0x008fe80008000004 */
[----:B--2---:R-:W-:Y:S04]  /*34520*/  STS.U8 [R0+UR4+0x5c0], R2 ;  /* 0x0005c00200007988 */ /* 0x004fe80008000004 */
[----:B------:R-:W-:Y:S04]  /*34530*/  STS.U8 [R0+UR4+0x780], R9 ;  /* 0x0007800900007988 */ /* 0x000fe80008000004 */
[----:B------:R0:W-:Y:S04]  /*34540*/  STS.U8 [R0+UR4+0xfc0], R15 ;  /* 0x000fc00f00007988 */ /* 0x0001e80008000004 */
[----:B------:R1:W-:Y:S04]  /*34550*/  STS.U8 [R0+UR4+0xf80], R24 ;  /* 0x000f801800007988 */ /* 0x0003e80008000004 */
[----:B-----5:R-:W-:Y:S04]  /*34560*/  STS.U8 [R0+UR4+0x1780], R29 ;  /* 0x0017801d00007988 */ /* 0x020fe80008000004 */
[----:B------:R2:W-:Y:S04]  /*34570*/  STS.U8 [R0+UR4+0x19c0], R25 ;  /* 0x0019c01900007988 */ /* 0x0005e80008000004 */
[----:B0-----:R-:W3:Y:S04]  /*34580*/  LDL.LU R15, [R1+0x1cc] ;  /* 0x0001cc00010f7983 */ /* 0x001ee80000300800 */
[----:B-1----:R-:W4:Y:S04]  /*34590*/  LDL.LU R24, [R1+0x1b8] ;  /* 0x0001b80001187983 */ /* 0x002f280000300800 */
[----:B------:R0:W-:Y:S04]  /*345a0*/  STS.U8 [R0+UR4+0x1bc0], R26 ;  /* 0x001bc01a00007988 */ /* 0x0001e80008000004 */
[----:B------:R1:W-:Y:S04]  /*345b0*/  STS.U8 [R0+UR4+0x1980], R28 ;  /* 0x0019801c00007988 */ /* 0x0003e80008000004 */
[----:B--2---:R-:W2:Y:S04]  /*345c0*/  LDL.LU R25, [R1+0x1b4] ;  /* 0x0001b40001197983 */ /* 0x004ea80000300800 */
[----:B0-----:R-:W5:Y:S04]  /*345d0*/  LDL.LU R26, [R1+0x1a0] ;  /* 0x0001a000011a7983 */ /* 0x001f680000300800 */
[----:B------:R-:W5:Y:S04]  /*345e0*/  LDL.LU R29, [R1+0x19c] ;  /* 0x00019c00011d7983 */ /* 0x000f680000300800 */
[----:B-1----:R-:W5:Y:S04]  /*345f0*/  LDL.LU R28, [R1+0x188] ;  /* 0x00018800011c7983 */ /* 0x002f680000300800 */
        /* <DEDUP_REMOVED lines=8> */
[----:B------:R-:W5:Y:S04]  /*34680*/  LDL.LU R21, [R1+0x128] ;  /* 0x0001280001157983 */ /* 0x000f680000300800 */
[----:B------:R0:W-:Y:S04]  /*34690*/  STS.U8 [R0+UR4+0x980], R10 ;  /* 0x0009800a00007988 */ /* 0x0001e80008000004 */
[----:B------:R-:W5:Y:S04]  /*346a0*/  LDL.LU R9, [R1+0x124] ;  /* 0x0001240001097983 */ /* 0x000f680000300800 */
[----:B------:R1:W-:Y:S04]  /*346b0*/  STS.U8 [R0+UR4+0x9c0], R19 ;  /* 0x0009c01300007988 */ /* 0x0003e80008000004 */
[----:B------:R1:W-:Y:S04]  /*346c0*/  STS.U8 [R0+UR4+0x1b80], R27 ;  /* 0x001b801b00007988 */ /* 0x0003e80008000004 */
[----:B0-----:R-:W5:Y:S04]  /*346d0*/  LDL.LU R10, [R1+0x108] ;  /* 0x00010800010a7983 */ /* 0x001f680000300800 */
[----:B-1----:R-:W5:Y:S04]  /*346e0*/  LDL.LU R19, [R1+0x104] ;  /* 0x0001040001137983 */ /* 0x002f680000300800 */
[----:B------:R-:W5:Y:S04]  /*346f0*/  LDL.LU R27, [R1+0xe8] ;  /* 0x0000e800011b7983 */ /* 0x000f680000300800 */
        /* <DEDUP_REMOVED lines=22> */
[----:B---3--:R0:W-:Y:S04]  /*34860*/  STS.U8 [R0+UR4+0x1f80], R15 ;  /* 0x001f800f00007988 */ /* 0x0081e80008000004 */
[----:B----4-:R1:W-:Y:S04]  /*34870*/  STS.U8 [R0+UR4+0x2180], R24 ;  /* 0x0021801800007988 */ /* 0x0103e80008000004 */
[----:B--2---:R2:W-:Y:S04]  /*34880*/  STS.U8 [R0+UR4+0x21c0], R25 ;  /* 0x0021c01900007988 */ /* 0x0045e80008000004 */
[----:B0-----:R-:W3:Y:S04]  /*34890*/  LDL.LU R15, [R1+0x8] ;  /* 0x00000800010f7983 */ /* 0x001ee80000300800 */
[----:B-1----:R-:W4:Y:S04]  /*348a0*/  LDL.LU R24, [R1+0x4] ;  /* 0x0000040001187983 */ /* 0x002f280000300800 */
[----:B-----5:R0:W-:Y:S04]  /*348b0*/  STS.U8 [R0+UR4+0x23c0], R26 ;  /* 0x0023c01a00007988 */ /* 0x0201e80008000004 */
[----:B------:R1:W-:Y:S04]  /*348c0*/  STS.U8 [R0+UR4+0x2380], R29 ;  /* 0x0023801d00007988 */ /* 0x0003e80008000004 */
[----:B------:R5:W-:Y:S04]  /*348d0*/  STS.U8 [R0+UR4+0x2580], R28 ;  /* 0x0025801c00007988 */ /* 0x000be80008000004 */
[----:B--2---:R-:W2:Y:S04]  /*348e0*/  LDL.LU R25, [R1+0x808] ;  /* 0x0008080001197983 */ /* 0x004ea80000300800 */
[----:B0-----:R-:W2:Y:S04]  /*348f0*/  LDL.LU R26, [R1+0x80c] ;  /* 0x00080c00011a7983 */ /* 0x001ea80000300800 */
[----:B-1----:R-:W2:Y:S04]  /*34900*/  LDL.LU R29, [R1+0x3b04] ;  /* 0x003b0400011d7983 */ /* 0x002ea80000300800 */
[----:B-----5:R-:W5:Y:S04]  /*34910*/  LDL.LU R28, [R1+0x3b00] ;  /* 0x003b0000011c7983 */ /* 0x020f680000300800 */
[----:B------:R0:W-:Y:S04]  /*34920*/  STS.U8 [R0+UR4+0x25c0], R23 ;  /* 0x0025c01700007988 */ /* 0x0001e80008000004 */
[----:B------:R1:W-:Y:S04]  /*34930*/  STS.U8 [R0+UR4+0x27c0], R11 ;  /* 0x0027c00b00007988 */ /* 0x0003e80008000004 */
[----:B------:R1:W-:Y:S04]  /*34940*/  STS.U8 [R0+UR4+0x2780], R16 ;  /* 0x0027801000007988 */ /* 0x0003e80008000004 */
[----:B0-----:R-:W5:Y:S04]  /*34950*/  LDL.LU R23, [R1+0x3afc] ;  /* 0x003afc0001177983 */ /* 0x001f680000300800 */
[----:B-1----:R-:W5:Y:S04]  /*34960*/  LDL.LU R11, [R1+0x3af8] ;  /* 0x003af800010b7983 */ /* 0x002f680000300800 */
[----:B------:R-:W5:Y:S04]  /*34970*/  LDL.LU R16, [R1+0x3af4] ;  /* 0x003af40001107983 */ /* 0x000f680000300800 */
[----:B------:R0:W-:Y:S04]  /*34980*/  STS.U8 [R0+UR4+0x2fc0], R27 ;  /* 0x002fc01b00007988 */ /* 0x0001e80008000004 */
[----:B0-----:R-:W5:Y:S04]  /*34990*/  LDL.LU R27, [R1] ;  /* 0x00000000011b7983 */ /* 0x001f680000300800 */
        /* <DEDUP_REMOVED lines=17> */
[----:B---3--:R-:W-:Y:S04]  /*34ab0*/  STS.U8 [R0+UR4+0x3bc0], R15 ;  /* 0x003bc00f00007988 */ /* 0x008fe80008000004 */
[----:B----4-:R-:W-:Y:S04]  /*34ac0*/  STS.U8 [R0+UR4+0x3b80], R24 ;  /* 0x003b801800007988 */ /* 0x010fe80008000004 */
[----:B--2---:R-:W-:Y:S04]  /*34ad0*/  STS.U8 [R0+UR4+0x3fc0], R25 ;  /* 0x003fc01900007988 */ /* 0x004fe80008000004 */
[----:B------:R-:W-:Y:S04]  /*34ae0*/  STS.U8 [R0+UR4+0x3f80], R26 ;  /* 0x003f801a00007988 */ /* 0x000fe80008000004 */
[----:B-----5:R-:W-:Y:S04]  /*34af0*/  STS.U8 [R0+UR4+0x3dc0], R11 ;  /* 0x003dc00b00007988 */ /* 0x020fe80008000004 */
[----:B------:R-:W-:Y:S01]  /*34b00*/  STS.U8 [R0+UR4+0x3d80], R16 ;  /* 0x003d801000007988 */ /* 0x000fe20008000004 */
[----:B------:R-:W-:Y:S06]  /*34b10*/  BAR.SYNC.DEFER_BLOCKING 0x0 ;  /* 0x0000000000007b1d */ /* 0x000fec0000010000 */
[----:B------:R-:W0:Y:S04]  /*34b20*/  LDSM.16.M88.4 R4, [R13+UR4] ;  /* 0x000000040d04783b */ /* 0x000e280008000200 */
[----:B------:R-:W1:Y:S04]  /*34b30*/  LDSM.16.M88.4 R8, [R13+UR4+0x800] ;  /* 0x000800040d08783b */ /* 0x000e680008000200 */
[----:B------:R-:W-:Y:S04]  /*34b40*/  STL [R1+0x3af0], R27 ;  /* 0x003af01b01007387 */ /* 0x000fe80000100800 */
[----:B------:R-:W-:Y:S04]  /*34b50*/  LDSM.16.M88.4 R24, [R13+UR4+0x1800] ;  /* 0x001800040d18783b */ /* 0x000fe80008000200 */
[----:B0-----:R-:W-:Y:S04]  /*34b60*/  STL.64 [R1+0x540], R4 ;  /* 0x0005400401007387 */ /* 0x001fe80000100a00 */
[----:B------:R-:W-:Y:S04]  /*34b70*/  STL.64 [R1+0x548], R6 ;  /* 0x0005480601007387 */ /* 0x000fe80000100a00 */
[----:B-1----:R-:W-:Y:S01]  /*34b80*/  STL.64 [R1+0x560], R8 ;  /* 0x0005600801007387 */ /* 0x002fe20000100a00 */
[----:B------:R-:W-:-:S03]  /*34b90*/  IMAD.MOV.U32 R18, RZ, RZ, R8 ;  /* 0x000000ffff127224 */ /* 0x000fc600078e0008 */
[----:B------:R-:W-:Y:S01]  /*34ba0*/  STL.64 [R1+0x568], R10 ;  /* 0x0005680a01007387 */ /* 0x000fe20000100a00 */
[----:B------:R-:W-:-:S03]  /*34bb0*/  IMAD.MOV.U32 R19, RZ, RZ, R9 ;  /* 0x000000ffff137224 */ /* 0x000fc600078e0009 */
[----:B------:R-:W0:Y:S04]  /*34bc0*/  LDSM.16.M88.4 R8, [R13+UR4+0x1000] ;  /* 0x001000040d08783b */ /* 0x000e280008000200 */
[----:B0-----:R-:W-:Y:S04]  /*34bd0*/  STL.64 [R1+0x580], R8 ;  /* 0x0005800801007387 */ /* 0x001fe80000100a00 */
[----:B------:R-:W-:Y:S04]  /*34be0*/  STL.64 [R1+0x588], R10 ;  /* 0x0005880a01007387 */ /* 0x000fe80000100a00 */
[----:B------:R-:W-:Y:S04]  /*34bf0*/  STL.64 [R1+0x5b0], R24 ;  /* 0x0005b01801007387 */ /* 0x000fe80000100a00 */
[----:B------:R0:W-:Y:S04]  /*34c00*/  STL.64 [R1+0x5b8], R26 ;  /* 0x0005b81a01007387 */ /* 0x0001e80000100a00 */
[----:B0-----:R-:W2:Y:S01]  /*34c10*/  LDL.LU R27, [R1+0x3af0] ;  /* 0x003af000011b7983 */ /* 0x001ea20000300800 */
[----:B------:R-:W-:-:S02]  /*34c20*/  IMAD.MOV.U32 R10, RZ, RZ, R24 ;  /* 0x000000ffff0a7224 */ /* 0x000fc400078e0018 */
[----:B------:R-:W-:Y:S02]  /*34c30*/  IMAD.MOV.U32 R11, RZ, RZ, R25 ;  /* 0x000000ffff0b7224 */ /* 0x000fe400078e0019 */
[----:B------:R-:W-:Y:S02]  /*34c40*/  IMAD.MOV.U32 R16, RZ, RZ, R8 ;  /* 0x000000ffff107224 */ /* 0x000fe400078e0008 */
[----:B------:R-:W-:Y:S02]  /*34c50*/  IMAD.MOV.U32 R17, RZ, RZ, R9 ;  /* 0x000000ffff117224 */ /* 0x000fe400078e0009 */
[----:B--2---:R-:W-:Y:S02]  /*34c60*/  IMAD R0, R23, 0x100, R27 ;  /* 0x0000010017007824 */ /* 0x004fe400078e021b */
[----:B------:R-:W0:Y:S04]  /*34c70*/  LDSM.16.M88.4 R24, [R13+UR4+0x2000] ;  /* 0x002000040d18783b */ /* 0x000e280008000200 */
[----:B0-----:R-:W-:Y:S04]  /*34c80*/  STL.64 [R1+0x5a0], R24 ;  /* 0x0005a01801007387 */ /* 0x001fe80000100a00 */
[----:B------:R0:W-:Y:S01]  /*34c90*/  STL.64 [R1+0x5a8], R26 ;  /* 0x0005a81a01007387 */ /* 0x0001e20000100a00 */
[----:B------:R-:W-:-:S02]  /*34ca0*/  IMAD.MOV.U32 R8, RZ, RZ, R24 ;  /* 0x000000ffff087224 */ /* 0x000fc400078e0018 */
[----:B------:R-:W-:Y:S01]  /*34cb0*/  IMAD.MOV.U32 R9, RZ, RZ, R25 ;  /* 0x000000ffff097224 */ /* 0x000fe200078e0019 */
[----:B0-----:R-:W2:Y:S04]  /*34cc0*/  LDL.LU.64 R26, [R1+0x3ae8] ;  /* 0x003ae800011a7983 */ /* 0x001ea80000300a00 */
[----:B------:R-:W3:Y:S04]  /*34cd0*/  LDL.LU.64 R24, [R1+0x3ae0] ;  /* 0x003ae00001187983 */ /* 0x000ee80000300a00 */
[----:B------:R-:W-:Y:S04]  /*34ce0*/  STL.64 [R1+0x3ad8], R10 ;  /* 0x003ad80a01007387 */ /* 0x000fe80000100a00 */
[----:B------:R0:W-:Y:S04]  /*34cf0*/  STL.64 [R1+0x3ad0], R8 ;  /* 0x003ad00801007387 */ /* 0x0001e80000100a00 */
[----:B0-----:R-:W4:Y:S04]  /*34d00*/  LDL.LU.64 R8, [R1+0x520] ;  /* 0x0005200001087983 */ /* 0x001f280000300a00 */
[----:B------:R-:W4:Y:S01]  /*34d10*/  LDL.LU.64 R10, [R1+0x528] ;  /* 0x00052800010a7983 */ /* 0x000f220000300a00 */
[----:B------:R-:W-:-:S02]  /*34d20*/  IMAD.MOV.U32 R20, RZ, RZ, R4 ;  /* 0x000000ffff147224 */ /* 0x000fc400078e0004 */
[----:B------:R-:W-:Y:S02]  /*34d30*/  IMAD R4, R29, 0x100, R28 ;  /* 0x000001001d047824 */ /* 0x000fe400078e021c */
[----:B------:R-:W-:Y:S01]  /*34d40*/  IMAD.MOV.U32 R29, RZ, RZ, R13 ;  /* 0x000000ffff1d7224 */ /* 0x000fe200078e000d */
[----:B------:R-:W-:Y:S02]  /*34d50*/  F2FP.F16.E5M2.UNPACK_B R12, R0 ;  /* 0x00000000ff0c723e */ /* 0x000fe400020004ff */
[----:B------:R-:W-:Y:S02]  /*34d60*/  F2FP.F16.E5M2.UNPACK_B R21, R5 ;  /* 0x00000005ff15723e */ /* 0x000fe400020004ff */
[----:B------:R-:W-:Y:S02]  /*34d70*/  F2FP.F16.E5M2.UNPACK_B R20, R20 ;  /* 0x00000014ff14723e */ /* 0x000fe400020004ff */
[----:B------:R-:W-:Y:S01]  /*34d80*/  F2FP.F16.E5M2.UNPACK_B R15, R4 ;  /* 0x00000004ff0f723e */ /* 0x000fe200020004ff */
[----:B--2---:R-:W-:-:S02]  /*34d90*/  IMAD R3, R27, 0x100, R26 ;  /* 0x000001001b037824 */ /* 0x004fc400078e021a */
[----:B---3--:R-:W-:Y:S02]  /*34da0*/  IMAD R2, R25, 0x100, R24 ;  /* 0x0000010019027824 */ /* 0x008fe400078e0218 */
[----:B------:R-:W0:Y:S01]  /*34db0*/  LDSM.16.M88.4 R24, [R29+UR4+0x2800] ;  /* 0x002800041d18783b */ /* 0x000e220008000200 */
[----:B------:R-:W-:Y:S02]  /*34dc0*/  F2FP.F16.E5M2.UNPACK_B R14, R3 ;  /* 0x00000003ff0e723e */ /* 0x000fe400020004ff */
[----:B------:R-:W-:Y:S01]  /*34dd0*/  F2FP.F16.E5M2.UNPACK_B R13, R2 ;  /* 0x00000002ff0d723e */ /* 0x000fe200020004ff */
[----:B0-----:R-:W-:Y:S01]  /*34de0*/  STL.64 [R1+0x550], R24 ;  /* 0x0005501801007387 */ /* 0x001fe20000100a00 */
[----:B------:R-:W-:-:S03]  /*34df0*/  IMAD.MOV.U32 R6, RZ, RZ, R24 ;  /* 0x000000ffff067224 */ /* 0x000fc600078e0018 */
[----:B------:R-:W-:Y:S01]  /*34e00*/  STL.64 [R1+0x558], R26 ;  /* 0x0005581a01007387 */ /* 0x000fe20000100a00 */
[----:B------:R-:W-:-:S03]  /*34e10*/  IMAD.MOV.U32 R7, RZ, RZ, R25 ;  /* 0x000000ffff077224 */ /* 0x000fc600078e0019 */
[----:B------:R-:W0:Y:S04]  /*34e20*/  LDSM.16.M88.4 R24, [R29+UR4+0x3000] ;  /* 0x003000041d18783b */ /* 0x000e280008000200 */
[----:B0-----:R-:W-:Y:S01]  /*34e30*/  STL.64 [R1+0x570], R24 ;  /* 0x0005701801007387 */ /* 0x001fe20000100a00 */
[----:B------:R-:W-:-:S03]  /*34e40*/  IMAD.MOV.U32 R4, RZ, RZ, R24 ;  /* 0x000000ffff047224 */ /* 0x000fc600078e0018 */
[----:B------:R4:W-:Y:S01]  /*34e50*/  STL.64 [R1+0x578], R26 ;  /* 0x0005781a01007387 */ /* 0x0009e20000100a00 */
[----:B------:R-:W-:Y:S02]  /*34e60*/  IMAD.MOV.U32 R5, RZ, RZ, R25 ;  /* 0x000000ffff057224 */ /* 0x000fe400078e0019 */
[----:B----4-:R-:W-:Y:S01]  /*34e70*/  HMMA.16816.F32 R24, R12, R20, R8 ;  /* 0x000000140c18723c */ /* 0x010fe20000001808 */
[----:B------:R-:W-:Y:S04]  /*34e80*/  STL.64 [R1+0x3ac8], R6 ;  /* 0x003ac80601007387 */ /* 0x000fe80000100a00 */
[----:B------:R-:W-:Y:S04]  /*34e90*/  STL.64 [R1+0x3ac0], R4 ;  /* 0x003ac00401007387 */ /* 0x000fe80000100a00 */
[----:B------:R-:W0:Y:S10]  /*34ea0*/  LDSM.16.M88.4 R4, [R29+UR4+0x3800] ;  /* 0x003800041d04783b */ /* 0x000e340008000200 */
[----:B------:R-:W-:Y:S04]  /*34eb0*/  STL.64 [R1+0x3800], R26 ;  /* 0x0038001a01007387 */ /* 0x000fe80000100a00 */
[----:B------:R1:W-:Y:S04]  /*34ec0*/  STL.64 [R1+0x37f8], R24 ;  /* 0x0037f81801007387 */ /* 0x0003e80000100a00 */
[----:B------:R-:W2:Y:S04]  /*34ed0*/  LDL.LU.64 R8, [R1+0x610] ;  /* 0x0006100001087983 */ /* 0x000ea80000300a00 */
[----:B------:R-:W2:Y:S04]  /*34ee0*/  LDL.LU.64 R10, [R1+0x618] ;  /* 0x00061800010a7983 */ /* 0x000ea80000300a00 */
[----:B-1----:R-:W3:Y:S04]  /*34ef0*/  LDL.LU R24, [R1+0x5c8] ;  /* 0x0005c80001187983 */ /* 0x002ee80000300800 */
[----:B------:R-:W3:Y:S04]  /*34f00*/  LDL.LU R0, [R1+0x5c4] ;  /* 0x0005c40001007983 */ /* 0x000ee80000300800 */
[----:B------:R-:W4:Y:S04]  /*34f10*/  LDL.LU R25, [R1+0x698] ;  /* 0x0006980001197983 */ /* 0x000f280000300800 */
[----:B------:R-:W5:Y:S04]  /*34f20*/  LDL.LU R22, [R1+0x694] ;  /* 0x0006940001167983 */ /* 0x000f680000300800 */
[----:B------:R-:W2:Y:S04]  /*34f30*/  LDL.LU R26, [R1+0x6a8] ;  /* 0x0006a800011a7983 */ /* 0x000ea80000300800 */
[----:B------:R-:W5:Y:S01]  /*34f40*/  LDL.LU R23, [R1+0x6a0] ;  /* 0x0006a00001177983 */ /* 0x000f620000300800 */
[----:B------:R-:W-:-:S02]  /*34f50*/  F2FP.F16.E5M2.UNPACK_B R18, R18 ;  /* 0x00000012ff12723e */ /* 0x000fc400020004ff */
[----:B------:R-:W-:Y:S01]  /*34f60*/  F2FP.F16.E5M2.UNPACK_B R19, R19 ;  /* 0x00000013ff13723e */ /* 0x000fe200020004ff */
[----:B0-----:R-:W-:Y:S02]  /*34f70*/  IMAD.MOV.U32 R29, RZ, RZ, R6 ;  /* 0x000000ffff1d7224 */ /* 0x001fe400078e0006 */
[----:B------:R-:W-:Y:S01]  /*34f80*/  IMAD.MOV.U32 R2, RZ, RZ, R4 ;  /* 0x000000ffff027224 */ /* 0x000fe200078e0004 */
[----:B-----5:R-:W-:Y:S04]  /*34f90*/  STL.64 [R1+0x3ab8], R22 ;  /* 0x003ab81601007387 */ /* 0x020fe80000100a00 */
[----:B------:R0:W-:Y:S04]  /*34fa0*/  STL.64 [R1+0x3ab0], R20 ;  /* 0x003ab01401007387 */ /* 0x0001e80000100a00 */
[----:B0-----:R-:W5:Y:S04]  /*34fb0*/  LDL.LU.64 R20, [R1+0x600] ;  /* 0x0006000001147983 */ /* 0x001f680000300a00 */
[----:B------:R-:W5:Y:S01]  /*34fc0*/  LDL.LU.64 R22, [R1+0x608] ;  /* 0x0006080001167983 */ /* 0x000f620000300a00 */
[----:B--2---:R-:W-:Y:S03]  /*34fd0*/  HMMA.16816.F32 R8, R12, R18, R8 ;  /* 0x000000120c08723c */ /* 0x004fe60000001808 */
[----:B------:R-:W2:Y:S04]  /*34fe0*/  LDL.LU R27, [R1+0x6bc] ;  /* 0x0006bc00011b7983 */ /* 0x000ea80000300800 */
[----:B------:R-:W2:Y:S04]  /*34ff0*/  LDL.LU R28, [R1+0x6b8] ;  /* 0x0006b800011c7983 */ /* 0x000ea80000300800 */
[----:B------:R0:W-:Y:S01]  /*35000*/  STL.64 [R1+0x590], R4 ;  /* 0x0005900401007387 */ /* 0x0001e20000100a00 */
[----:B------:R-:W-:-:S03]  /*35010*/  IMAD.MOV.U32 R3, RZ, RZ, R5 ;  /* 0x000000ffff037224 */ /* 0x000fc600078e0005 */
[----:B------:R1:W-:Y:S01]  /*35020*/  STL [R1+0x59c], R7 ;  /* 0x00059c0701007387 */ /* 0x0003e20000100800 */
[----:B------:R-:W-:Y:S02]  /*35030*/  F2FP.F16.E5M2.UNPACK_B R16, R16 ;  /* 0x00000010ff10723e */ /* 0x000fe400020004ff */
[----:B------:R-:W-:Y:S01]  /*35040*/  F2FP.F16.E5M2.UNPACK_B R17, R17 ;  /* 0x00000011ff11723e */ /* 0x000fe200020004ff */
[----:B0-----:R-:W2:Y:S04]  /*35050*/  LDL.LU.64 R4, [R1+0x5f0] ;  /* 0x0005f00001047983 */ /* 0x001ea80000300a00 */
[----:B-1----:R-:W2:Y:S04]  /*35060*/  LDL.LU.64 R6, [R1+0x5f8] ;  /* 0x0005f80001067983 */ /* 0x002ea80000300a00 */
[----:B------:R-:W-:Y:S04]  /*35070*/  STL [R1+0x34b0], R29 ;  /* 0x0034b01d01007387 */ /* 0x000fe80000100800 */
[----:B------:R-:W-:Y:S04]  /*35080*/  STL.64 [R1], R8 ;  /* 0x0000000801007387 */ /* 0x000fe80000100a00 */
[----:B------:R0:W-:Y:S04]  /*35090*/  STL.64 [R1+0x8], R10 ;  /* 0x0000080a01007387 */ /* 0x0001e80000100a00 */
[----:B0-----:R-:W2:Y:S04]  /*350a0*/  LDL.LU.64 R10, [R1+0x3ad8] ;  /* 0x003ad800010a7983 */ /* 0x001ea80000300a00 */
[----:B------:R-:W2:Y:S01]  /*350b0*/  LDL.LU.64 R8, [R1+0x3ad0] ;  /* 0x003ad00001087983 */ /* 0x000ea20000300a00 */
[----:B-----5:R-:W-:-:S15]  /*350c0*/  HMMA.16816.F32 R20, R12, R16, R20 ;  /* 0x000000100c14723c */ /* 0x020fde0000001814 */
[----:B------:R-:W-:-:S04]  /*350d0*/  NOP ;  /* 0x0000000000007918 */ /* 0x000fc80000000000 */
[----:B------:R0:W-:Y:S04]  /*350e0*/  STL.64 [R1+0x10], R20 ;  /* 0x0000101401007387 */ /* 0x0001e80000100a00 */
[----:B------:R1:W-:Y:S04]  /*350f0*/  STL.64 [R1+0x18], R22 ;  /* 0x0000181601007387 */ /* 0x0003e80000100a00 */
[----:B0-----:R-:W5:Y:S04]  /*35100*/  LDL.LU.64 R20, [R1+0x5d0] ;  /* 0x0005d00001147983 */ /* 0x001f680000300a00 */
[----:B-1----:R-:W5:Y:S04]  /*35110*/  LDL.LU.64 R22, [R1+0x5d8] ;  /* 0x0005d80001167983 */ /* 0x002f680000300a00 */
[----:B------:R-:W-:Y:S04]  /*35120*/  STL.64 [R1+0x3aa8], R18 ;  /* 0x003aa81201007387 */ /* 0x000fe80000100a00 */
[----:B------:R0:W-:Y:S04]  /*35130*/  STL.64 [R1+0x3aa0], R16 ;  /* 0x003aa01001007387 */ /* 0x0001e80000100a00 */
[----:B0-----:R-:W3:Y:S04]  /*35140*/  LDL.LU.64 R16, [R1+0x5e0] ;  /* 0x0005e00001107983 */ /* 0x001ee80000300a00 */
[----:B------:R-:W3:Y:S01]  /*35150*/  LDL.LU.64 R18, [R1+0x5e8] ;  /* 0x0005e80001127983 */ /* 0x000ee20000300a00 */
[----:B--2---:R-:W-:-:S02]  /*35160*/  F2FP.F16.E5M2.UNPACK_B R10, R10 ;  /* 0x0000000aff0a723e */ /* 0x004fc400020004ff */
[----:B------:R-:W-:-:S07]  /*35170*/  F2FP.F16.E5M2.UNPACK_B R11, R11 ;  /* 0x0000000bff0b723e */ /* 0x000fce00020004ff */
[----:B------:R-:W-:Y:S01]  /*35180*/  HMMA.16816.F32 R4, R12, R10, R4 ;  /* 0x0000000a0c04723c */ /* 0x000fe20000001804 */
[----:B------:R-:W-:Y:S02]  /*35190*/  F2FP.F16.E5M2.UNPACK_B R8, R8 ;  /* 0x00000008ff08723e */ /* 0x000fe400020004ff */
[----:B------:R-:W-:-:S15]  /*351a0*/  F2FP.F16.E5M2.UNPACK_B R9, R9 ;  /* 0x00000009ff09723e */ /* 0x000fde00020004ff */
[----:B------:R-:W-:Y:S01]  /*351b0*/  NOP ;  /* 0x0000000000007918 */ /* 0x000fe20000000000 */
[----:B------:R-:W-:Y:S04]  /*351c0*/  STL.64 [R1+0x20], R4 ;  /* 0x0000200401007387 */ /* 0x000fe80000100a00 */
[----:B------:R0:W-:Y:S04]  /*351d0*/  STL.64 [R1+0x28], R6 ;  /* 0x0000280601007387 */ /* 0x0001e80000100a00 */
[----:B0-----:R-:W2:Y:S04]  /*351e0*/  LDL.LU.64 R6, [R1+0x3ac8] ;  /* 0x003ac80001067983 */ /* 0x001ea80000300a00 */
[----:B------:R-:W2:Y:S01]  /*351f0*/  LDL.LU.64 R4, [R1+0x3ac0] ;  /* 0x003ac00001047983 */ /* 0x000ea20000300a00 */
[----:B---3--:R-:W-:-:S15]  /*35200*/  HMMA.16816.F32 R16, R12, R8, R16 ;  /* 0x000000080c10723c */ /* 0x008fde0000001810 */
[----:B------:R-:W-:-:S04]  /*35210*/  NOP ;  /* 0x0000000000007918 */ /* 0x000fc80000000000 */
[----:B------:R0:W-:Y:S04]  /*35220*/  STL.64 [R1+0x30], R16 ;  /* 0x0000301001007387 */ /* 0x0001e80000100a00 */
[----:B------:R1:W-:Y:S04]  /*35230*/  STL.64 [R1+0x38], R18 ;  /* 0x0000381201007387 */ /* 0x0003e80000100a00 */
[----:B0-----:R-:W3:Y:S04]  /*35240*/  LDL.LU.64 R16, [R1+0x680] ;  /* 0x0006800001107983 */ /* 0x001ee80000300a00 */
[----:B-1----:R-:W3:Y:S04]  /*35250*/  LDL.LU.64 R18, [R1+0x688] ;  /* 0x0006880001127983 */ /* 0x002ee80000300a00 */
[----:B------:R-:W-:Y:S04]  /*35260*/  STL.64 [R1+0x3a88], R10 ;  /* 0x003a880a01007387 */ /* 0x000fe80000100a00 */
[----:B------:R0:W-:Y:S04]  /*35270*/  STL.64 [R1+0x3a80], R8 ;  /* 0x003a800801007387 */ /* 0x0001e80000100a00 */
[----:B0-----:R-:W3:Y:S04]  /*35280*/  LDL.LU.64 R8, [R1+0x530] ;  /* 0x0005300001087983 */ /* 0x001ee80000300a00 */
[----:B------:R-:W3:Y:S01]  /*35290*/  LDL.LU.64 R10, [R1+0x538] ;  /* 0x00053800010a7983 */ /* 0x000ee20000300a00 */
[----:B--2---:R-:W-:-:S02]  /*352a0*/  F2FP.F16.E5M2.UNPACK_B R6, R6 ;  /* 0x00000006ff06723e */ /* 0x004fc400020004ff */
[----:B------:R-:W-:Y:S02]  /*352b0*/  F2FP.F16.E5M2.UNPACK_B R7, R7 ;  /* 0x00000007ff07723e */ /* 0x000fe400020004ff */
[----:B------:R-:W-:Y:S02]  /*352c0*/  F2FP.F16.E5M2.UNPACK_B R4, R4 ;  /* 0x00000004ff04723e */ /* 0x000fe400020004ff */
[----:B------:R-:W-:Y:S01]  /*352d0*/  F2FP.F16.E5M2.UNPACK_B R5, R5 ;  /* 0x00000005ff05723e */ /* 0x000fe200020004ff */
[----:B------:R-:W2:Y:S02]  /*352e0*/  LDL.LU R29, [R1+0x780] ;  /* 0x00078000011d7983 */ /* 0x000ea40000300800 */
[----:B-----5:R-:W-:Y:S01]  /*352f0*/  HMMA.16816.F32 R20, R12, R6, R20 ;  /* 0x000000060c14723c */ /* 0x020fe20000001814 */
[----:B------:R-:W-:Y:S02]  /*35300*/  F2FP.F16.E5M2.UNPACK_B R2, R2 ;  /* 0x00000002ff02723e */ /* 0x000fe400020004ff */
[----:B------:R-:W-:-:S15]  /*35310*/  F2FP.F16.E5M2.UNPACK_B R3, R3 ;  /* 0x00000003ff03723e */ /* 0x000fde00020004ff */
[----:B------:R-:W-:Y:S01]  /*35320*/  NOP ;  /* 0x0000000000007918 */ /* 0x000fe20000000000 */
[----:B------:R-:W-:Y:S04]  /*35330*/  STL.64 [R1+0x60], R20 ;  /* 0x0000601401007387 */ /* 0x000fe80000100a00 */
[----:B------:R0:W-:Y:S04]  /*35340*/  STL.64 [R1+0x68], R22 ;  /* 0x0000681601007387 */ /* 0x0001e80000100a00 */
[----:B0-----:R-:W4:Y:S04]  /*35350*/  LDL.LU.64 R22, [R1+0x3ab8] ;  /* 0x003ab80001167983 */ /* 0x001f280000300a00 */
[----:B------:R-:W5:Y:S04]  /*35360*/  LDL.LU.64 R20, [R1+0x3ab0] ;  /* 0x003ab00001147983 */ /* 0x000f680000300a00 */
[----:B------:R-:W-:Y:S04]  /*35370*/  STL.64 [R1+0x3a68], R6 ;  /* 0x003a680601007387 */ /* 0x000fe80000100a00 */
[----:B------:R0:W-:Y:S01]  /*35380*/  STL.64 [R1+0x3a60], R4 ;  /* 0x003a600401007387 */ /* 0x0001e20000100a00 */
[C---:B---3--:R-:W-:Y:S08]  /*35390*/  HMMA.16816.F32 R8, R12.reuse, R4, R8 ;  /* 0x000000040c08723c */ /* 0x048ff00000001808 */
[----:B0-----:R-:W-:Y:S11]  /*353a0*/  HMMA.16816.F32 R4, R12, R2, R16 ;  /* 0x000000020c04723c */ /* 0x001ff60000001810 */
[----:B------:R0:W-:Y:S04]  /*353b0*/  STL.64 [R1+0x140], R8 ;  /* 0x0001400801007387 */ /* 0x0001e80000100a00 */
[----:B------:R1:W-:Y:S04]  /*353c0*/  STL.64 [R1+0x148], R10 ;  /* 0x0001480a01007387 */ /* 0x0003e80000100a00 */
[----:B------:R-:W5:Y:S04]  /*353d0*/  LDL.LU.64 R16, [R1+0x510] ;  /* 0x0005100001107983 */ /* 0x000f680000300a00 */
[----:B------:R-:W5:Y:S04]  /*353e0*/  LDL.LU.64 R18, [R1+0x518] ;  /* 0x0005180001127983 */ /* 0x000f680000300a00 */
[----:B------:R-:W-:Y:S04]  /*353f0*/  STL.64 [R1+0x50], R4 ;  /* 0x0000500401007387 */ /* 0x000fe80000100a00 */
[----:B------:R-:W-:Y:S04]  /*35400*/  STL.64 [R1+0x58], R6 ;  /* 0x0000580601007387 */ /* 0x000fe80000100a00 */
[----:B0-----:R-:W3:Y:S04]  /*35410*/  LDL.LU.64 R8, [R1+0x4f0] ;  /* 0x0004f00001087983 */ /* 0x001ee80000300a00 */
[----:B-1----:R-:W2:Y:S04]  /*35420*/  LDL.LU.64 R10, [R1+0x4f8] ;  /* 0x0004f800010a7983 */ /* 0x002ea80000300a00 */
[----:B--2---:R-:W-:Y:S04]  /*35430*/  STL.64 [R1+0x3a98], R10 ;  /* 0x003a980a01007387 */ /* 0x004fe80000100a00 */
[----:B---3--:R0:W-:Y:S04]  /*35440*/  STL.64 [R1+0x3a90], R8 ;  /* 0x003a900801007387 */ /* 0x0081e80000100a00 */
[----:B0-----:R-:W2:Y:S04]  /*35450*/  LDL.LU.64 R8, [R1+0x500] ;  /* 0x0005000001087983 */ /* 0x001ea80000300a00 */
[----:B------:R-:W2:Y:S04]  /*35460*/  LDL.LU.64 R10, [R1+0x508] ;  /* 0x00050800010a7983 */ /* 0x000ea80000300a00 */
[----:B------:R-:W3:Y:S04]  /*35470*/  LDL.LU.64 R4, [R1+0x4d0] ;  /* 0x0004d00001047983 */ /* 0x000ee80000300a00 */
[----:B------:R-:W2:Y:S01]  /*35480*/  LDL.LU.64 R6, [R1+0x4d8] ;  /* 0x0004d80001067983 */ /* 0x000ea20000300a00 */
[----:B------:R-:W-:-:S02]  /*35490*/  IMAD R0, R0, 0x100, R24 ;  /* 0x0000010000007824 */ /* 0x000fc400078e0218 */
[----:B----4-:R-:W-:Y:S02]  /*354a0*/  IMAD R22, R22, 0x100, R25 ;  /* 0x0000010016167824 */ /* 0x010fe400078e0219 */
[----:B------:R-:W-:Y:S02]  /*354b0*/  IMAD R23, R23, 0x100, R26 ;  /* 0x0000010017177824 */ /* 0x000fe400078e021a */
[----:B------:R-:W-:Y:S01]  /*354c0*/  IMAD R28, R28, 0x100, R27 ;  /* 0x000001001c1c7824 */ /* 0x000fe200078e021b */
[----:B--2---:R-:W-:Y:S04]  /*354d0*/  STL.64 [R1+0x3a78], R6 ;  /* 0x003a780601007387 */ /* 0x004fe80000100a00 */
[----:B---3--:R0:W-:Y:S04]  /*354e0*/  STL.64 [R1+0x3a70], R4 ;  /* 0x003a700401007387 */ /* 0x0081e80000100a00 */
[----:B0-----:R-:W2:Y:S04]  /*354f0*/  LDL.LU.64 R4, [R1+0x4e0] ;  /* 0x0004e00001047983 */ /* 0x001ea80000300a00 */
[----:B------:R-:W2:Y:S04]  /*35500*/  LDL.LU.64 R6, [R1+0x4e8] ;  /* 0x0004e80001067983 */ /* 0x000ea80000300a00 */
[----:B------:R-:W3:Y:S04]  /*35510*/  LDL.LU.64 R24, [R1+0x670] ;  /* 0x0006700001187983 */ /* 0x000ee80000300a00 */
[----:B------:R-:W4:Y:S01]  /*35520*/  LDL.LU.64 R26, [R1+0x678] ;  /* 0x00067800011a7983 */ /* 0x000f220000300a00 */
[----:B------:R-:W-:-:S02]  /*35530*/  F2FP.F16.E5M2.UNPACK_B R12, R0 ;  /* 0x00000000ff0c723e */ /* 0x000fc400020004ff */
[----:B------:R-:W-:Y:S02]  /*35540*/  F2FP.F16.E5M2.UNPACK_B R13, R22 ;  /* 0x00000016ff0d723e */ /* 0x000fe400020004ff */
[----:B------:R-:W-:Y:S02]  /*35550*/  F2FP.F16.E5M2.UNPACK_B R14, R23 ;  /* 0x00000017ff0e723e */ /* 0x000fe400020004ff */
[----:B------:R-:W-:Y:S01]  /*35560*/  F2FP.F16.E5M2.UNPACK_B R15, R28 ;  /* 0x0000001cff0f723e */ /* 0x000fe200020004ff */
[----:B----4-:R-:W-:Y:S04]  /*35570*/  STL.64 [R1+0x3a48], R26 ;  /* 0x003a481a01007387 */ /* 0x010fe80000100a00 */
[----:B---3--:R0:W-:Y:S04]  /*35580*/  STL.64 [R1+0x3a40], R24 ;  /* 0x003a401801007387 */ /* 0x0081e80000100a00 */
[----:B0-----:R-:W3:Y:S04]  /*35590*/  LDL.LU.64 R24, [R1+0x4b0] ;  /* 0x0004b00001187983 */ /* 0x001ee80000300a00 */
[----:B------:R-:W4:Y:S01]  /*355a0*/  LDL.LU.64 R26, [R1+0x4b8] ;  /* 0x0004b800011a7983 */ /* 0x000f220000300a00 */
[C---:B-----5:R-:W-:Y:S03]  /*355b0*/  HMMA.16816.F32 R16, R12.reuse, R20, R16 ;  /* 0x000000140c10723c */ /* 0x060fe60000001810 */
[----:B----4-:R-:W-:Y:S04]  /*355c0*/  STL.64 [R1+0x3a58], R26 ;  /* 0x003a581a01007387 */ /* 0x010fe80000100a00 */
[----:B---3--:R0:W-:Y:S04]  /*355d0*/  STL.64 [R1+0x3a50], R24 ;  /* 0x003a501801007387 */ /* 0x0081e80000100a00 */
[----:B0-----:R-:W3:Y:S04]  /*355e0*/  LDL.LU.64 R24, [R1+0x4c0] ;  /* 0x0004c00001187983 */ /* 0x001ee80000300a00 */
[----:B------:R-:W3:Y:S04]  /*355f0*/  LDL.LU.64 R26, [R1+0x4c8] ;  /* 0x0004c800011a7983 */ /* 0x000ee80000300a00 */
[----:B------:R-:W4:Y:S04]  /*35600*/  LDL.LU R0, [R1+0x74c] ;  /* 0x00074c0001007983 */ /* 0x000f280000300800 */
[----:B------:R-:W5:Y:S04]  /*35610*/  LDL.LU R22, [R1+0x760] ;  /* 0x0007600001167983 */ /* 0x000f680000300800 */
[----:B------:R-:W2:Y:S04]  /*35620*/  LDL.LU R23, [R1+0x774] ;  /* 0x0007740001177983 */ /* 0x000ea80000300800 */
[----:B------:R-:W2:Y:S04]  /*35630*/  LDL.LU R28, [R1+0x784] ;  /* 0x00078400011c7983 */ /* 0x000ea80000300800 */
[----:B------:R-:W-:Y:S04]  /*35640*/  STL.64 [R1+0x130], R16 ;  /* 0x0001301001007387 */ /* 0x000fe80000100a00 */
[----:B------:R0:W-:Y:S04]  /*35650*/  STL.64 [R1+0x138], R18 ;  /* 0x0001381201007387 */ /* 0x0001e80000100a00 */
[----:B0-----:R-:W2:Y:S04]  /*35660*/  LDL.LU.64 R18, [R1+0x3aa8] ;  /* 0x003aa80001127983 */ /* 0x001ea80000300a00 */
[----:B------:R-:W3:Y:S01]  /*35670*/  LDL.LU.64 R16, [R1+0x3aa0] ;  /* 0x003aa00001107983 */ /* 0x000ee20000300a00 */
[----:B--2---:R-:W-:-:S15]  /*35680*/  HMMA.16816.F32 R8, R12, R18, R8 ;  /* 0x000000120c08723c */ /* 0x004fde0000001808 */
[----:B------:R-:W-:-:S04]  /*35690*/  NOP ;  /* 0x0000000000007918 */ /* 0x000fc80000000000 */
[----:B------:R-:W-:Y:S04]  /*356a0*/  STL.64 [R1+0x120], R8 ;  /* 0x0001200801007387 */ /* 0x000fe80000100a00 */
[----:B------:R0:W-:Y:S04]  /*356b0*/  STL.64 [R1+0x128], R10 ;  /* 0x0001280a01007387 */ /* 0x0001e80000100a00 */
[----:B0-----:R-:W3:Y:S04]  /*356c0*/  LDL.LU.64 R10, [R1+0x3a98] ;  /* 0x003a9800010a7983 */ /* 0x001ee80000300a00 */
[----:B------:R-:W3:Y:S02]  /*356d0*/  LDL.LU.64 R8, [R1+0x3a90] ;  /* 0x003a900001087983 */ /* 0x000ee40000300a00 */
[----:B---3--:R-:W-:-:S15]  /*356e0*/  HMMA.16816.F32 R8, R12, R16, R8 ;  /* 0x000000100c08723c */ /* 0x008fde0000001808 */
[----:B------:R-:W-:-:S04]  /*356f0*/  NOP ;  /* 0x0000000000007918 */ /* 0x000fc80000000000 */
        /* <DEDUP_REMOVED lines=15> */
[----:B------:R-:W3:Y:S04]  /*357f0*/  LDL.LU.64 R4, [R1+0x3a60] ;  /* 0x003a600001047983 */ /* 0x000ee80000300a00 */
[----:B------:R0:W-:Y:S04]  /*35800*/  STL.64 [R1+0x3a28], R10 ;  /* 0x003a280a01007387 */ /* 0x0001e80000100a00 */
[----:B0-----:R-:W5:Y:S04]  /*35810*/  LDL.LU R10, [R1+0x764] ;  /* 0x00076400010a7983 */ /* 0x001f680000300800 */
[----:B------:R-:W3:Y:S04]  /*35820*/  LDL.LU R11, [R1+0x778] ;  /* 0x00077800010b7983 */ /* 0x000ee80000300800 */
[----:B------:R0:W-:Y:S04]  /*35830*/  STL.64 [R1+0x3a20], R8 ;  /* 0x003a200801007387 */ /* 0x0001e80000100a00 */
[----:B0-----:R-:W4:Y:S01]  /*35840*/  LDL.LU R9, [R1+0x754] ;  /* 0x0007540001097983 */ /* 0x001f220000300800 */
        /* <DEDUP_REMOVED lines=11> */
[----:B------:R-:W2:Y:S04]  /*35900*/  LDL.LU.64 R24, [R1+0x3a40] ;  /* 0x003a400001187983 */ /* 0x000ea80000300a00 */
[----:B------:R-:W-:Y:S04]  /*35910*/  STL.64 [R1+0x3a08], R6 ;  /* 0x003a080601007387 */ /* 0x000fe80000100a00 */
[----:B------:R2:W-:Y:S01]  /*35920*/  STL.64 [R1+0x3a00], R4 ;  /* 0x003a000401007387 */ /* 0x0005e20000100a00 */
[----:B----4-:R-:W-:-:S02]  /*35930*/  IMAD R0, R0, 0x100, R9 ;  /* 0x0000010000007824 */ /* 0x010fc400078e0209 */
[----:B-----5:R-:W-:Y:S02]  /*35940*/  IMAD R22, R22, 0x100, R10 ;  /* 0x0000010016167824 */ /* 0x020fe400078e020a */
[----:B------:R-:W-:Y:S01]  /*35950*/  IMAD R23, R23, 0x100, R11 ;  /* 0x0000010017177824 */ /* 0x000fe200078e020b */
[----:B--2---:R-:W-:-:S15]  /*35960*/  HMMA.16816.F32 R4, R12, R2, R24 ;  /* 0x000000020c04723c */ /* 0x004fde0000001818 */
[----:B------:R-:W-:-:S04]  /*35970*/  NOP ;  /* 0x0000000000007918 */ /* 0x000fc80000000000 */
[----:B------:R-:W-:Y:S04]  /*35980*/  STL.64 [R1+0x40], R4 ;  /* 0x0000400401007387 */ /* 0x000fe80000100a00 */
[----:B------:R-:W-:Y:S04]  /*35990*/  STL [R1+0x48], R6 ;  /* 0x0000480601007387 */ /* 0x000fe80000100800 */
[----:B------:R-:W2:Y:S04]  /*359a0*/  LDL.LU.64 R24, [R1+0x4a0] ;  /* 0x0004a00001187983 */ /* 0x000ea80000300a00 */
[----:B------:R-:W2:Y:S04]  /*359b0*/  LDL.LU.64 R26, [R1+0x4a8] ;  /* 0x0004a800011a7983 */ /* 0x000ea80000300a00 */
[----:B------:R-:W3:Y:S04]  /*359c0*/  LDL.LU.64 R8, [R1+0x480] ;  /* 0x0004800001087983 */ /* 0x000ee80000300a00 */
[----:B------:R-:W4:Y:S01]  /*359d0*/  LDL.LU.64 R10, [R1+0x488] ;  /* 0x00048800010a7983 */ /* 0x000f220000300a00 */
[----:B------:R-:W-:-:S02]  /*359e0*/  IMAD R28, R29, 0x100, R28 ;  /* 0x000001001d1c7824 */ /* 0x000fc400078e021c */
[----:B------:R-:W-:Y:S01]  /*359f0*/  IMAD.MOV.U32 R29, RZ, RZ, R7 ;  /* 0x000000ffff1d7224 */ /* 0x000fe200078e0007 */
[----:B----4-:R-:W-:Y:S04]  /*35a00*/  STL.64 [R1+0x3a38], R10 ;  /* 0x003a380a01007387 */ /* 0x010fe80000100a00 */
[----:B---3--:R0:W-:Y:S04]  /*35a10*/  STL.64 [R1+0x3a30], R8 ;  /* 0x003a300801007387 */ /* 0x0081e80000100a00 */
[----:B0-----:R-:W3:Y:S04]  /*35a20*/  LDL.LU.64 R8, [R1+0x490] ;  /* 0x0004900001087983 */ /* 0x001ee80000300a00 */
[----:B------:R-:W3:Y:S04]  /*35a30*/  LDL.LU.64 R10, [R1+0x498] ;  /* 0x00049800010a7983 */ /* 0x000ee80000300a00 */
[----:B------:R-:W4:Y:S04]  /*35a40*/  LDL.LU.64 R4, [R1+0x460] ;  /* 0x0004600001047983 */ /* 0x000f280000300a00 */
[----:B------:R-:W5:Y:S01]  /*35a50*/  LDL.LU.64 R6, [R1+0x468] ;  /* 0x0004680001067983 */ /* 0x000f620000300a00 */
[----:B------:R-:W-:-:S02]  /*35a60*/  F2FP.F16.E5M2.UNPACK_B R12, R0 ;  /* 0x00000000ff0c723e */ /* 0x000fc400020004ff */
[----:B------:R-:W-:Y:S02]  /*35a70*/  F2FP.F16.E5M2.UNPACK_B R13, R22 ;  /* 0x00000016ff0d723e */ /* 0x000fe400020004ff */
[----:B------:R-:W-:Y:S02]  /*35a80*/  F2FP.F16.E5M2.UNPACK_B R14, R23 ;  /* 0x00000017ff0e723e */ /* 0x000fe400020004ff */
[----:B------:R-:W-:Y:S01]  /*35a90*/  F2FP.F16.E5M2.UNPACK_B R15, R28 ;  /* 0x0000001cff0f723e */ /* 0x000fe200020004ff */
[----:B-----5:R-:W-:Y:S04]  /*35aa0*/  STL.64 [R1+0x3a18], R6 ;  /* 0x003a180601007387 */ /* 0x020fe80000100a00 */
[----:B----4-:R0:W-:Y:S04]  /*35ab0*/  STL.64 [R1+0x3a10], R4 ;  /* 0x003a100401007387 */ /* 0x0101e80000100a00 */
[----:B0-----:R-:W4:Y:S04]  /*35ac0*/  LDL.LU.64 R4, [R1+0x470] ;  /* 0x0004700001047983 */ /* 0x001f280000300a00 */
[----:B------:R-:W4:Y:S04]  /*35ad0*/  LDL.LU.64 R6, [R1+0x478] ;  /* 0x0004780001067983 */ /* 0x000f280000300a00 */
[----:B------:R0:W-:Y:S04]  /*35ae0*/  STL [R1+0x3808], R29 ;  /* 0x0038081d01007387 */ /* 0x0001e80000100800 */
[----:B0-----:R-:W5:Y:S04]  /*35af0*/  LDL.LU R29, [R1+0x828] ;  /* 0x00082800011d7983 */ /* 0x001f680000300800 */
[----:B------:R-:W4:Y:S04]  /*35b00*/  LDL.LU R0, [R1+0x810] ;  /* 0x0008100001007983 */ /* 0x000f280000300800 */
[----:B------:R-:W4:Y:S04]  /*35b10*/  LDL.LU R22, [R1+0x818] ;  /* 0x0008180001167983 */ /* 0x000f280000300800 */
[----:B------:R-:W4:Y:S01]  /*35b20*/  LDL.LU R23, [R1+0x820] ;  /* 0x0008200001177983 */ /* 0x000f220000300800 */
[C---:B--2---:R-:W-:Y:S08]  /*35b30*/  HMMA.16816.F32 R24, R12.reuse, R20, R24 ;  /* 0x000000140c18723c */ /* 0x044ff00000001818 */
[C---:B---3--:R-:W-:Y:S01]  /*35b40*/  HMMA.16816.F32 R8, R12.reuse, R18, R8 ;  /* 0x000000120c08723c */ /* 0x048fe20000001808 */
[----:B------:R-:W5:Y:S04]  /*35b50*/  LDL.LU R28, [R1+0x82c] ;  /* 0x00082c00011c7983 */ /* 0x000f680000300800 */
[----:B----4-:R-:W-:Y:S04]  /*35b60*/  STL.64 [R1+0x39f8], R22 ;  /* 0x0039f81601007387 */ /* 0x010fe80000100a00 */
[----:B------:R0:W-:Y:S04]  /*35b70*/  STL.64 [R1+0x39f0], R20 ;  /* 0x0039f01401007387 */ /* 0x0001e80000100a00 */
[----:B------:R1:W-:Y:S04]  /*35b80*/  STL.64 [R1+0xc0], R24 ;  /* 0x0000c01801007387 */ /* 0x0003e80000100a00 */
[----:B------:R2:W-:Y:S04]  /*35b90*/  STL.64 [R1+0xc8], R26 ;  /* 0x0000c81a01007387 */ /* 0x0005e80000100a00 */
[----:B0-----:R-:W3:Y:S04]  /*35ba0*/  LDL.LU.64 R20, [R1+0x450] ;  /* 0x0004500001147983 */ /* 0x001ee80000300a00 */
[----:B------:R-:W3:Y:S04]  /*35bb0*/  LDL.LU.64 R22, [R1+0x458] ;  /* 0x0004580001167983 */ /* 0x000ee80000300a00 */
[----:B-1----:R-:W4:Y:S04]  /*35bc0*/  LDL.LU.64 R24, [R1+0x660] ;  /* 0x0006600001187983 */ /* 0x002f280000300a00 */
[----:B--2---:R-:W4:Y:S04]  /*35bd0*/  LDL.LU.64 R26, [R1+0x668] ;  /* 0x00066800011a7983 */ /* 0x004f280000300a00 */
[----:B------:R-:W-:Y:S04]  /*35be0*/  STL.64 [R1+0xb0], R8 ;  /* 0x0000b00801007387 */ /* 0x000fe80000100a00 */
[----:B------:R0:W-:Y:S04]  /*35bf0*/  STL.64 [R1+0xb8], R10 ;  /* 0x0000b80a01007387 */ /* 0x0001e80000100a00 */
[----:B0-----:R-:W2:Y:S04]  /*35c00*/  LDL.LU.64 R10, [R1+0x3a38] ;  /* 0x003a3800010a7983 */ /* 0x001ea80000300a00 */
[----:B------:R-:W2:Y:S02]  /*35c10*/  LDL.LU.64 R8, [R1+0x3a30] ;  /* 0x003a300001087983 */ /* 0x000ea40000300a00 */
[----:B--2---:R-:W-:-:S15]  /*35c20*/  HMMA.16816.F32 R8, R12, R16, R8 ;  /* 0x000000100c08723c */ /* 0x004fde0000001808 */
[----:B------:R-:W-:-:S04]  /*35c30*/  NOP ;  /* 0x0000000000007918 */ /* 0x000fc80000000000 */
[----:B------:R-:W-:Y:S04]  /*35c40*/  STL.64 [R1+0xa0], R8 ;  /* 0x0000a00801007387 */ /* 0x000fe80000100a00 */
[----:B------:R0:W-:Y:S04]  /*35c50*/  STL.64 [R1+0xa8], R10 ;  /* 0x0000a80a01007387 */ /* 0x0001e80000100a00 */
[----:B0-----:R-:W2:Y:S04]  /*35c60*/  LDL.LU.64 R10, [R1+0x3a28] ;  /* 0x003a2800010a7983 */ /* 0x001ea80000300a00 */
[----:B------:R-:W3:Y:S04]  /*35c70*/  LDL.LU.64 R8, [R1+0x3a20] ;  /* 0x003a200001087983 */ /* 0x000ee80000300a00 */
[----:B------:R0:W-:Y:S04]  /*35c80*/  STL.64 [R1+0x39e8], R18 ;  /* 0x0039e81201007387 */ /* 0x0001e80000100a00 */
[----:B0-----:R-:W3:Y:S04]  /*35c90*/  LDL.LU R18, [R1+0x81c] ;  /* 0x00081c0001127983 */ /* 0x001ee80000300800 */
[----:B------:R-:W3:Y:S04]  /*35ca0*/  LDL.LU R19, [R1+0x824] ;  /* 0x0008240001137983 */ /* 0x000ee80000300800 */
[----:B------:R0:W-:Y:S04]  /*35cb0*/  STL.64 [R1+0x39e0], R16 ;  /* 0x0039e01001007387 */ /* 0x0001e80000100a00 */
[----:B0-----:R-:W3:Y:S01]  /*35cc0*/  LDL.LU R17, [R1+0x814] ;  /* 0x0008140001117983 */ /* 0x001ee20000300800 */
        /* <DEDUP_REMOVED lines=12> */
[----:B------:R-:W-:Y:S04]  /*35d90*/  STL.64 [R1+0x39c8], R10 ;  /* 0x0039c80a01007387 */ /* 0x000fe80000100a00 */
[----:B------:R0:W-:Y:S04]  /*35da0*/  STL.64 [R1+0x39c0], R8 ;  /* 0x0039c00801007387 */ /* 0x0001e80000100a00 */
[----:B0-----:R-:W3:Y:S04]  /*35db0*/  LDL.LU.64 R8, [R1+0x440] ;  /* 0x0004400001087983 */ /* 0x001ee80000300a00 */
[----:B------:R-:W3:Y:S01]  /*35dc0*/  LDL.LU.64 R10, [R1+0x448] ;  /* 0x00044800010a7983 */ /* 0x000ee20000300a00 */
[----:B--2---:R-:W-:-:S15]  /*35dd0*/  HMMA.16816.F32 R20, R12, R6, R20 ;  /* 0x000000060c14723c */ /* 0x004fde0000001814 */
[----:B------:R-:W-:-:S04]  /*35de0*/  NOP ;  /* 0x0000000000007918 */ /* 0x000fc80000000000 */
[----:B------:R-:W-:Y:S04]  /*35df0*/  STL.64 [R1+0x70], R20 ;  /* 0x0000701401007387 */ /* 0x000fe80000100a00 */
[----:B------:R0:W-:Y:S04]  /*35e00*/  STL.64 [R1+0x78], R22 ;  /* 0x0000781601007387 */ /* 0x0001e80000100a00 */
[----:B0-----:R-:W2:Y:S01]  /*35e10*/  LDL.LU.64 R22, [R1+0x39f8] ;  /* 0x0039f80001167983 */ /* 0x001ea20000300a00 */
[C---:B---3--:R-:W-:Y:S03]  /*35e20*/  HMMA.16816.F32 R8, R12.reuse, R4, R8 ;  /* 0x000000040c08723c */ /* 0x048fe60000001808 */
[----:B------:R-:W3:Y:S04]  /*35e30*/  LDL.LU.64 R20, [R1+0x39f0] ;  /* 0x0039f00001147983 */ /* 0x000ee80000300a00 */
[----:B------:R-:W-:Y:S04]  /*35e40*/  STL.64 [R1+0x39a8], R6 ;  /* 0x0039a80601007387 */ /* 0x000fe80000100a00 */
[----:B------:R4:W-:Y:S02]  /*35e50*/  STL.64 [R1+0x39a0], R4 ;  /* 0x0039a00401007387 */ /* 0x0009e40000100a00 */
[----:B----4-:R-:W-:Y:S01]  /*35e60*/  HMMA.16816.F32 R4, R12, R2, R24 ;  /* 0x000000020c04723c */ /* 0x010fe20000001818 */
[----:B------:R-:W-:-:S05]  /*35e70*/  IMAD R0, R0, 0x100, R17 ;  /* 0x0000010000007824 */ /* 0x000fca00078e0211 */
[----:B------:R0:W-:Y:S04]  /*35e80*/  STL.64 [R1+0x160], R8 ;  /* 0x0001600801007387 */ /* 0x0001e80000100a00 */
[----:B------:R1:W-:Y:S04]  /*35e90*/  STL.64 [R1+0x168], R10 ;  /* 0x0001680a01007387 */ /* 0x0003e80000100a00 */
[----:B------:R-:W3:Y:S01]  /*35ea0*/  LDL.LU.64 R16, [R1+0x430] ;  /* 0x0004300001107983 */ /* 0x000ee20000300a00 */
[----:B--2---:R-:W-:Y:S02]  /*35eb0*/  IMAD R22, R22, 0x100, R18 ;  /* 0x0000010016167824 */ /* 0x004fe400078e0212 */
[----:B------:R-:W-:-:S02]  /*35ec0*/  IMAD R23, R23, 0x100, R19 ;  /* 0x0000010017177824 */ /* 0x000fc400078e0213 */
[----:B------:R-:W3:Y:S04]  /*35ed0*/  LDL.LU.64 R18, [R1+0x438] ;  /* 0x0004380001127983 */ /* 0x000ee80000300a00 */
[----:B------:R-:W-:Y:S04]  /*35ee0*/  STL.64 [R1+0x150], R4 ;  /* 0x0001500401007387 */ /* 0x000fe80000100a00 */
[----:B------:R-:W-:Y:S04]  /*35ef0*/  STL.64 [R1+0x158], R6 ;  /* 0x0001580601007387 */ /* 0x000fe80000100a00 */
[----:B0-----:R-:W2:Y:S04]  /*35f00*/  LDL.LU.64 R8, [R1+0x410] ;  /* 0x0004100001087983 */ /* 0x001ea80000300a00 */
[----:B-1----:R-:W4:Y:S04]  /*35f10*/  LDL.LU.64 R10, [R1+0x418] ;  /* 0x00041800010a7983 */ /* 0x002f280000300a00 */
[----:B----4-:R-:W-:Y:S04]  /*35f20*/  STL.64 [R1+0x39d8], R10 ;  /* 0x0039d80a01007387 */ /* 0x010fe80000100a00 */
[----:B--2---:R0:W-:Y:S04]  /*35f30*/  STL.64 [R1+0x39d0], R8 ;  /* 0x0039d00801007387 */ /* 0x0041e80000100a00 */
[----:B0-----:R-:W2:Y:S04]  /*35f40*/  LDL.LU.64 R8, [R1+0x420] ;  /* 0x0004200001087983 */ /* 0x001ea80000300a00 */
[----:B------:R-:W2:Y:S04]  /*35f50*/  LDL.LU.64 R10, [R1+0x428] ;  /* 0x00042800010a7983 */ /* 0x000ea80000300a00 */
[----:B------:R-:W4:Y:S04]  /*35f60*/  LDL.LU.64 R4, [R1+0x3f0] ;  /* 0x0003f00001047983 */ /* 0x000f280000300a00 */
[----:B------:R-:W2:Y:S04]  /*35f70*/  LDL.LU.64 R6, [R1+0x3f8] ;  /* 0x0003f80001067983 */ /* 0x000ea80000300a00 */
[----:B--2---:R-:W-:Y:S04]  /*35f80*/  STL.64 [R1+0x39b8], R6 ;  /* 0x0039b80601007387 */ /* 0x004fe80000100a00 */
[----:B----4-:R0:W-:Y:S04]  /*35f90*/  STL.64 [R1+0x39b0], R4 ;  /* 0x0039b00401007387 */ /* 0x0101e80000100a00 */
[----:B0-----:R-:W2:Y:S04]  /*35fa0*/  LDL.LU.64 R4, [R1+0x400] ;  /* 0x0004000001047983 */ /* 0x001ea80000300a00 */
[----:B------:R-:W2:Y:S04]  /*35fb0*/  LDL.LU.64 R6, [R1+0x408] ;  /* 0x0004080001067983 */ /* 0x000ea80000300a00 */
[----:B------:R-:W4:Y:S04]  /*35fc0*/  LDL.LU.64 R24, [R1+0x650] ;  /* 0x0006500001187983 */ /* 0x000f280000300a00 */
[----:B------:R-:W2:Y:S01]  /*35fd0*/  LDL.LU.64 R26, [R1+0x658] ;  /* 0x00065800011a7983 */ /* 0x000ea20000300a00 */
[----:B-----5:R-:W-:Y:S01]  /*35fe0*/  IMAD R28, R29, 0x100, R28 ;  /* 0x000001001d1c7824 */ /* 0x020fe200078e021c */
[----:B------:R-:W-:-:S02]  /*35ff0*/  F2FP.F16.E5M2.UNPACK_B R12, R0 ;  /* 0x00000000ff0c723e */ /* 0x000fc400020004ff */
[----:B------:R-:W-:Y:S02]  /*36000*/  F2FP.F16.E5M2.UNPACK_B R13, R22 ;  /* 0x00000016ff0d723e */ /* 0x000fe400020004ff */
[----:B------:R-:W-:Y:S02]  /*36010*/  F2FP.F16.E5M2.UNPACK_B R14, R23 ;  /* 0x00000017ff0e723e */ /* 0x000fe400020004ff */
[----:B------:R-:W-:Y:S01]  /*36020*/  F2FP.F16.E5M2.UNPACK_B R15, R28 ;  /* 0x0000001cff0f723e */ /* 0x000fe200020004ff */
[----:B--2---:R-:W-:Y:S04]  /*36030*/  STL.64 [R1+0x3988], R26 ;  /* 0x0039881a01007387 */ /* 0x004fe80000100a00 */
[----:B----4-:R0:W-:Y:S04]  /*36040*/  STL.64 [R1+0x3980], R24 ;  /* 0x0039801801007387 */ /* 0x0101e80000100a00 */
[----:B0-----:R-:W2:Y:S04]  /*36050*/  LDL.LU.64 R24, [R1+0x2e0] ;  /* 0x0002e00001187983 */ /* 0x001ea80000300a00 */
[----:B------:R-:W4:Y:S01]  /*36060*/  LDL.LU.64 R26, [R1+0x2e8] ;  /* 0x0002e800011a7983 */ /* 0x000f220000300a00 */
[C---:B---3--:R-:W-:Y:S03]  /*36070*/  HMMA.16816.F32 R16, R12.reuse, R20, R16 ;  /* 0x000000140c10723c */ /* 0x048fe60000001810 */
[----:B----4-:R-:W-:Y:S04]  /*36080*/  STL.64 [R1+0x3998], R26 ;  /* 0x0039981a01007387 */ /* 0x010fe80000100a00 */
[----:B--2---:R0:W-:Y:S04]  /*36090*/  STL.64 [R1+0x3990], R24 ;  /* 0x0039901801007387 */ /* 0x0041e80000100a00 */
[----:B0-----:R-:W2:Y:S04]  /*360a0*/  LDL.LU.64 R24, [R1+0x3e0] ;  /* 0x0003e00001187983 */ /* 0x001ea80000300a00 */
[----:B------:R-:W2:Y:S04]  /*360b0*/  LDL.LU.64 R26, [R1+0x3e8] ;  /* 0x0003e800011a7983 */ /* 0x000ea80000300a00 */
[----:B------:R-:W3:Y:S04]  /*360c0*/  LDL.LU R0, [R1+0x830] ;  /* 0x0008300001007983 */ /* 0x000ee80000300800 */
[----:B------:R-:W4:Y:S04]  /*360d0*/  LDL.LU R22, [R1+0x838] ;  /* 0x0008380001167983 */ /* 0x000f280000300800 */
[----:B------:R-:W5:Y:S04]  /*360e0*/  LDL.LU R23, [R1+0x840] ;  /* 0x0008400001177983 */ /* 0x000f680000300800 */
        /* <DEDUP_REMOVED lines=22> */
[----:B------:R-:W3:Y:S04]  /*36250*/  LDL.LU.64 R4, [R1+0x39b0] ;  /* 0x0039b00001047983 */ /* 0x000ee80000300a00 */
[----:B------:R-:W2:Y:S01]  /*36260*/  LDL.LU R29, [R1+0x878] ;  /* 0x00087800011d7983 */ /* 0x000ea20000300800 */
[----:B---3--:R-:W-:-:S15]  /*36270*/  HMMA.16816.F32 R4, R12, R8, R4 ;  /* 0x000000080c04723c */ /* 0x008fde0000001804 */
[----:B------:R-:W-:-:S04]  /*36280*/  NOP ;  /* 0x0000000000007918 */ /* 0x000fc80000000000 */
[----:B------:R-:W-:Y:S04]  /*36290*/  STL.64 [R1+0x1b0], R4 ;  /* 0x0001b00401007387 */ /* 0x000fe80000100a00 */
[----:B------:R0:W-:Y:S04]  /*362a0*/  STL.64 [R1+0x1b8], R6 ;  /* 0x0001b80601007387 */ /* 0x0001e80000100a00 */
[----:B0-----:R-:W3:Y:S04]  /*362b0*/  LDL.LU.64 R6, [R1+0x39a8] ;  /* 0x0039a80001067983 */ /* 0x001ee80000300a00 */
[----:B------:R-:W2:Y:S04]  /*362c0*/  LDL.LU.64 R4, [R1+0x39a0] ;  /* 0x0039a00001047983 */ /* 0x000ea80000300a00 */
[----:B------:R0:W-:Y:S04]  /*362d0*/  STL.64 [R1+0x3968], R10 ;  /* 0x0039680a01007387 */ /* 0x0001e80000100a00 */
[----:B0-----:R-:W5:Y:S04]  /*362e0*/  LDL.LU R10, [R1+0x844] ;  /* 0x00084400010a7983 */ /* 0x001f680000300800 */
[----:B------:R-:W2:Y:S04]  /*362f0*/  LDL.LU R11, [R1+0x84c] ;  /* 0x00084c00010b7983 */ /* 0x000ea80000300800 */
[----:B------:R0:W-:Y:S04]  /*36300*/  STL.64 [R1+0x3960], R8 ;  /* 0x0039600801007387 */ /* 0x0001e80000100a00 */
[----:B0-----:R-:W2:Y:S04]  /*36310*/  LDL.LU R8, [R1+0x834] ;  /* 0x0008340001087983 */ /* 0x001ea80000300800 */
[----:B------:R-:W4:Y:S01]  /*36320*/  LDL.LU R9, [R1+0x83c] ;  /* 0x00083c0001097983 */ /* 0x000f220000300800 */
[----:B---3--:R-:W-:-:S15]  /*36330*/  HMMA.16816.F32 R24, R12, R6, R24 ;  /* 0x000000060c18723c */ /* 0x008fde0000001818 */
[----:B------:R-:W-:-:S04]  /*36340*/  NOP ;  /* 0x0000000000007918 */ /* 0x000fc80000000000 */
        /* <DEDUP_REMOVED lines=9> */
[----:B------:R-:W2:Y:S04]  /*363e0*/  LDL.LU.64 R24, [R1+0x3980] ;  /* 0x0039800001187983 */ /* 0x000ea80000300a00 */
[----:B------:R-:W-:Y:S04]  /*363f0*/  STL.64 [R1+0x3948], R6 ;  /* 0x0039480601007387 */ /* 0x000fe80000100a00 */
[----:B------:R2:W-:Y:S01]  /*36400*/  STL.64 [R1+0x3940], R4 ;  /* 0x0039400401007387 */ /* 0x0005e20000100a00 */
[----:B------:R-:W-:-:S02]  /*36410*/  IMAD R0, R0, 0x100, R8 ;  /* 0x0000010000007824 */ /* 0x000fc400078e0208 */
[----:B----4-:R-:W-:Y:S02]  /*36420*/  IMAD R22, R22, 0x100, R9 ;  /* 0x0000010016167824 */ /* 0x010fe400078e0209 */
[----:B-----5:R-:W-:Y:S02]  /*36430*/  IMAD R23, R23, 0x100, R10 ;  /* 0x0000010017177824 */ /* 0x020fe400078e020a */
[----:B------:R-:W-:Y:S01]  /*36440*/  IMAD R28, R28, 0x100, R11 ;  /* 0x000001001c1c7824 */ /* 0x000fe200078e020b */
[----:B--2---:R-:W-:Y:S01]  /*36450*/  HMMA.16816.F32 R4, R12, R2, R24 ;  /* 0x000000020c04723c */ /* 0x004fe20000001818 */
[----:B------:R-:W2:Y:S04]  /*36460*/  LDL.LU.64 R24, [R1+0x260] ;  /* 0x0002600001187983 */ /* 0x000ea80000300a00 */
[----:B------:R-:W2:-:S14]  /*36470*/  LDL.LU.64 R26, [R1+0x268] ;  /* 0x00026800011a7983 */ /* 0x000e9c0000300a00 */
[----:B------:R-:W-:Y:S04]  /*36480*/  STL.64 [R1+0x1d0], R4 ;  /* 0x0001d00401007387 */ /* 0x000fe80000100a00 */
[----:B------:R-:W-:Y:S04]  /*36490*/  STL.64 [R1+0x1d8], R6 ;  /* 0x0001d80601007387 */ /* 0x000fe80000100a00 */
[----:B------:R-:W3:Y:S04]  /*364a0*/  LDL.LU.64 R8, [R1+0x210] ;  /* 0x0002100001087983 */ /* 0x000ee80000300a00 */
[----:B------:R-:W4:Y:S04]  /*364b0*/  LDL.LU.64 R10, [R1+0x218] ;  /* 0x00021800010a7983 */ /* 0x000f280000300a00 */
        /* <DEDUP_REMOVED lines=9> */
[----:B------:R-:W-:-:S07]  /*36550*/  F2FP.F16.E5M2.UNPACK_B R15, R28 ;  /* 0x0000001cff0f723e */ /* 0x000fce00020004ff */
[C---:B--2---:R-:W-:Y:S01]  /*36560*/  HMMA.16816.F32 R24, R12.reuse, R20, R24 ;  /* 0x000000140c18723c */ /* 0x044fe20000001818 */
[----:B-----5:R-:W-:Y:S04]  /*36570*/  STL.64 [R1+0x3958], R6 ;  /* 0x0039580601007387 */ /* 0x020fe80000100a00 */
[----:B----4-:R0:W-:Y:S04]  /*36580*/  STL.64 [R1+0x3950], R4 ;  /* 0x0039500401007387 */ /* 0x0101e80000100a00 */
[----:B0-----:R-:W2:Y:S04]  /*36590*/  LDL.LU.64 R4, [R1+0x220] ;  /* 0x0002200001047983 */ /* 0x001ea80000300a00 */
[----:B------:R-:W2:Y:S04]  /*365a0*/  LDL.LU.64 R6, [R1+0x228] ;  /* 0x0002280001067983 */ /* 0x000ea80000300a00 */
[----:B------:R-:W4:Y:S04]  /*365b0*/  LDL.LU R0, [R1+0x860] ;  /* 0x0008600001007983 */ /* 0x000f280000300800 */
[----:B------:R-:W5:Y:S04]  /*365c0*/  LDL.LU R22, [R1+0x868] ;  /* 0x0008680001167983 */ /* 0x000f680000300800 */
[----:B------:R-:W5:Y:S01]  /*365d0*/  LDL.LU R23, [R1+0x870] ;  /* 0x0008700001177983 */ /* 0x000f620000300800 */
[C---:B---3--:R-:W-:Y:S03]  /*365e0*/  HMMA.16816.F32 R8, R12.reuse, R18, R8 ;  /* 0x000000120c08723c */ /* 0x048fe60000001808 */
[----:B------:R-:W3:Y:S04]  /*365f0*/  LDL.LU R28, [R1+0x87c] ;  /* 0x00087c00011c7983 */ /* 0x000ee80000300800 */
[----:B-----5:R-:W-:Y:S04]  /*36600*/  STL.64 [R1+0x3938], R22 ;  /* 0x0039381601007387 */ /* 0x020fe80000100a00 */
[----:B------:R0:W-:Y:S04]  /*36610*/  STL.64 [R1+0x3930], R20 ;  /* 0x0039301401007387 */ /* 0x0001e80000100a00 */
[----:B------:R1:W-:Y:S04]  /*36620*/  STL.64 [R1+0x1f0], R24 ;  /* 0x0001f01801007387 */ /* 0x0003e80000100a00 */
[----:B------:R5:W-:Y:S04]  /*36630*/  STL.64 [R1+0x1f8], R26 ;  /* 0x0001f81a01007387 */ /* 0x000be80000100a00 */
[----:B0-----:R-:W2:Y:S04]  /*36640*/  LDL.LU.64 R20, [R1+0x240] ;  /* 0x0002400001147983 */ /* 0x001ea80000300a00 */
[----:B------:R-:W2:Y:S04]  /*36650*/  LDL.LU.64 R22, [R1+0x248] ;  /* 0x0002480001167983 */ /* 0x000ea80000300a00 */
[----:B-1----:R-:W2:Y:S04]  /*36660*/  LDL.LU.64 R24, [R1+0x640] ;  /* 0x0006400001187983 */ /* 0x002ea80000300a00 */
[----:B-----5:R-:W5:Y:S04]  /*36670*/  LDL.LU.64 R26, [R1+0x648] ;  /* 0x00064800011a7983 */ /* 0x020f680000300a00 */
        /* <DEDUP_REMOVED lines=40> */
[----:B-----5:R-:W-:Y:S01]  /*36900*/  HMMA.16816.F32 R4, R12, R2, R24 ;  /* 0x000000020c04723c */ /* 0x020fe20000001818 */
[----:B----4-:R-:W-:-:S05]  /*36910*/  IMAD R0, R0, 0x100, R17 ;  /* 0x0000010000007824 */ /* 0x010fca00078e0211 */
        /* <DEDUP_REMOVED lines=15> */
[----:B------:R-:W5:Y:S04]  /*36a10*/  LDL.LU.64 R6, [R1+0x2b8] ;  /* 0x0002b80001067983 */ /* 0x000f680000300a00 */
[----:B-----5:R-:W-:Y:S04]  /*36a20*/  STL.64 [R1+0x38f8], R6 ;  /* 0x0038f80601007387 */ /* 0x020fe80000100a00 */
[----:B----4-:R0:W-:Y:S04]  /*36a30*/  STL.64 [R1+0x38f0], R4 ;  /* 0x0038f00401007387 */ /* 0x0101e80000100a00 */
[----:B0-----:R-:W4:Y:S04]  /*36a40*/  LDL.LU.64 R4, [R1+0x2a0] ;  /* 0x0002a00001047983 */ /* 0x001f280000300a00 */
[----:B------:R-:W4:Y:S04]  /*36a50*/  LDL.LU.64 R6, [R1+0x2a8] ;  /* 0x0002a80001067983 */ /* 0x000f280000300a00 */
[----:B------:R-:W5:Y:S04]  /*36a60*/  LDL.LU.64 R24, [R1+0x630] ;  /* 0x0006300001187983 */ /* 0x000f680000300a00 */
[----:B------:R-:W2:Y:S01]  /*36a70*/  LDL.LU.64 R26, [R1+0x638] ;  /* 0x00063800011a7983 */ /* 0x000ea20000300a00 */
[----:B------:R-:W-:Y:S01]  /*36a80*/  IMAD R28, R29, 0x100, R28 ;  /* 0x000001001d1c7824 */ /* 0x000fe200078e021c */
[----:B------:R-:W-:-:S02]  /*36a90*/  F2FP.F16.E5M2.UNPACK_B R12, R0 ;  /* 0x00000000ff0c723e */ /* 0x000fc400020004ff */
[----:B------:R-:W-:Y:S02]  /*36aa0*/  F2FP.F16.E5M2.UNPACK_B R13, R22 ;  /* 0x00000016ff0d723e */ /* 0x000fe400020004ff */
[----:B------:R-:W-:Y:S02]  /*36ab0*/  F2FP.F16.E5M2.UNPACK_B R14, R23 ;  /* 0x00000017ff0e723e */ /* 0x000fe400020004ff */
[----:B------:R-:W-:Y:S01]  /*36ac0*/  F2FP.F16.E5M2.UNPACK_B R15, R28 ;  /* 0x0000001cff0f723e */ /* 0x000fe200020004ff */
[----:B--2---:R-:W-:Y:S04]  /*36ad0*/  STL.64 [R1+0x38c8], R26 ;  /* 0x0038c81a01007387 */ /* 0x004fe80000100a00 */
[----:B-----5:R0:W-:Y:S04]  /*36ae0*/  STL.64 [R1+0x38c0], R24 ;  /* 0x0038c01801007387 */ /* 0x0201e80000100a00 */
[----:B0-----:R-:W2:Y:S04]  /*36af0*/  LDL.LU.64 R24, [R1+0x2d0] ;  /* 0x0002d00001187983 */ /* 0x001ea80000300a00 */
[----:B------:R-:W5:Y:S01]  /*36b00*/  LDL.LU.64 R26, [R1+0x2d8] ;  /* 0x0002d800011a7983 */ /* 0x000f620000300a00 */
[C---:B---3--:R-:W-:Y:S03]  /*36b10*/  HMMA.16816.F32 R16, R12.reuse, R20, R16 ;  /* 0x000000140c10723c */ /* 0x048fe60000001810 */
[----:B-----5:R-:W-:Y:S04]  /*36b20*/  STL.64 [R1+0x38d8], R26 ;  /* 0x0038d81a01007387 */ /* 0x020fe80000100a00 */
[----:B--2---:R0:W-:Y:S04]  /*36b30*/  STL.64 [R1+0x38d0], R24 ;  /* 0x0038d01801007387 */ /* 0x0041e80000100a00 */
[----:B0-----:R-:W2:Y:S04]  /*36b40*/  LDL.LU.64 R24, [R1+0x2c0] ;  /* 0x0002c00001187983 */ /* 0x001ea80000300a00 */
[----:B------:R-:W2:Y:S04]  /*36b50*/  LDL.LU.64 R26, [R1+0x2c8] ;  /* 0x0002c800011a7983 */ /* 0x000ea80000300a00 */
[----:B------:R-:W3:Y:S04]  /*36b60*/  LDL.LU R0, [R1+0x880] ;  /* 0x0008800001007983 */ /* 0x000ee80000300800 */
        /* <DEDUP_REMOVED lines=17> */
[----:B0-----:R-:W4:Y:S04]  /*36c80*/  LDL.LU.64 R10, [R1+0x3908] ;  /* 0x00390800010a7983 */ /* 0x001f280000300a00 */
[----:B------:R-:W2:Y:S01]  /*36c90*/  LDL.LU.64 R8, [R1+0x3900] ;  /* 0x0039000001087983 */ /* 0x000ea20000300a00 */
[----:B----4-:R-:W-:-:S15]  /*36ca0*/  HMMA.16816.F32 R4, R12, R10, R4 ;  /* 0x0000000a0c04723c */ /* 0x010fde0000001804 */
[----:B------:R-:W-:-:S04]  /*36cb0*/  NOP ;  /* 0x0000000000007918 */ /* 0x000fc80000000000 */
[----:B------:R-:W-:Y:S04]  /*36cc0*/  STL.64 [R1+0x2a0], R4 ;  /* 0x0002a00401007387 */ /* 0x000fe80000100a00 */
[----:B------:R0:W-:Y:S04]  /*36cd0*/  STL.64 [R1+0x2a8], R6 ;  /* 0x0002a80601007387 */ /* 0x0001e80000100a00 */
[----:B0-----:R-:W2:Y:S04]  /*36ce0*/  LDL.LU.64 R6, [R1+0x38f8] ;  /* 0x0038f80001067983 */ /* 0x001ea80000300a00 */
[----:B------:R-:W2:Y:S04]  /*36cf0*/  LDL.LU.64 R4, [R1+0x38f0] ;  /* 0x0038f00001047983 */ /* 0x000ea80000300a00 */
[----:B------:R-:W3:Y:S01]  /*36d00*/  LDL.LU R29, [R1+0x8b8] ;  /* 0x0008b800011d7983 */ /* 0x000ee20000300800 */
[----:B--2---:R-:W-:-:S15]  /*36d10*/  HMMA.16816.F32 R4, R12, R8, R4 ;  /* 0x000000080c04723c */ /* 0x004fde0000001804 */
[----:B------:R-:W-:-:S04]  /*36d20*/  NOP ;  /* 0x0000000000007918 */ /* 0x000fc80000000000 */
[----:B------:R-:W-:Y:S04]  /*36d30*/  STL.64 [R1+0x2b0], R4 ;  /* 0x0002b00401007387 */ /* 0x000fe80000100a00 */
[----:B------:R0:W-:Y:S04]  /*36d40*/  STL.64 [R1+0x2b8], R6 ;  /* 0x0002b80601007387 */ /* 0x0001e80000100a00 */
[----:B0-----:R-:W2:Y:S04]  /*36d50*/  LDL.LU.64 R6, [R1+0x38e8] ;  /* 0x0038e80001067983 */ /* 0x001ea80000300a00 */
[----:B------:R-:W4:Y:S04]  /*36d60*/  LDL.LU.64 R4, [R1+0x38e0] ;  /* 0x0038e00001047983 */ /* 0x000f280000300a00 */
[----:B------:R0:W-:Y:S04]  /*36d70*/  STL.64 [R1+0x38a8], R10 ;  /* 0x0038a80a01007387 */ /* 0x0001e80000100a00 */
[----:B0-----:R-:W3:Y:S04]  /*36d80*/  LDL.LU R10, [R1+0x894] ;  /* 0x00089400010a7983 */ /* 0x001ee80000300800 */
[----:B------:R-:W3:Y:S04]  /*36d90*/  LDL.LU R11, [R1+0x89c] ;  /* 0x00089c00010b7983 */ /* 0x000ee80000300800 */
[----:B------:R0:W-:Y:S04]  /*36da0*/  STL.64 [R1+0x38a0], R8 ;  /* 0x0038a00801007387 */ /* 0x0001e80000100a00 */
[----:B0-----:R-:W3:Y:S04]  /*36db0*/  LDL.LU R8, [R1+0x884] ;  /* 0x0008840001087983 */ /* 0x001ee80000300800 */
[----:B------:R-:W5:Y:S01]  /*36dc0*/  LDL.LU R9, [R1+0x88c] ;  /* 0x00088c0001097983 */ /* 0x000f620000300800 */
[----:B--2---:R-:W-:-:S15]  /*36dd0*/  HMMA.16816.F32 R24, R12, R6, R24 ;  /* 0x000000060c18723c */ /* 0x004fde0000001818 */
[----:B------:R-:W-:-:S04]  /*36de0*/  NOP ;  /* 0x0000000000007918 */ /* 0x000fc80000000000 */
[----:B------:R-:W-:Y:S04]  /*36df0*/  STL.64 [R1+0x2c0], R24 ;  /* 0x0002c01801007387 */ /* 0x000fe80000100a00 */
[----:B------:R0:W-:Y:S04]  /*36e00*/  STL.64 [R1+0x2c8], R26 ;  /* 0x0002c81a01007387 */ /* 0x0001e80000100a00 */
[----:B0-----:R-:W4:Y:S04]  /*36e10*/  LDL.LU.64 R26, [R1+0x38d8] ;  /* 0x0038d800011a7983 */ /* 0x001f280000300a00 */
[----:B------:R-:W4:Y:S02]  /*36e20*/  LDL.LU.64 R24, [R1+0x38d0] ;  /* 0x0038d00001187983 */ /* 0x000f240000300a00 */
[----:B----4-:R-:W-:-:S15]  /*36e30*/  HMMA.16816.F32 R24, R12, R4, R24 ;  /* 0x000000040c18723c */ /* 0x010fde0000001818 */
[----:B------:R-:W-:-:S04]  /*36e40*/  NOP ;  /* 0x0000000000007918 */ /* 0x000fc80000000000 */
[----:B------:R-:W-:Y:S04]  /*36e50*/  STL.64 [R1+0x2e0], R24 ;  /* 0x0002e01801007387 */ /* 0x000fe80000100a00 */
[----:B------:R0:W-:Y:S04]  /*36e60*/  STL.64 [R1+0x2e8], R26 ;  /* 0x0002e81a01007387 */ /* 0x0001e80000100a00 */
[----:B0-----:R-:W2:Y:S04]  /*36e70*/  LDL.LU.64 R26, [R1+0x38c8] ;  /* 0x0038c800011a7983 */ /* 0x001ea80000300a00 */
[----:B------:R-:W2:Y:S04]  /*36e80*/  LDL.LU.64 R24, [R1+0x38c0] ;  /* 0x0038c00001187983 */ /* 0x000ea80000300a00 */
[----:B------:R-:W-:Y:S04]  /*36e90*/  STL.64 [R1+0x3888], R6 ;  /* 0x0038880601007387 */ /* 0x000fe80000100a00 */
[----:B------:R2:W-:Y:S01]  /*36ea0*/  STL.64 [R1+0x3880], R4 ;  /* 0x0038800401007387 */ /* 0x0005e20000100a00 */
[----:B---3--:R-:W-:-:S02]  /*36eb0*/  IMAD R0, R0, 0x100, R8 ;  /* 0x0000010000007824 */ /* 0x008fc400078e0208 */
[----:B-----5:R-:W-:Y:S02]  /*36ec0*/  IMAD R22, R22, 0x100, R9 ;  /* 0x0000010016167824 */ /* 0x020fe400078e0209 */
[----:B------:R-:W-:Y:S02]  /*36ed0*/  IMAD R23, R23, 0x100, R10 ;  /* 0x0000010017177824 */ /* 0x000fe400078e020a */
        /* <DEDUP_REMOVED lines=25> */
[----:B------:R-:W5:Y:S04]  /*37070*/  LDL.LU R23, [R1+0x8b0] ;  /* 0x0008b00001177983 */ /* 0x000f680000300800 */
[----:B------:R-:W2:Y:S01]  /*37080*/  LDL.LU R28, [R1+0x8bc] ;  /* 0x0008bc00011c7983 */ /* 0x000ea20000300800 */
[C---:B---3--:R-:W-:Y:S03]  /*37090*/  HMMA.16816.F32 R8, R12.reuse, R18, R8 ;  /* 0x000000120c08723c */ /* 0x048fe60000001808 */
[----:B-----5:R-:W-:Y:S04]  /*370a0*/  STL.64 [R1+0x3868], R22 ;  /* 0x0038681601007387 */ /* 0x020fe80000100a00 */
[----:B------:R0:W-:Y:S04]  /*370b0*/  STL.64 [R1+0x3860], R20 ;  /* 0x0038601401007387 */ /* 0x0001e80000100a00 */
[----:B------:R-:W-:Y:S04]  /*370c0*/  STL.64 [R1+0x2f0], R24 ;  /* 0x0002f01801007387 */ /* 0x000fe80000100a00 */
[----:B------:R-:W-:Y:S04]  /*370d0*/  STL.64 [R1+0x2f8], R26 ;  /* 0x0002f81a01007387 */ /* 0x000fe80000100a00 */
[----:B0-----:R-:W3:Y:S04]  /*370e0*/  LDL.LU.64 R20, [R1+0x3d0] ;  /* 0x0003d00001147983 */ /* 0x001ee80000300a00 */
[----:B------:R-:W5:Y:S04]  /*370f0*/  LDL.LU.64 R22, [R1+0x3d8] ;  /* 0x0003d80001167983 */ /* 0x000f680000300a00 */
[----:B-----5:R-:W-:Y:S04]  /*37100*/  STL.64 [R1+0x3878], R22 ;  /* 0x0038781601007387 */ /* 0x020fe80000100a00 */
[----:B---3--:R0:W-:Y:S04]  /*37110*/  STL.64 [R1+0x3870], R20 ;  /* 0x0038701401007387 */ /* 0x0081e80000100a00 */
[----:B0-----:R-:W3:Y:S04]  /*37120*/  LDL.LU.64 R20, [R1+0x3c0] ;  /* 0x0003c00001147983 */ /* 0x001ee80000300a00 */
[----:B------:R-:W3:Y:S04]  /*37130*/  LDL.LU.64 R22, [R1+0x3c8] ;  /* 0x0003c80001167983 */ /* 0x000ee80000300a00 */
[----:B------:R-:W5:Y:S04]  /*37140*/  LDL.LU.64 R24, [R1+0x620] ;  /* 0x0006200001187983 */ /* 0x000f680000300a00 */
[----:B------:R-:W5:Y:S04]  /*37150*/  LDL.LU.64 R26, [R1+0x628] ;  /* 0x00062800011a7983 */ /* 0x000f680000300a00 */
        /* <DEDUP_REMOVED lines=43> */
[----:B----4-:R-:W-:-:S02]  /*37410*/  IMAD R0, R0, 0x100, R9 ;  /* 0x0000010000007824 */ /* 0x010fc400078e0209 */
[----:B------:R-:W-:Y:S02]  /*37420*/  IMAD R28, R29, 0x100, R28 ;  /* 0x000001001d1c7824 */ /* 0x000fe400078e021c */
[----:B--2---:R-:W-:Y:S02]  /*37430*/  IMAD R22, R22, 0x100, R10 ;  /* 0x0000010016167824 */ /* 0x004fe400078e020a */
[----:B------:R-:W-:Y:S02]  /*37440*/  IMAD R23, R23, 0x100, R11 ;  /* 0x0000010017177824 */ /* 0x000fe400078e020b */
[----:B-----5:R-:W-:Y:S01]  /*37450*/  HMMA.16816.F32 R8, R12, R2, R24 ;  /* 0x000000020c08723c */ /* 0x020fe20000001818 */
[----:B------:R-:W-:Y:S02]  /*37460*/  F2FP.F16.E5M2.UNPACK_B R12, R0 ;  /* 0x00000000ff0c723e */ /* 0x000fe400020004ff */
[----:B------:R-:W-:Y:S02]  /*37470*/  F2FP.F16.E5M2.UNPACK_B R13, R22 ;  /* 0x00000016ff0d723e */ /* 0x000fe400020004ff */
[----:B------:R-:W-:-:S02]  /*37480*/  F2FP.F16.E5M2.UNPACK_B R14, R23 ;  /* 0x00000017ff0e723e */ /* 0x000fc400020004ff */
[----:B------:R-:W-:Y:S01]  /*37490*/  F2FP.F16.E5M2.UNPACK_B R15, R28 ;  /* 0x0000001cff0f723e */ /* 0x000fe200020004ff */
[----:B------:R-:W2:Y:S04]  /*374a0*/  LDL.LU.64 R24, [R1+0x380] ;  /* 0x0003800001187983 */ /* 0x000ea80000300a00 */
[----:B------:R-:W2:Y:S02]  /*374b0*/  LDL.LU.64 R26, [R1+0x388] ;  /* 0x00038800011a7983 */ /* 0x000ea40000300a00 */
[C---:B---3--:R-:W-:Y:S05]  /*374c0*/  HMMA.16816.F32 R4, R12.reuse, R20, R4 ;  /* 0x000000140c04723c */ /* 0x048fea0000001804 */
[----:B------:R-:W-:Y:S04]  /*374d0*/  STL.64 [R1+0x3e0], R8 ;  /* 0x0003e00801007387 */ /* 0x000fe80000100a00 */
[----:B------:R-:W-:Y:S04]  /*374e0*/  STL.64 [R1+0x3e8], R10 ;  /* 0x0003e80a01007387 */ /* 0x000fe80000100a00 */
[----:B------:R0:W-:Y:S04]  /*374f0*/  STL [R1+0x380c], R3 ;  /* 0x00380c0301007387 */ /* 0x0001e80000100800 */
[----:B0-----:R-:W3:Y:S04]  /*37500*/  LDL.LU R3, [R1+0x8c4] ;  /* 0x0008c40001037983 */ /* 0x001ee80000300800 */
[----:B------:R-:W4:Y:S04]  /*37510*/  LDL.LU R29, [R1+0x8cc] ;  /* 0x0008cc00011d7983 */ /* 0x000f280000300800 */
[----:B------:R-:W3:Y:S04]  /*37520*/  LDL.LU R0, [R1+0x8c0] ;  /* 0x0008c00001007983 */ /* 0x000ee80000300800 */
[----:B------:R-:W5:Y:S04]  /*37530*/  LDL.LU R22, [R1+0x5b4] ;  /* 0x0005b40001167983 */ /* 0x000f680000300800 */
[----:B------:R-:W5:Y:S04]  /*37540*/  LDL.LU R23, [R1+0x5b0] ;  /* 0x0005b00001177983 */ /* 0x000f680000300800 */
[----:B------:R-:W2:Y:S04]  /*37550*/  LDL.LU R28, [R1+0x584] ;  /* 0x00058400011c7983 */ /* 0x000ea80000300800 */
[----:B------:R-:W2:Y:S04]  /*37560*/  LDL.LU.64 R8, [R1+0x370] ;  /* 0x0003700001087983 */ /* 0x000ea80000300a00 */
[----:B------:R-:W2:Y:S04]  /*37570*/  LDL.LU.64 R10, [R1+0x378] ;  /* 0x00037800010a7983 */ /* 0x000ea80000300a00 */
[----:B------:R0:W-:Y:S04]  /*37580*/  STL.64 [R1+0x460], R4 ;  /* 0x0004600401007387 */ /* 0x0001e80000100a00 */
[----:B------:R1:W-:Y:S04]  /*37590*/  STL.64 [R1+0x468], R6 ;  /* 0x0004680601007387 */ /* 0x0003e80000100a00 */
[----:B0-----:R-:W2:Y:S04]  /*375a0*/  LDL.LU.64 R4, [R1+0x350] ;  /* 0x0003500001047983 */ /* 0x001ea80000300a00 */
[----:B-1----:R-:W2:Y:S04]  /*375b0*/  LDL.LU.64 R6, [R1+0x358] ;  /* 0x0003580001067983 */ /* 0x002ea80000300a00 */
[----:B--2---:R-:W-:Y:S04]  /*375c0*/  STL.64 [R1+0x3848], R6 ;  /* 0x0038480601007387 */ /* 0x004fe80000100a00 */
[----:B------:R0:W-:Y:S04]  /*375d0*/  STL.64 [R1+0x3840], R4 ;  /* 0x0038400401007387 */ /* 0x0001e80000100a00 */
[----:B0-----:R-:W2:Y:S04]  /*375e0*/  LDL.LU.64 R4, [R1+0x360] ;  /* 0x0003600001047983 */ /* 0x001ea80000300a00 */
[----:B------:R-:W2:Y:S04]  /*375f0*/  LDL.LU.64 R6, [R1+0x368] ;  /* 0x0003680001067983 */ /* 0x000ea80000300a00 */
[----:B------:R-:W2:Y:S04]  /*37600*/  LDL.LU R20, [R1+0x540] ;  /* 0x0005400001147983 */ /* 0x000ea80000300800 */
[----:B------:R-:W2:Y:S04]  /*37610*/  LDL.LU R21, [R1+0x544] ;  /* 0x0005440001157983 */ /* 0x000ea80000300800 */
[----:B-----5:R-:W-:Y:S01]  /*37620*/  STL.64 [R1+0x3818], R22 ;  /* 0x0038181601007387 */ /* 0x020fe20000100a00 */
[C---:B------:R-:W-:Y:S08]  /*37630*/  HMMA.16816.F32 R24, R12.reuse, R18, R24 ;  /* 0x000000120c18723c */ /* 0x040ff00000001818 */
[C---:B------:R-:W-:Y:S01]  /*37640*/  HMMA.16816.F32 R8, R12.reuse, R16, R8 ;  /* 0x000000100c08723c */ /* 0x040fe20000001808 */
[----:B--2---:R0:W-:Y:S04]  /*37650*/  STL.64 [R1+0x3810], R20 ;  /* 0x0038101401007387 */ /* 0x0041e80000100a00 */
[----:B0-----:R-:W2:Y:S04]  /*37660*/  LDL.LU.64 R20, [R1+0x320] ;  /* 0x0003200001147983 */ /* 0x001ea80000300a00 */
[----:B------:R-:W5:Y:S04]  /*37670*/  LDL.LU.64 R22, [R1+0x328] ;  /* 0x0003280001167983 */ /* 0x000f680000300a00 */
[----:B------:R-:W-:Y:S04]  /*37680*/  STL.64 [R1+0x450], R24 ;  /* 0x0004501801007387 */ /* 0x000fe80000100a00 */
[----:B------:R-:W-:Y:S04]  /*37690*/  STL.64 [R1+0x458], R26 ;  /* 0x0004581a01007387 */ /* 0x000fe80000100a00 */
[----:B-----5:R-:W-:Y:S04]  /*376a0*/  STL.64 [R1+0x3828], R22 ;  /* 0x0038281601007387 */ /* 0x020fe80000100a00 */
[----:B--2---:R0:W-:Y:S04]  /*376b0*/  STL.64 [R1+0x3820], R20 ;  /* 0x0038201401007387 */ /* 0x0041e80000100a00 */
[----:B0-----:R-:W2:Y:S04]  /*376c0*/  LDL.LU.64 R20, [R1+0x330] ;  /* 0x0003300001147983 */ /* 0x001ea80000300a00 */
[----:B------:R-:W2:Y:S04]  /*376d0*/  LDL.LU.64 R22, [R1+0x338] ;  /* 0x0003380001167983 */ /* 0x000ea80000300a00 */
[----:B------:R-:W5:Y:S04]  /*376e0*/  LDL.LU.64 R24, [R1+0x340] ;  /* 0x0003400001187983 */ /* 0x000f680000300a00 */
[----:B------:R-:W5:Y:S04]  /*376f0*/  LDL.LU.64 R26, [R1+0x348] ;  /* 0x00034800011a7983 */ /* 0x000f680000300a00 */
[----:B------:R-:W2:Y:S04]  /*37700*/  LDL.LU R18, [R1+0x560] ;  /* 0x0005600001127983 */ /* 0x000ea80000300800 */
[----:B------:R-:W2:Y:S04]  /*37710*/  LDL.LU R19, [R1+0x564] ;  /* 0x0005640001137983 */ /* 0x000ea80000300800 */
[----:B------:R-:W-:Y:S04]  /*37720*/  STL.64 [R1+0x440], R8 ;  /* 0x0004400801007387 */ /* 0x000fe80000100a00 */
[----:B------:R0:W-:Y:S04]  /*37730*/  STL.64 [R1+0x448], R10 ;  /* 0x0004480a01007387 */ /* 0x0001e80000100a00 */
[----:B0-----:R-:W2:Y:S04]  /*37740*/  LDL.LU.64 R10, [R1+0x3858] ;  /* 0x00385800010a7983 */ /* 0x001ea80000300a00 */
[----:B------:R-:W3:Y:S04]  /*37750*/  LDL.LU.64 R8, [R1+0x3850] ;  /* 0x0038500001087983 */ /* 0x000ee80000300a00 */
[----:B------:R-:W3:Y:S04]  /*37760*/  LDL.LU R16, [R1+0x8d8] ;  /* 0x0008d80001107983 */ /* 0x000ee80000300800 */
[----:B------:R-:W3:Y:S01]  /*37770*/  LDL.LU R17, [R1+0x580] ;  /* 0x0005800001117983 */ /* 0x000ee20000300800 */
[----:B--2---:R-:W-:-:S15]  /*37780*/  HMMA.16816.F32 R4, R12, R10, R4 ;  /* 0x0000000a0c04723c */ /* 0x004fde0000001804 */
[----:B------:R-:W-:-:S04]  /*37790*/  NOP ;  /* 0x0000000000007918 */ /* 0x000fc80000000000 */
[----:B------:R-:W-:Y:S04]  /*377a0*/  STL.64 [R1+0x430], R4 ;  /* 0x0004300401007387 */ /* 0x000fe80000100a00 */
[----:B------:R0:W-:Y:S04]  /*377b0*/  STL.64 [R1+0x438], R6 ;  /* 0x0004380601007387 */ /* 0x0001e80000100a00 */
[----:B0-----:R-:W3:Y:S04]  /*377c0*/  LDL.LU.64 R6, [R1+0x3848] ;  /* 0x0038480001067983 */ /* 0x001ee80000300a00 */
[----:B------:R-:W3:Y:S02]  /*377d0*/  LDL.LU.64 R4, [R1+0x3840] ;  /* 0x0038400001047983 */ /* 0x000ee40000300a00 */
[----:B---3--:R-:W-:Y:S02]  /*377e0*/  HMMA.16816.F32 R8, R12, R8, R4 ;  /* 0x000000080c08723c */ /* 0x008fe40000001804 */
[----:B------:R-:W2:Y:S04]  /*377f0*/  LDL.LU.64 R6, [R1+0x3838] ;  /* 0x0038380001067983 */ /* 0x000ea80000300a00 */
[----:B------:R-:W3:-:S13]  /*37800*/  LDL.LU.64 R4, [R1+0x3830] ;  /* 0x0038300001047983 */ /* 0x000eda0000300a00 */
[----:B------:R0:W-:Y:S04]  /*37810*/  STL.64 [R1+0x420], R8 ;  /* 0x0004200801007387 */ /* 0x0001e80000100a00 */
[----:B------:R1:W-:Y:S04]  /*37820*/  STL.64 [R1+0x428], R10 ;  /* 0x0004280a01007387 */ /* 0x0003e80000100a00 */
[----:B0-----:R-:W3:Y:S04]  /*37830*/  LDL.LU R8, [R1] ;  /* 0x0000000001087983 */ /* 0x001ee80000300800 */
[----:B------:R-:W3:Y:S04]  /*37840*/  LDL.LU R9, [R1+0x4] ;  /* 0x0000040001097983 */ /* 0x000ee80000300800 */
[----:B-1----:R-:W3:Y:S04]  /*37850*/  LDL.LU R10, [R1+0x8] ;  /* 0x00000800010a7983 */ /* 0x002ee80000300800 */
[----:B------:R-:W3:Y:S01]  /*37860*/  LDL.LU R11, [R1+0xc] ;  /* 0x00000c00010b7983 */ /* 0x000ee20000300800 */
[----:B--2---:R-:W-:-:S15]  /*37870*/  HMMA.16816.F32 R20, R12, R6, R20 ;  /* 0x000000060c14723c */ /* 0x004fde0000001814 */
[----:B------:R-:W-:-:S04]  /*37880*/  NOP ;  /* 0x0000000000007918 */ /* 0x000fc80000000000 */
[----:B------:R-:W-:Y:S04]  /*37890*/  STL.64 [R1+0x410], R20 ;  /* 0x0004101401007387 */ /* 0x000fe80000100a00 */
[----:B------:R0:W-:Y:S04]  /*378a0*/  STL.64 [R1+0x418], R22 ;  /* 0x0004181601007387 */ /* 0x0001e80000100a00 */
[----:B0-----:R-:W3:Y:S04]  /*378b0*/  LDL.LU.64 R22, [R1+0x3828] ;  /* 0x0038280001167983 */ /* 0x001ee80000300a00 */
[----:B------:R-:W3:Y:S04]  /*378c0*/  LDL.LU.64 R20, [R1+0x3820] ;  /* 0x0038200001147983 */ /* 0x000ee80000300a00 */
[----:B------:R-:W2:Y:S04]  /*378d0*/  LDL.LU R6, [R1+0x8d0] ;  /* 0x0008d00001067983 */ /* 0x000ea80000300800 */
[----:B------:R-:W2:Y:S01]  /*378e0*/  LDL.LU R7, [R1+0x8dc] ;  /* 0x0008dc0001077983 */ /* 0x000ea20000300800 */
[----:B------:R-:W-:Y:S01]  /*378f0*/  IMAD R0, R0, 0x100, R3 ;  /* 0x0000010000007824 */ /* 0x000fe200078e0203 */
[----:B---3--:R-:W-:-:S15]  /*37900*/  HMMA.16816.F32 R20, R12, R4, R20 ;  /* 0x000000040c14723c */ /* 0x008fde0000001814 */
[----:B------:R-:W-:-:S04]  /*37910*/  NOP ;  /* 0x0000000000007918 */ /* 0x000fc80000000000 */
[----:B------:R-:W-:Y:S04]  /*37920*/  STL.64 [R1+0x400], R20 ;  /* 0x0004001401007387 */ /* 0x000fe80000100a00 */
[----:B------:R0:W-:Y:S04]  /*37930*/  STL.64 [R1+0x408], R22 ;  /* 0x0004081601007387 */ /* 0x0001e80000100a00 */
[----:B0-----:R-:W3:Y:S04]  /*37940*/  LDL.LU.64 R22, [R1+0x3818] ;  /* 0x0038180001167983 */ /* 0x001ee80000300a00 */
[----:B------:R-:W2:Y:S04]  /*37950*/  LDL.LU.64 R20, [R1+0x3810] ;  /* 0x0038100001147983 */ /* 0x000ea80000300a00 */
[----:B------:R-:W4:Y:S04]  /*37960*/  LDL.LU R4, [R1+0x8c8] ;  /* 0x0008c80001047983 */ /* 0x000f280000300800 */
[----:B------:R-:W2:Y:S04]  /*37970*/  LDL.LU R5, [R1+0x8d4] ;  /* 0x0008d40001057983 */ /* 0x000ea80000300800 */
[----:B------:R-:W5:Y:S01]  /*37980*/  LDL.LU R3, [R1+0x380c] ;  /* 0x00380c0001037983 */ /* 0x000f620000300800 */
[----:B----4-:R-:W-:-:S03]  /*37990*/  IMAD R4, R4, 0x100, R29 ;  /* 0x0000010004047824 */ /* 0x010fc600078e021d */
[----:B------:R-:W4:Y:S01]  /*379a0*/  LDL.LU R29, [R1+0x3808] ;  /* 0x00380800011d7983 */ /* 0x000f220000300800 */
[----:B-----5:R-:W-:Y:S03]  /*379b0*/  HMMA.16816.F32 R12, R12, R2, R24 ;  /* 0x000000020c0c723c */ /* 0x020fe60000001818 */
[----:B------:R-:W5:Y:S04]  /*379c0*/  LDL.LU.64 R26, [R1+0x3800] ;  /* 0x00380000011a7983 */ /* 0x000f680000300a00 */
[----:B------:R-:W5:Y:S01]  /*379d0*/  LDL.LU.64 R24, [R1+0x37f8] ;  /* 0x0037f80001187983 */ /* 0x000f620000300a00 */
[----:B--2---:R-:W-:Y:S02]  /*379e0*/  IMAD R5, R6, 0x100, R5 ;  /* 0x0000010006057824 */ /* 0x004fe400078e0205 */
[----:B------:R-:W-:-:S09]  /*379f0*/  IMAD R6, R16, 0x100, R7 ;  /* 0x0000010010067824 */ /* 0x000fd200078e0207 */
[----:B------:R0:W-:Y:S04]  /*37a00*/  STL.64 [R1+0x3d0], R12 ;  /* 0x0003d00c01007387 */ /* 0x0001e80000100a00 */
[----:B------:R1:W-:Y:S01]  /*37a10*/  STL.64 [R1+0x3d8], R14 ;  /* 0x0003d80e01007387 */ /* 0x0003e20000100a00 */
[----:B0-----:R-:W-:Y:S02]  /*37a20*/  F2FP.F16.E5M2.UNPACK_B R13, R4 ;  /* 0x00000004ff0d723e */ /* 0x001fe400020004ff */
[----:B-1----:R-:W-:Y:S01]  /*37a30*/  F2FP.F16.E5M2.UNPACK_B R14, R5 ;  /* 0x00000005ff0e723e */ /* 0x002fe200020004ff */
[----:B------:R-:W2:Y:S01]  /*37a40*/  LDL.LU R4, [R1+0x10] ;  /* 0x0000100001047983 */ /* 0x000ea20000300800 */
[----:B------:R-:W-:-:S03]  /*37a50*/  F2FP.F16.E5M2.UNPACK_B R15, R6 ;  /* 0x00000006ff0f723e */ /* 0x000fc600020004ff */
[----:B------:R-:W2:Y:S04]  /*37a60*/  LDL.LU R5, [R1+0x14] ;  /* 0x0000140001057983 */ /* 0x000ea80000300800 */
[----:B------:R-:W2:Y:S04]  /*37a70*/  LDL.LU R6, [R1+0x18] ;  /* 0x0000180001067983 */ /* 0x000ea80000300800 */
[----:B------:R-:W2:Y:S01]  /*37a80*/  LDL.LU R7, [R1+0x1c] ;  /* 0x00001c0001077983 */ /* 0x000ea20000300800 */
[----:B------:R-:W-:Y:S02]  /*37a90*/  F2FP.F16.E5M2.UNPACK_B R12, R0 ;  /* 0x00000000ff0c723e */ /* 0x000fe400020004ff */
[----:B------:R-:W-:-:S02]  /*37aa0*/  F2FP.F16.E5M2.UNPACK_B R20, R20.H1 ;  /* 0x00000014ff14723e */ /* 0x000fc400030004ff */
[----:B------:R-:W-:Y:S02]  /*37ab0*/  F2FP.F16.E5M2.UNPACK_B R21, R21.H1 ;  /* 0x00000015ff15723e */ /* 0x000fe400030004ff */
[----:B------:R-:W-:Y:S02]  /*37ac0*/  F2FP.F16.E5M2.UNPACK_B R18, R18.H1 ;  /* 0x00000012ff12723e */ /* 0x000fe400030004ff */
[----:B------:R-:W-:Y:S02]  /*37ad0*/  F2FP.F16.E5M2.UNPACK_B R19, R19.H1 ;  /* 0x00000013ff13723e */ /* 0x000fe400030004ff */
[----:B------:R-:W-:Y:S02]  /*37ae0*/  F2FP.F16.E5M2.UNPACK_B R16, R17.H1 ;  /* 0x00000011ff10723e */ /* 0x000fe400030004ff */
[----:B------:R-:W-:Y:S01]  /*37af0*/  F2FP.F16.E5M2.UNPACK_B R17, R28.H1 ;  /* 0x0000001cff11723e */ /* 0x000fe200030004ff */
[----:B-----5:R-:W-:-:S15]  /*37b00*/  HMMA.16816.F32 R24, R12, R20, R24 ;  /* 0x000000140c18723c */ /* 0x020fde0000001818 */
[----:B------:R-:W-:-:S04]  /*37b10*/  NOP ;  /* 0x0000000000007918 */ /* 0x000fc80000000000 */
[----:B------:R-:W-:Y:S04]  /*37b20*/  STL.64 [R1+0x490], R24 ;  /* 0x0004901801007387 */ /* 0x000fe80000100a00 */
[----:B------:R0:W-:Y:S02]  /*37b30*/  STL.64 [R1+0x498], R26 ;  /* 0x0004981a01007387 */ /* 0x0001e40000100a00 */
[C---:B0-----:R-:W-:Y:S08]  /*37b40*/  HMMA.16816.F32 R24, R12.reuse, R18, R8 ;  /* 0x000000120c18723c */ /* 0x041ff00000001808 */
[----:B--2---:R-:W-:Y:S11]  /*37b50*/  HMMA.16816.F32 R4, R12, R16, R4 ;  /* 0x000000100c04723c */ /* 0x004ff60000001804 */
[----:B------:R-:W-:Y:S04]  /*37b60*/  STL.64 [R1+0x4b0], R24 ;  /* 0x0004b01801007387 */ /* 0x000fe80000100a00 */
[----:B------:R-:W-:Y:S04]  /*37b70*/  STL.64 [R1+0x4b8], R26 ;  /* 0x0004b81a01007387 */ /* 0x000fe80000100a00 */
[----:B------:R-:W-:Y:S04]  /*37b80*/  STL.64 [R1+0x37a0], R18 ;  /* 0x0037a01201007387 */ /* 0x000fe80000100a00 */
[----:B------:R-:W-:Y:S04]  /*37b90*/  STL.64 [R1+0x3798], R16 ;  /* 0x0037981001007387 */ /* 0x000fe80000100a00 */
[----:B------:R-:W-:Y:S04]  /*37ba0*/  STL.64 [R1+0x4d0], R4 ;  /* 0x0004d00401007387 */ /* 0x000fe80000100a00 */
[----:B------:R0:W-:Y:S04]  /*37bb0*/  STL.64 [R1+0x4d8], R6 ;  /* 0x0004d80601007387 */ /* 0x0001e80000100a00 */
[----:B------:R-:W2:Y:S04]  /*37bc0*/  LDL.LU R9, [R1+0x5a4] ;  /* 0x0005a40001097983 */ /* 0x000ea80000300800 */
[----:B0-----:R-:W5:Y:S04]  /*37bd0*/  LDL.LU R6, [R1+0x550] ;  /* 0x0005500001067983 */ /* 0x001f680000300800 */
[----:B------:R-:W5:Y:S04]  /*37be0*/  LDL.LU R7, [R1+0x554] ;  /* 0x0005540001077983 */ /* 0x000f680000300800 */
[----:B------:R-:W2:Y:S04]  /*37bf0*/  LDL.LU R4, [R1+0x570] ;  /* 0x0005700001047983 */ /* 0x000ea80000300800 */
[----:B------:R-:W2:Y:S01]  /*37c00*/  LDL.LU R5, [R1+0x574] ;  /* 0x0005740001057983 */ /* 0x000ea20000300800 */
[----:B---3--:R-:W-:-:S02]  /*37c10*/  F2FP.F16.E5M2.UNPACK_B R11, R22.H1 ;  /* 0x00000016ff0b723e */ /* 0x008fc400030004ff */
[----:B------:R-:W-:Y:S01]  /*37c20*/  F2FP.F16.E5M2.UNPACK_B R10, R23.H1 ;  /* 0x00000017ff0a723e */ /* 0x000fe200030004ff */
[----:B-----5:R-:W-:Y:S04]  /*37c30*/  STL.64 [R1+0x37f0], R6 ;  /* 0x0037f00601007387 */ /* 0x020fe80000100a00 */
[----:B--2---:R0:W-:Y:S04]  /*37c40*/  STL.64 [R1+0x37e8], R4 ;  /* 0x0037e80401007387 */ /* 0x0041e80000100a00 */
[----:B0-----:R-:W2:Y:S04]  /*37c50*/  LDL.LU R4, [R1+0x20] ;  /* 0x0000200001047983 */ /* 0x001ea80000300800 */
[----:B------:R-:W2:Y:S04]  /*37c60*/  LDL.LU R5, [R1+0x24] ;  /* 0x0000240001057983 */ /* 0x000ea80000300800 */
[----:B------:R-:W2:Y:S04]  /*37c70*/  LDL.LU R6, [R1+0x28] ;  /* 0x0000280001067983 */ /* 0x000ea80000300800 */
[----:B------:R-:W2:Y:S04]  /*37c80*/  LDL.LU R7, [R1+0x2c] ;  /* 0x00002c0001077983 */ /* 0x000ea80000300800 */
[----:B------:R-:W3:Y:S04]  /*37c90*/  LDL.LU R8, [R1+0x5a0] ;  /* 0x0005a00001087983 */ /* 0x000ee80000300800 */
        /* <DEDUP_REMOVED lines=8> */
[----:B--2---:R-:W-:Y:S04]  /*37d20*/  STL.64 [R1+0x37c0], R22 ;  /* 0x0037c01601007387 */ /* 0x004fe80000100a00 */
[----:B------:R0:W-:Y:S04]  /*37d30*/  STL.64 [R1+0x37b8], R20 ;  /* 0x0037b81401007387 */ /* 0x0001e80000100a00 */
[----:B0-----:R-:W2:Y:S04]  /*37d40*/  LDL.LU R20, [R1+0x140] ;  /* 0x0001400001147983 */ /* 0x001ea80000300800 */
        /* <DEDUP_REMOVED lines=8> */
[----:B------:R-:W2:Y:S01]  /*37dd0*/  LDL.LU R23, [R1+0x6c] ;  /* 0x00006c0001177983 */ /* 0x000ea20000300800 */
[----:B---3--:R-:W-:-:S02]  /*37de0*/  F2FP.F16.E5M2.UNPACK_B R8, R8.H1 ;  /* 0x00000008ff08723e */ /* 0x008fc400030004ff */
[----:B------:R-:W-:Y:S01]  /*37df0*/  F2FP.F16.E5M2.UNPACK_B R9, R9.H1 ;  /* 0x00000009ff09723e */ /* 0x000fe200030004ff */
[----:B--2---:R-:W-:Y:S04]  /*37e00*/  STL.64 [R1+0x37e0], R22 ;  /* 0x0037e01601007387 */ /* 0x004fe80000100a00 */
[----:B------:R0:W-:Y:S04]  /*37e10*/  STL.64 [R1+0x37d8], R20 ;  /* 0x0037d81401007387 */ /* 0x0001e80000100a00 */
[----:B0-----:R-:W2:Y:S04]  /*37e20*/  LDL.LU R20, [R1+0x30] ;  /* 0x0000300001147983 */ /* 0x001ea80000300800 */
        /* <DEDUP_REMOVED lines=8> */
[----:B------:R-:W3:Y:S01]  /*37eb0*/  LDL.LU R19, [R1+0x13c] ;  /* 0x00013c0001137983 */ /* 0x000ee20000300800 */
[C---:B------:R-:W-:Y:S08]  /*37ec0*/  HMMA.16816.F32 R4, R12.reuse, R10, R4 ;  /* 0x0000000a0c04723c */ /* 0x040ff00000001804 */
[----:B--2---:R-:W-:Y:S01]  /*37ed0*/  HMMA.16816.F32 R20, R12, R8, R20 ;  /* 0x000000080c14723c */ /* 0x004fe20000001814 */
[----:B---3--:R-:W-:Y:S04]  /*37ee0*/  STL.64 [R1+0x37b0], R18 ;  /* 0x0037b01201007387 */ /* 0x008fe80000100a00 */
[----:B------:R0:W-:Y:S04]  /*37ef0*/  STL.64 [R1+0x37a8], R16 ;  /* 0x0037a81001007387 */ /* 0x0001e80000100a00 */
[----:B0-----:R-:W2:Y:S04]  /*37f00*/  LDL.LU R16, [R1+0x50] ;  /* 0x0000500001107983 */ /* 0x001ea80000300800 */
[----:B------:R-:W2:Y:S04]  /*37f10*/  LDL.LU R17, [R1+0x54] ;  /* 0x0000540001117983 */ /* 0x000ea80000300800 */
[----:B------:R-:W2:Y:S04]  /*37f20*/  LDL.LU R18, [R1+0x58] ;  /* 0x0000580001127983 */ /* 0x000ea80000300800 */
[----:B------:R-:W2:Y:S04]  /*37f30*/  LDL.LU R19, [R1+0x5c] ;  /* 0x00005c0001137983 */ /* 0x000ea80000300800 */
[----:B------:R-:W-:Y:S04]  /*37f40*/  STL.64 [R1+0x4e0], R4 ;  /* 0x0004e00401007387 */ /* 0x000fe80000100a00 */
[----:B------:R0:W-:Y:S04]  /*37f50*/  STL.64 [R1+0x4e8], R6 ;  /* 0x0004e80601007387 */ /* 0x0001e80000100a00 */
[----:B0-----:R-:W3:Y:S04]  /*37f60*/  LDL.LU.64 R6, [R1+0x37f0] ;  /* 0x0037f00001067983 */ /* 0x001ee80000300a00 */
[----:B------:R-:W2:Y:S04]  /*37f70*/  LDL.LU.64 R4, [R1+0x37e8] ;  /* 0x0037e80001047983 */ /* 0x000ea80000300a00 */
[----:B------:R-:W-:Y:S04]  /*37f80*/  STL.64 [R1+0x4f0], R20 ;  /* 0x0004f01401007387 */ /* 0x000fe80000100a00 */
[----:B------:R0:W-:Y:S04]  /*37f90*/  STL.64 [R1+0x4f8], R22 ;  /* 0x0004f81601007387 */ /* 0x0001e80000100a00 */
[----:B0-----:R-:W2:Y:S04]  /*37fa0*/  LDL.LU.64 R22, [R1+0x37e0] ;  /* 0x0037e00001167983 */ /* 0x001ea80000300a00 */
[----:B------:R-:W2:Y:S01]  /*37fb0*/  LDL.LU.64 R20, [R1+0x37d8] ;  /* 0x0037d80001147983 */ /* 0x000ea20000300a00 */
[----:B---3--:R-:W-:-:S02]  /*37fc0*/  F2FP.F16.E5M2.UNPACK_B R6, R6.H1 ;  /* 0x00000006ff06723e */ /* 0x008fc400030004ff */
[----:B------:R-:W-:-:S07]  /*37fd0*/  F2FP.F16.E5M2.UNPACK_B R7, R7.H1 ;  /* 0x00000007ff07723e */ /* 0x000fce00030004ff */
[----:B--2---:R-:W-:-:S15]  /*37fe0*/  HMMA.16816.F32 R20, R12, R6, R20 ;  /* 0x000000060c14723c */ /* 0x004fde0000001814 */
[----:B------:R-:W-:-:S04]  /*37ff0*/  NOP ;  /* 0x0000000000007918 */ /* 0x000fc80000000000 */
[----:B------:R-:W-:Y:S04]  /*38000*/  STL.64 [R1+0x520], R20 ;  /* 0x0005201401007387 */ /* 0x000fe80000100a00 */
[----:B------:R0:W-:Y:S04]  /*38010*/  STL.64 [R1+0x528], R22 ;  /* 0x0005281601007387 */ /* 0x0001e80000100a00 */
[----:B0-----:R-:W2:Y:S04]  /*38020*/  LDL.LU.64 R22, [R1+0x37d0] ;  /* 0x0037d00001167983 */ /* 0x001ea80000300a00 */
[----:B------:R-:W2:Y:S01]  /*38030*/  LDL.LU.64 R20, [R1+0x37c8] ;  /* 0x0037c80001147983 */ /* 0x000ea20000300a00 */
[----:B------:R-:W-:-:S02]  /*38040*/  F2FP.F16.E5M2.UNPACK_B R4, R4.H1 ;  /* 0x00000004ff04723e */ /* 0x000fc400030004ff */
[----:B------:R-:W-:Y:S02]  /*38050*/  F2FP.F16.E5M2.UNPACK_B R5, R5.H1 ;  /* 0x00000005ff05723e */ /* 0x000fe400030004ff */
[----:B-----5:R-:W-:Y:S02]  /*38060*/  F2FP.F16.E5M2.UNPACK_B R2, R2.H1 ;  /* 0x00000002ff02723e */ /* 0x020fe400030004ff */
[----:B------:R-:W-:-:S03]  /*38070*/  F2FP.F16.E5M2.UNPACK_B R3, R3.H1 ;  /* 0x00000003ff03723e */ /* 0x000fc600030004ff */
[C---:B--2---:R-:W-:Y:S08]  /*38080*/  HMMA.16816.F32 R20, R12.reuse, R4, R20 ;  /* 0x000000040c14723c */ /* 0x044ff00000001814 */
[----:B------:R-:W-:Y:S11]  /*38090*/  HMMA.16816.F32 R12, R12, R2, R16 ;  /* 0x000000020c0c723c */ /* 0x000ff60000001810 */
[----:B------:R-:W-:Y:S04]  /*380a0*/  STL.64 [R1+0x530], R20 ;  /* 0x0005301401007387 */ /* 0x000fe80000100a00 */
[----:B------:R0:W-:Y:S04]  /*380b0*/  STL.64 [R1+0x538], R22 ;  /* 0x0005381601007387 */ /* 0x0001e80000100a00 */
[----:B0-----:R-:W2:Y:S04]  /*380c0*/  LDL.LU.64 R22, [R1+0x37c0] ;  /* 0x0037c00001167983 */ /* 0x001ea80000300a00 */
[----:B------:R-:W3:Y:S04]  /*380d0*/  LDL.LU.64 R20, [R1+0x37b8] ;  /* 0x0037b80001147983 */ /* 0x000ee80000300a00 */
[----:B------:R-:W-:Y:S04]  /*380e0*/  STL.64 [R1+0x3780], R6 ;  /* 0x0037800601007387 */ /* 0x000fe80000100a00 */
[----:B------:R0:W-:Y:S04]  /*380f0*/  STL.64 [R1+0x3778], R4 ;  /* 0x0037780401007387 */ /* 0x0001e80000100a00 */
[----:B0-----:R-:W5:Y:S04]  /*38100*/  LDL.LU R4, [R1+0x110] ;  /* 0x0001100001047983 */ /* 0x001f680000300800 */
[----:B------:R-:W5:Y:S04]  /*38110*/  LDL.LU R5, [R1+0x114] ;  /* 0x0001140001057983 */ /* 0x000f680000300800 */
[----:B------:R-:W5:Y:S04]  /*38120*/  LDL.LU R6, [R1+0x118] ;  /* 0x0001180001067983 */ /* 0x000f680000300800 */
[----:B------:R-:W5:Y:S04]  /*38130*/  LDL.LU R7, [R1+0x11c] ;  /* 0x00011c0001077983 */ /* 0x000f680000300800 */
[----:B------:R-:W3:Y:S04]  /*38140*/  LDL.LU.64 R18, [R1+0x37b0] ;  /* 0x0037b00001127983 */ /* 0x000ee80000300a00 */
[----:B------:R-:W3:Y:S01]  /*38150*/  LDL.LU.64 R16, [R1+0x37a8] ;  /* 0x0037a80001107983 */ /* 0x000ee20000300a00 */
[----:B------:R-:W-:-:S02]  /*38160*/  IMAD R0, R0, 0x100, R24 ;  /* 0x0000010000007824 */ /* 0x000fc400078e0218 */
[----:B------:R-:W-:Y:S01]  /*38170*/  IMAD R24, R28, 0x100, R27 ;  /* 0x000001001c187824 */ /* 0x000fe200078e021b */
[----:B------:R0:W-:Y:S04]  /*38180*/  STL.64 [R1+0x500], R12 ;  /* 0x0005000c01007387 */ /* 0x0001e80000100a00 */
[----:B------:R1:W-:Y:S01]  /*38190*/  STL.64 [R1+0x508], R14 ;  /* 0x0005080e01007387 */ /* 0x0003e20000100a00 */
[----:B0-----:R-:W-:Y:S02]  /*381a0*/  F2FP.F16.E5M2.UNPACK_B R12, R0 ;  /* 0x00000000ff0c723e */ /* 0x001fe400020004ff */
[----:B-1----:R-:W-:Y:S02]  /*381b0*/  F2FP.F16.E5M2.UNPACK_B R15, R24 ;  /* 0x00000018ff0f723e */ /* 0x002fe400020004ff */
[----:B------:R-:W4:Y:S01]  /*381c0*/  LDL.LU R24, [R1+0x120] ;  /* 0x0001200001187983 */ /* 0x000f220000300800 */
[----:B--2---:R-:W-:-:S02]  /*381d0*/  IMAD R22, R22, 0x100, R25 ;  /* 0x0000010016167824 */ /* 0x004fc400078e0219 */
[----:B------:R-:W-:Y:S01]  /*381e0*/  IMAD R23, R23, 0x100, R26 ;  /* 0x0000010017177824 */ /* 0x000fe200078e021a */
[----:B------:R-:W4:Y:S04]  /*381f0*/  LDL.LU R25, [R1+0x124] ;  /* 0x0001240001197983 */ /* 0x000f280000300800 */
[----:B------:R-:W4:Y:S04]  /*38200*/  LDL.LU R26, [R1+0x128] ;  /* 0x00012800011a7983 */ /* 0x000f280000300800 */
[----:B------:R-:W4:Y:S01]  /*38210*/  LDL.LU R27, [R1+0x12c] ;  /* 0x00012c00011b7983 */ /* 0x000f220000300800 */
[----:B------:R-:W-:-:S02]  /*38220*/  F2FP.F16.E5M2.UNPACK_B R13, R22 ;  /* 0x00000016ff0d723e */ /* 0x000fc400020004ff */
[----:B------:R-:W-:-:S07]  /*38230*/  F2FP.F16.E5M2.UNPACK_B R14, R23 ;  /* 0x00000017ff0e723e */ /* 0x000fce00020004ff */
[----:B---3--:R-:W-:-:S15]  /*38240*/  HMMA.16816.F32 R16, R12, R20, R16 ;  /* 0x000000140c10723c */ /* 0x008fde0000001810 */
[----:B------:R-:W-:-:S04]  /*38250*/  NOP ;  /* 0x0000000000007918 */ /* 0x000fc80000000000 */
[----:B------:R-:W-:Y:S04]  /*38260*/  STL.64 [R1+0x510], R16 ;  /* 0x0005101001007387 */ /* 0x000fe80000100a00 */
[----:B------:R0:W-:Y:S04]  /*38270*/  STL.64 [R1+0x518], R18 ;  /* 0x0005181201007387 */ /* 0x0001e80000100a00 */
[----:B0-----:R-:W4:Y:S04]  /*38280*/  LDL.LU.64 R18, [R1+0x37a0] ;  /* 0x0037a00001127983 */ /* 0x001f280000300a00 */
[----:B------:R-:W5:Y:S01]  /*38290*/  LDL.LU.64 R16, [R1+0x3798] ;  /* 0x0037980001107983 */ /* 0x000f620000300a00 */
[----:B----4-:R-:W-:-:S15]  /*382a0*/  HMMA.16816.F32 R24, R12, R18, R24 ;  /* 0x000000120c18723c */ /* 0x010fde0000001818 */
[----:B------:R-:W-:-:S04]  /*382b0*/  NOP ;  /* 0x0000000000007918 */ /* 0x000fc80000000000 */
[----:B------:R-:W-:Y:S04]  /*382c0*/  STL.64 [R1+0x4c0], R24 ;  /* 0x0004c01801007387 */ /* 0x000fe80000100a00 */
[----:B------:R5:W-:Y:S02]  /*382d0*/  STL.64 [R1+0x4c8], R26 ;  /* 0x0004c81a01007387 */ /* 0x000be40000100a00 */
[----:B-----5:R-:W-:Y:S02]  /*382e0*/  HMMA.16816.F32 R24, R12, R16, R4 ;  /* 0x000000100c18723c */ /* 0x020fe40000001804 */
[----:B------:R-:W2:-:S15]  /*382f0*/  LDL.LU R4, [R1+0xf0] ;  /* 0x0000f00001047983 */ /* 0x000e9e0000300800 */
[----:B------:R-:W-:Y:S02]  /*38300*/  NOP ;  /* 0x0000000000007918 */ /* 0x000fe40000000000 */
[----:B------:R-:W-:Y:S04]  /*38310*/  STL.64 [R1+0x4a0], R24 ;  /* 0x0004a01801007387 */ /* 0x000fe80000100a00 */
[----:B------:R-:W-:Y:S04]  /*38320*/  STL.64 [R1+0x4a8], R26 ;  /* 0x0004a81a01007387 */ /* 0x000fe80000100a00 */
[----:B------:R-:W2:Y:S04]  /*38330*/  LDL.LU R5, [R1+0xf4] ;  /* 0x0000f40001057983 */ /* 0x000ea80000300800 */
[----:B------:R-:W3:Y:S04]  /*38340*/  LDL.LU R6, [R1+0xf8] ;  /* 0x0000f80001067983 */ /* 0x000ee80000300800 */
[----:B------:R-:W3:Y:S04]  /*38350*/  LDL.LU R7, [R1+0xfc] ;  /* 0x0000fc0001077983 */ /* 0x000ee80000300800 */
[----:B---3--:R-:W-:Y:S04]  /*38360*/  STL.64 [R1+0x3790], R6 ;  /* 0x0037900601007387 */ /* 0x008fe80000100a00 */
[----:B--2---:R0:W-:Y:S04]  /*38370*/  STL.64 [R1+0x3788], R4 ;  /* 0x0037880401007387 */ /* 0x0041e80000100a00 */
[----:B0-----:R-:W2:Y:S04]  /*38380*/  LDL.LU R4, [R1+0x100] ;  /* 0x0001000001047983 */ /* 0x001ea80000300800 */
[----:B------:R-:W2:Y:S04]  /*38390*/  LDL.LU R5, [R1+0x104] ;  /* 0x0001040001057983 */ /* 0x000ea80000300800 */
[----:B------:R-:W2:Y:S04]  /*383a0*/  LDL.LU R6, [R1+0x108] ;  /* 0x0001080001067983 */ /* 0x000ea80000300800 */
[----:B------:R-:W2:Y:S04]  /*383b0*/  LDL.LU R7, [R1+0x10c] ;  /* 0x00010c0001077983 */ /* 0x000ea80000300800 */
[----:B------:R-:W3:Y:S04]  /*383c0*/  LDL.LU R24, [R1+0x904] ;  /* 0x0009040001187983 */ /* 0x000ee80000300800 */
[----:B------:R-:W3:Y:S04]  /*383d0*/  LDL.LU R0, [R1+0x900] ;  /* 0x0009000001007983 */ /* 0x000ee80000300800 */
[----:B------:R-:W4:Y:S04]  /*383e0*/  LDL.LU R23, [R1+0x90c] ;  /* 0x00090c0001177983 */ /* 0x000f280000300800 */
[----:B------:R-:W4:Y:S04]  /*383f0*/  LDL.LU R22, [R1+0x908] ;  /* 0x0009080001167983 */ /* 0x000f280000300800 */
[----:B----4-:R-:W-:Y:S04]  /*38400*/  STL.64 [R1+0x3760], R22 ;  /* 0x0037601601007387 */ /* 0x010fe80000100a00 */
[----:B------:R0:W-:Y:S04]  /*38410*/  STL.64 [R1+0x3758], R20 ;  /* 0x0037581401007387 */ /* 0x0001e80000100a00 */
[----:B0-----:R-:W4:Y:S04]  /*38420*/  LDL.LU R20, [R1+0xd0] ;  /* 0x0000d00001147983 */ /* 0x001f280000300800 */
[----:B------:R-:W4:Y:S04]  /*38430*/  LDL.LU R21, [R1+0xd4] ;  /* 0x0000d40001157983 */ /* 0x000f280000300800 */
[----:B------:R-:W5:Y:S04]  /*38440*/  LDL.LU R22, [R1+0xd8] ;  /* 0x0000d80001167983 */ /* 0x000f680000300800 */
[----:B------:R-:W5:Y:S04]  /*38450*/  LDL.LU R23, [R1+0xdc] ;  /* 0x0000dc0001177983 */ /* 0x000f680000300800 */
[----:B-----5:R-:W-:Y:S04]  /*38460*/  STL.64 [R1+0x3770], R22 ;  /* 0x0037701601007387 */ /* 0x020fe80000100a00 */
[----:B----4-:R0:W-:Y:S04]  /*38470*/  STL.64 [R1+0x3768], R20 ;  /* 0x0037681401007387 */ /* 0x0101e80000100a00 */
[----:B0-----:R-:W4:Y:S04]  /*38480*/  LDL.LU R20, [R1+0xe0] ;  /* 0x0000e00001147983 */ /* 0x001f280000300800 */
[----:B------:R-:W4:Y:S04]  /*38490*/  LDL.LU R21, [R1+0xe4] ;  /* 0x0000e40001157983 */ /* 0x000f280000300800 */
[----:B------:R-:W4:Y:S04]  /*384a0*/  LDL.LU R22, [R1+0xe8] ;  /* 0x0000e80001167983 */ /* 0x000f280000300800 */
[----:B------:R-:W4:Y:S04]  /*384b0*/  LDL.LU R23, [R1+0xec] ;  /* 0x0000ec0001177983 */ /* 0x000f280000300800 */
[----:B------:R-:W5:Y:S04]  /*384c0*/  LDL.LU R25, [R1+0x914] ;  /* 0x0009140001197983 */ /* 0x000f680000300800 */
[----:B------:R-:W5:Y:S04]  /*384d0*/  LDL.LU R26, [R1+0x910] ;  /* 0x00091000011a7983 */ /* 0x000f680000300800 */
[----:B------:R-:W3:Y:S04]  /*384e0*/  LDL.LU R27, [R1+0x91c] ;  /* 0x00091c00011b7983 */ /* 0x000ee80000300800 */
[----:B------:R-:W3:Y:S04]  /*384f0*/  LDL.LU R28, [R1+0x918] ;  /* 0x00091800011c7983 */ /* 0x000ee80000300800 */
[----:B------:R-:W-:Y:S04]  /*38500*/  STL.64 [R1+0x3740], R18 ;  /* 0x0037401201007387 */ /* 0x000fe80000100a00 */
[----:B------:R0:W-:Y:S04]  /*38510*/  STL.64 [R1+0x3738], R16 ;  /* 0x0037381001007387 */ /* 0x0001e80000100a00 */
[----:B0-----:R-:W3:Y:S04]  /*38520*/  LDL.LU R16, [R1+0xc0] ;  /* 0x0000c00001107983 */ /* 0x001ee80000300800 */
[----:B------:R-:W3:Y:S04]  /*38530*/  LDL.LU R17, [R1+0xc4] ;  /* 0x0000c40001117983 */ /* 0x000ee80000300800 */
[----:B------:R-:W3:Y:S04]  /*38540*/  LDL.LU R18, [R1+0xc8] ;  /* 0x0000c80001127983 */ /* 0x000ee80000300800 */
[----:B------:R-:W3:Y:S01]  /*38550*/  LDL.LU R19, [R1+0xcc] ;  /* 0x0000cc0001137983 */ /* 0x000ee20000300800 */
[----:B--2---:R-:W-:Y:S03]  /*38560*/  HMMA.16816.F32 R4, R12, R10, R4 ;  /* 0x0000000a0c04723c */ /* 0x004fe60000001804 */
[----:B---3--:R-:W-:Y:S04]  /*38570*/  STL.64 [R1+0x3750], R18 ;  /* 0x0037501201007387 */ /* 0x008fe80000100a00 */
[----:B------:R0:W-:Y:S04]  /*38580*/  STL.64 [R1+0x3748], R16 ;  /* 0x0037481001007387 */ /* 0x0001e80000100a00 */
[----:B0-----:R-:W2:Y:S04]  /*38590*/  LDL.LU R16, [R1+0x40] ;  /* 0x0000400001107983 */ /* 0x001ea80000300800 */
[----:B------:R-:W2:Y:S04]  /*385a0*/  LDL.LU R17, [R1+0x44] ;  /* 0x0000440001117983 */ /* 0x000ea80000300800 */
[----:B------:R-:W2:Y:S01]  /*385b0*/  LDL.LU R18, [R1+0x48] ;  /* 0x0000480001127983 */ /* 0x000ea20000300800 */
[----:B------:R-:W-:-:S03]  /*385c0*/  IMAD.MOV.U32 R19, RZ, RZ, R29 ;  /* 0x000000ffff137224 */ /* 0x000fc600078e001d */
[----:B------:R-:W-:Y:S04]  /*385d0*/  STL.64 [R1+0x480], R4 ;  /* 0x0004800401007387 */ /* 0x000fe80000100a00 */
[----:B------:R0:W-:Y:S01]  /*385e0*/  STL [R1+0x48c], R7 ;  /* 0x00048c0701007387 */ /* 0x0001e20000100800 */
[----:B------:R-:W-:-:S03]  /*385f0*/  IMAD.MOV.U32 R29, RZ, RZ, R6 ;  /* 0x000000ffff1d7224 */ /* 0x000fc600078e0006 */
[----:B0-----:R-:W3:Y:S04]  /*38600*/  LDL.LU.64 R6, [R1+0x3790] ;  /* 0x0037900001067983 */ /* 0x001ee80000300a00 */
[----:B------:R-:W3:Y:S04]  /*38610*/  LDL.LU.64 R4, [R1+0x3788] ;  /* 0x0037880001047983 */ /* 0x000ee80000300a00 */
[----:B------:R-:W-:Y:S01]  /*38620*/  STL [R1+0x34d8], R29 ;  /* 0x0034d81d01007387 */ /* 0x000fe20000100800 */
[----:B---3--:R-:W-:-:S15]  /*38630*/  HMMA.16816.F32 R4, R12, R8, R4 ;  /* 0x000000080c04723c */ /* 0x008fde0000001804 */
[----:B------:R-:W-:-:S04]  /*38640*/  NOP ;  /* 0x0000000000007918 */ /* 0x000fc80000000000 */
[----:B------:R-:W-:Y:S04]  /*38650*/  STL.64 [R1+0x470], R4 ;  /* 0x0004700401007387 */ /* 0x000fe80000100a00 */
[----:B------:R0:W-:Y:S04]  /*38660*/  STL.64 [R1+0x478], R6 ;  /* 0x0004780601007387 */ /* 0x0001e80000100a00 */
[----:B0-----:R-:W4:Y:S04]  /*38670*/  LDL.LU.64 R6, [R1+0x3780] ;  /* 0x0037800001067983 */ /* 0x001f280000300a00 */
[----:B------:R-:W3:Y:S04]  /*38680*/  LDL.LU.64 R4, [R1+0x3778] ;  /* 0x0037780001047983 */ /* 0x000ee80000300a00 */
[----:B------:R-:W-:Y:S04]  /*38690*/  STL.64 [R1+0x3720], R10 ;  /* 0x0037200a01007387 */ /* 0x000fe80000100a00 */
[----:B------:R0:W-:Y:S04]  /*386a0*/  STL.64 [R1+0x3718], R8 ;  /* 0x0037180801007387 */ /* 0x0001e80000100a00 */
[----:B0-----:R-:W2:Y:S04]  /*386b0*/  LDL.LU R8, [R1+0xa0] ;  /* 0x0000a00001087983 */ /* 0x001ea80000300800 */
[----:B------:R-:W2:Y:S04]  /*386c0*/  LDL.LU R9, [R1+0xa4] ;  /* 0x0000a40001097983 */ /* 0x000ea80000300800 */
[----:B------:R-:W2:Y:S04]  /*386d0*/  LDL.LU R10, [R1+0xa8] ;  /* 0x0000a800010a7983 */ /* 0x000ea80000300800 */
[----:B------:R-:W2:Y:S01]  /*386e0*/  LDL.LU R11, [R1+0xac] ;  /* 0x0000ac00010b7983 */ /* 0x000ea20000300800 */
[C---:B----4-:R-:W-:Y:S03]  /*386f0*/  HMMA.16816.F32 R20, R12.reuse, R6, R20 ;  /* 0x000000060c14723c */ /* 0x050fe60000001814 */
[----:B--2---:R-:W-:Y:S04]  /*38700*/  STL.64 [R1+0x3730], R10 ;  /* 0x0037300a01007387 */ /* 0x004fe80000100a00 */
        /* <DEDUP_REMOVED lines=8> */
[----:B------:R-:W3:Y:S02]  /*38790*/  LDL.LU.64 R20, [R1+0x3768] ;  /* 0x0037680001147983 */ /* 0x000ee40000300a00 */
[C---:B---3--:R-:W-:Y:S08]  /*387a0*/  HMMA.16816.F32 R20, R12.reuse, R4, R20 ;  /* 0x000000040c14723c */ /* 0x048ff00000001814 */
[----:B------:R-:W-:Y:S11]  /*387b0*/  HMMA.16816.F32 R12, R12, R2, R16 ;  /* 0x000000020c0c723c */ /* 0x000ff60000001810 */
[----:B------:R-:W-:Y:S04]  /*387c0*/  STL.64 [R1+0x380], R20 ;  /* 0x0003801401007387 */ /* 0x000fe80000100a00 */
[----:B------:R0:W-:Y:S04]  /*387d0*/  STL.64 [R1+0x388], R22 ;  /* 0x0003881601007387 */ /* 0x0001e80000100a00 */
[----:B0-----:R-:W3:Y:S04]  /*387e0*/  LDL.LU.64 R22, [R1+0x3760] ;  /* 0x0037600001167983 */ /* 0x001ee80000300a00 */
[----:B------:R-:W4:Y:S04]  /*387f0*/  LDL.LU.64 R20, [R1+0x3758] ;  /* 0x0037580001147983 */ /* 0x000f280000300a00 */
[----:B------:R-:W4:Y:S04]  /*38800*/  LDL.LU.64 R18, [R1+0x3750] ;  /* 0x0037500001127983 */ /* 0x000f280000300a00 */
[----:B------:R-:W4:Y:S01]  /*38810*/  LDL.LU.64 R16, [R1+0x3748] ;  /* 0x0037480001107983 */ /* 0x000f220000300a00 */
[----:B------:R-:W-:-:S02]  /*38820*/  IMAD R0, R0, 0x100, R24 ;  /* 0x0000010000007824 */ /* 0x000fc400078e0218 */
[----:B------:R-:W-:Y:S01]  /*38830*/  IMAD R24, R28, 0x100, R27 ;  /* 0x000001001c187824 */ /* 0x000fe200078e021b */
[----:B------:R0:W-:Y:S04]  /*38840*/  STL.64 [R1+0x370], R12 ;  /* 0x0003700c01007387 */ /* 0x0001e80000100a00 */
[----:B------:R1:W-:Y:S01]  /*38850*/  STL.64 [R1+0x378], R14 ;  /* 0x0003780e01007387 */ /* 0x0003e20000100a00 */
[----:B0-----:R-:W-:Y:S02]  /*38860*/  F2FP.F16.E5M2.UNPACK_B R12, R0 ;  /* 0x00000000ff0c723e */ /* 0x001fe400020004ff */
[----:B-1----:R-:W-:Y:S02]  /*38870*/  F2FP.F16.E5M2.UNPACK_B R15, R24 ;  /* 0x00000018ff0f723e */ /* 0x002fe400020004ff */
[----:B------:R-:W2:Y:S01]  /*38880*/  LDL.LU R24, [R1+0x80] ;  /* 0x0000800001187983 */ /* 0x000ea20000300800 */
[----:B---3--:R-:W-:-:S02]  /*38890*/  IMAD R22, R22, 0x100, R23 ;  /* 0x0000010016167824 */ /* 0x008fc400078e0217 */
[----:B-----5:R-:W-:Y:S02]  /*388a0*/  IMAD R23, R26, 0x100, R25 ;  /* 0x000001001a177824 */ /* 0x020fe400078e0219 */
[----:B------:R-:W3:Y:S04]  /*388b0*/  LDL.LU R25, [R1+0x84] ;  /* 0x0000840001197983 */ /* 0x000ee80000300800 */
[----:B------:R-:W3:Y:S01]  /*388c0*/  LDL.LU R26, [R1+0x88] ;  /* 0x00008800011a7983 */ /* 0x000ee20000300800 */
[----:B------:R-:W-:Y:S02]  /*388d0*/  F2FP.F16.E5M2.UNPACK_B R13, R22 ;  /* 0x00000016ff0d723e */ /* 0x000fe400020004ff */
[----:B------:R-:W-:Y:S01]  /*388e0*/  F2FP.F16.E5M2.UNPACK_B R14, R23 ;  /* 0x00000017ff0e723e */ /* 0x000fe200020004ff */
[----:B------:R-:W3:Y:S06]  /*388f0*/  LDL.LU R27, [R1+0x8c] ;  /* 0x00008c00011b7983 */ /* 0x000eec0000300800 */
[----:B----4-:R-:W-:-:S15]  /*38900*/  HMMA.16816.F32 R16, R12, R20, R16 ;  /* 0x000000140c10723c */ /* 0x010fde0000001810 */
[----:B------:R-:W-:-:S04]  /*38910*/  NOP ;  /* 0x0000000000007918 */ /* 0x000fc80000000000 */
[----:B------:R-:W-:Y:S04]  /*38920*/  STL.64 [R1+0x360], R16 ;  /* 0x0003601001007387 */ /* 0x000fe80000100a00 */
[----:B------:R0:W-:Y:S04]  /*38930*/  STL.64 [R1+0x368], R18 ;  /* 0x0003681201007387 */ /* 0x0001e80000100a00 */
[----:B0-----:R-:W2:Y:S04]  /*38940*/  LDL.LU.64 R18, [R1+0x3740] ;  /* 0x0037400001127983 */ /* 0x001ea80000300a00 */
[----:B------:R-:W4:Y:S01]  /*38950*/  LDL.LU.64 R16, [R1+0x3738] ;  /* 0x0037380001107983 */ /* 0x000f220000300a00 */
        /* <DEDUP_REMOVED lines=11> */
[----:B------:R-:W3:Y:S04]  /*38a10*/  LDL.LU.64 R8, [R1+0x3718] ;  /* 0x0037180001087983 */ /* 0x000ee80000300a00 */
[----:B------:R-:W-:Y:S04]  /*38a20*/  STL.64 [R1+0x36e0], R18 ;  /* 0x0036e01201007387 */ /* 0x000fe80000100a00 */
[----:B------:R0:W-:Y:S04]  /*38a30*/  STL.64 [R1+0x36d8], R16 ;  /* 0x0036d81001007387 */ /* 0x0001e80000100a00 */
[----:B0-----:R-:W2:Y:S04]  /*38a40*/  LDL.LU R16, [R1+0x90] ;  /* 0x0000900001107983 */ /* 0x001ea80000300800 */
[----:B------:R-:W2:Y:S04]  /*38a50*/  LDL.LU R17, [R1+0x94] ;  /* 0x0000940001117983 */ /* 0x000ea80000300800 */
[----:B------:R-:W2:Y:S04]  /*38a60*/  LDL.LU R18, [R1+0x98] ;  /* 0x0000980001127983 */ /* 0x000ea80000300800 */
[----:B------:R-:W2:Y:S02]  /*38a70*/  LDL.LU R19, [R1+0x9c] ;  /* 0x00009c0001137983 */ /* 0x000ea40000300800 */
[----:B--2---:R-:W-:-:S15]  /*38a80*/  HMMA.16816.F32 R16, R12, R10, R16 ;  /* 0x0000000a0c10723c */ /* 0x004fde0000001810 */
[----:B------:R-:W-:-:S04]  /*38a90*/  NOP ;  /* 0x0000000000007918 */ /* 0x000fc80000000000 */
[----:B------:R-:W-:Y:S04]  /*38aa0*/  STL.64 [R1+0x330], R16 ;  /* 0x0003301001007387 */ /* 0x000fe80000100a00 */
[----:B------:R3:W-:Y:S02]  /*38ab0*/  STL.64 [R1+0x338], R18 ;  /* 0x0003381201007387 */ /* 0x0007e40000100a00 */
[----:B---3--:R-:W-:Y:S02]  /*38ac0*/  HMMA.16816.F32 R16, R12, R8, R24 ;  /* 0x000000080c10723c */ /* 0x008fe40000001818 */
[----:B------:R-:W-:Y:S04]  /*38ad0*/  STL.64 [R1+0x36c0], R10 ;  /* 0x0036c00a01007387 */ /* 0x000fe80000100a00 */
[----:B------:R0:W-:-:S13]  /*38ae0*/  STL.64 [R1+0x36b8], R8 ;  /* 0x0036b80801007387 */ /* 0x0001da0000100a00 */
[----:B------:R-:W-:Y:S04]  /*38af0*/  STL.64 [R1+0x320], R16 ;  /* 0x0003201001007387 */ /* 0x000fe80000100a00 */
[----:B------:R-:W-:Y:S04]  /*38b00*/  STL.64 [R1+0x328], R18 ;  /* 0x0003281201007387 */ /* 0x000fe80000100a00 */
[----:B0-----:R-:W2:Y:S04]  /*38b10*/  LDL.LU R8, [R1+0x190] ;  /* 0x0001900001087983 */ /* 0x001ea80000300800 */
[----:B------:R-:W2:Y:S04]  /*38b20*/  LDL.LU R9, [R1+0x194] ;  /* 0x0001940001097983 */ /* 0x000ea80000300800 */
[----:B------:R-:W3:Y:S04]  /*38b30*/  LDL.LU R10, [R1+0x198] ;  /* 0x00019800010a7983 */ /* 0x000ee80000300800 */
[----:B------:R-:W3:Y:S04]  /*38b40*/  LDL.LU R11, [R1+0x19c] ;  /* 0x00019c00010b7983 */ /* 0x000ee80000300800 */
[----:B------:R-:W4:Y:S04]  /*38b50*/  LDL.LU R23, [R1+0x924] ;  /* 0x0009240001177983 */ /* 0x000f280000300800 */
[----:B------:R-:W5:Y:S04]  /*38b60*/  LDL.LU R0, [R1+0x920] ;  /* 0x0009200001007983 */ /* 0x000f680000300800 */
[----:B------:R-:W4:Y:S04]  /*38b70*/  LDL.LU R22, [R1+0x92c] ;  /* 0x00092c0001167983 */ /* 0x000f280000300800 */
[----:B----4-:R-:W-:Y:S04]  /*38b80*/  STL.64 [R1+0x3700], R22 ;  /* 0x0037001601007387 */ /* 0x010fe80000100a00 */
[----:B------:R0:W-:Y:S04]  /*38b90*/  STL.64 [R1+0x36f8], R20 ;  /* 0x0036f81401007387 */ /* 0x0001e80000100a00 */
[----:B0-----:R-:W4:Y:S04]  /*38ba0*/  LDL.LU R20, [R1+0x160] ;  /* 0x0001600001147983 */ /* 0x001f280000300800 */
[----:B------:R-:W4:Y:S04]  /*38bb0*/  LDL.LU R21, [R1+0x164] ;  /* 0x0001640001157983 */ /* 0x000f280000300800 */
[----:B------:R-:W2:Y:S04]  /*38bc0*/  LDL.LU R22, [R1+0x168] ;  /* 0x0001680001167983 */ /* 0x000ea80000300800 */
[----:B------:R-:W2:Y:S04]  /*38bd0*/  LDL.LU R23, [R1+0x16c] ;  /* 0x00016c0001177983 */ /* 0x000ea80000300800 */
[----:B--2---:R-:W-:Y:S04]  /*38be0*/  STL.64 [R1+0x3710], R22 ;  /* 0x0037101601007387 */ /* 0x004fe80000100a00 */
[----:B----4-:R0:W-:Y:S04]  /*38bf0*/  STL.64 [R1+0x3708], R20 ;  /* 0x0037081401007387 */ /* 0x0101e80000100a00 */
[----:B0-----:R-:W2:Y:S04]  /*38c00*/  LDL.LU R20, [R1+0x70] ;  /* 0x0000700001147983 */ /* 0x001ea80000300800 */
[----:B------:R-:W2:Y:S04]  /*38c10*/  LDL.LU R21, [R1+0x74] ;  /* 0x0000740001157983 */ /* 0x000ea80000300800 */
[----:B------:R-:W2:Y:S04]  /*38c20*/  LDL.LU R22, [R1+0x78] ;  /* 0x0000780001167983 */ /* 0x000ea80000300800 */
[----:B------:R-:W2:Y:S04]  /*38c30*/  LDL.LU R23, [R1+0x7c] ;  /* 0x00007c0001177983 */ /* 0x000ea80000300800 */
[----:B------:R-:W4:Y:S04]  /*38c40*/  LDL.LU R29, [R1+0x928] ;  /* 0x00092800011d7983 */ /* 0x000f280000300800 */
        /* <DEDUP_REMOVED lines=8> */
[C---:B--2---:R-:W-:Y:S03]  /*38cd0*/  HMMA.16816.F32 R20, R12.reuse, R6, R20 ;  /* 0x000000060c14723c */ /* 0x044fe60000001814 */
        /* <DEDUP_REMOVED lines=8> */
[----:B0-----:R-:W3:Y:S04]  /*38d60*/  LDL.LU R8, [R1+0x180] ;  /* 0x0001800001087983 */ /* 0x001ee80000300800 */
[----:B------:R-:W3:Y:S04]  /*38d70*/  LDL.LU R9, [R1+0x184] ;  /* 0x0001840001097983 */ /* 0x000ee80000300800 */
[----:B------:R-:W3:Y:S04]  /*38d80*/  LDL.LU R10, [R1+0x188] ;  /* 0x00018800010a7983 */ /* 0x000ee80000300800 */
[----:B------:R-:W3:Y:S04]  /*38d90*/  LDL.LU R11, [R1+0x18c] ;  /* 0x00018c00010b7983 */ /* 0x000ee80000300800 */
        /* <DEDUP_REMOVED lines=8> */
[----:B0-----:R-:W5:Y:S04]  /*38e20*/  LDL.LU.64 R22, [R1+0x3700] ;  /* 0x0037000001167983 */ /* 0x001f680000300a00 */
[----:B------:R-:W2:Y:S04]  /*38e30*/  LDL.LU.64 R20, [R1+0x36f8] ;  /* 0x0036f80001147983 */ /* 0x000ea80000300a00 */
[----:B------:R-:W-:Y:S04]  /*38e40*/  STL.64 [R1+0x36a0], R6 ;  /* 0x0036a00601007387 */ /* 0x000fe80000100a00 */
[----:B------:R0:W-:Y:S04]  /*38e50*/  STL.64 [R1+0x3698], R4 ;  /* 0x0036980401007387 */ /* 0x0001e80000100a00 */
[----:B0-----:R-:W2:Y:S04]  /*38e60*/  LDL.LU R4, [R1+0x1b0] ;  /* 0x0001b00001047983 */ /* 0x001ea80000300800 */
[----:B------:R-:W2:Y:S04]  /*38e70*/  LDL.LU R5, [R1+0x1b4] ;  /* 0x0001b40001057983 */ /* 0x000ea80000300800 */
[----:B------:R-:W2:Y:S04]  /*38e80*/  LDL.LU R6, [R1+0x1b8] ;  /* 0x0001b80001067983 */ /* 0x000ea80000300800 */
[----:B------:R-:W2:Y:S01]  /*38e90*/  LDL.LU R7, [R1+0x1bc] ;  /* 0x0001bc0001077983 */ /* 0x000ea20000300800 */
[----:B------:R-:W-:Y:S01]  /*38ea0*/  HMMA.16816.F32 R12, R12, R2, R16 ;  /* 0x000000020c0c723c */ /* 0x000fe20000001810 */
[----:B------:R-:W-:-:S02]  /*38eb0*/  IMAD R24, R28, 0x100, R27 ;  /* 0x000001001c187824 */ /* 0x000fc400078e021b */
[----:B--2---:R-:W-:Y:S04]  /*38ec0*/  STL.64 [R1+0x36b0], R6 ;  /* 0x0036b00601007387 */ /* 0x004fe80000100a00 */
[----:B------:R0:W-:Y:S04]  /*38ed0*/  STL.64 [R1+0x36a8], R4 ;  /* 0x0036a80401007387 */ /* 0x0001e80000100a00 */
[----:B0-----:R-:W2:Y:S04]  /*38ee0*/  LDL.LU R4, [R1+0x1a0] ;  /* 0x0001a00001047983 */ /* 0x001ea80000300800 */
[----:B------:R-:W2:Y:S04]  /*38ef0*/  LDL.LU R5, [R1+0x1a4] ;  /* 0x0001a40001057983 */ /* 0x000ea80000300800 */
[----:B------:R-:W2:Y:S04]  /*38f00*/  LDL.LU R6, [R1+0x1a8] ;  /* 0x0001a80001067983 */ /* 0x000ea80000300800 */
[----:B------:R-:W2:Y:S04]  /*38f10*/  LDL.LU R7, [R1+0x1ac] ;  /* 0x0001ac0001077983 */ /* 0x000ea80000300800 */
[----:B------:R-:W2:Y:S04]  /*38f20*/  LDL.LU.64 R18, [R1+0x36f0] ;  /* 0x0036f00001127983 */ /* 0x000ea80000300a00 */
[----:B------:R-:W2:Y:S01]  /*38f30*/  LDL.LU.64 R16, [R1+0x36e8] ;  /* 0x0036e80001107983 */ /* 0x000ea20000300a00 */
[----:B-----5:R-:W-:-:S02]  /*38f40*/  IMAD R0, R0, 0x100, R23 ;  /* 0x0000010000007824 */ /* 0x020fc400078e0217 */
[----:B----4-:R-:W-:Y:S02]  /*38f50*/  IMAD R22, R29, 0x100, R22 ;  /* 0x000001001d167824 */ /* 0x010fe400078e0216 */
[----:B------:R-:W-:Y:S01]  /*38f60*/  IMAD R23, R26, 0x100, R25 ;  /* 0x000001001a177824 */ /* 0x000fe200078e0219 */
[----:B------:R0:W-:Y:S04]  /*38f70*/  STL.64 [R1+0x10], R12 ;  /* 0x0000100c01007387 */ /* 0x0001e80000100a00 */
[----:B------:R1:W-:Y:S01]  /*38f80*/  STL.64 [R1+0x18], R14 ;  /* 0x0000180e01007387 */ /* 0x0003e20000100a00 */
[----:B0-----:R-:W-:Y:S02]  /*38f90*/  F2FP.F16.E5M2.UNPACK_B R12, R0 ;  /* 0x00000000ff0c723e */ /* 0x001fe400020004ff */
[----:B------:R-:W-:-:S02]  /*38fa0*/  F2FP.F16.E5M2.UNPACK_B R13, R22 ;  /* 0x00000016ff0d723e */ /* 0x000fc400020004ff */
[----:B-1----:R-:W-:Y:S02]  /*38fb0*/  F2FP.F16.E5M2.UNPACK_B R14, R23 ;  /* 0x00000017ff0e723e */ /* 0x002fe400020004ff */
[----:B------:R-:W-:Y:S02]  /*38fc0*/  F2FP.F16.E5M2.UNPACK_B R15, R24 ;  /* 0x00000018ff0f723e */ /* 0x000fe400020004ff */
[----:B------:R-:W4:Y:S04]  /*38fd0*/  LDL.LU R24, [R1+0x1e0] ;  /* 0x0001e00001187983 */ /* 0x000f280000300800 */
[----:B------:R-:W4:Y:S04]  /*38fe0*/  LDL.LU R25, [R1+0x1e4] ;  /* 0x0001e40001197983 */ /* 0x000f280000300800 */
[----:B------:R-:W4:Y:S04]  /*38ff0*/  LDL.LU R26, [R1+0x1e8] ;  /* 0x0001e800011a7983 */ /* 0x000f280000300800 */
[----:B------:R-:W4:Y:S01]  /*39000*/  LDL.LU R27, [R1+0x1ec] ;  /* 0x0001ec00011b7983 */ /* 0x000f220000300800 */
[----:B--2---:R-:W-:-:S15]  /*39010*/  HMMA.16816.F32 R16, R12, R20, R16 ;  /* 0x000000140c10723c */ /* 0x004fde0000001810 */
[----:B------:R-:W-:-:S04]  /*39020*/  NOP ;  /* 0x0000000000007918 */ /* 0x000fc80000000000 */
[----:B------:R-:W-:Y:S04]  /*39030*/  STL.64 [R1+0x120], R16 ;  /* 0x0001201001007387 */ /* 0x000fe80000100a00 */
[----:B------:R0:W-:Y:S04]  /*39040*/  STL.64 [R1+0x128], R18 ;  /* 0x0001281201007387 */ /* 0x0001e80000100a00 */
[----:B0-----:R-:W3:Y:S04]  /*39050*/  LDL.LU.64 R18, [R1+0x36e0] ;  /* 0x0036e00001127983 */ /* 0x001ee80000300a00 */
[----:B------:R-:W2:Y:S01]  /*39060*/  LDL.LU.64 R16, [R1+0x36d8] ;  /* 0x0036d80001107983 */ /* 0x000ea20000300a00 */
        /* <DEDUP_REMOVED lines=17> */
[----:B------:R-:W5:Y:S01]  /*39180*/  LDL.LU R19, [R1+0x1cc] ;  /* 0x0001cc0001137983 */ /* 0x000f620000300800 */
        /* <DEDUP_REMOVED lines=10> */
[----:B0-----:R-:W5:Y:S04]  /*39230*/  LDL.LU.64 R6, [R1+0x36a0] ;  /* 0x0036a00001067983 */ /* 0x001f680000300a00 */
[----:B------:R-:W4:Y:S04]  /*39240*/  LDL.LU.64 R4, [R1+0x3698] ;  /* 0x0036980001047983 */ /* 0x000f280000300a00 */
[----:B------:R-:W-:Y:S04]  /*39250*/  STL.64 [R1+0x3660], R10 ;  /* 0x0036600a01007387 */ /* 0x000fe80000100a00 */
[----:B------:R5:W-:Y:S02]  /*39260*/  STL.64 [R1+0x3658], R8 ;  /* 0x0036580801007387 */ /* 0x000be40000100a00 */
[C---:B-----5:R-:W-:Y:S08]  /*39270*/  HMMA.16816.F32 R8, R12.reuse, R6, R16 ;  /* 0x000000060c08723c */ /* 0x060ff00000001810 */
[C---:B----4-:R-:W-:Y:S11]  /*39280*/  HMMA.16816.F32 R16, R12.reuse, R4, R24 ;  /* 0x000000040c10723c */ /* 0x050ff60000001818 */
[----:B------:R0:W-:Y:S04]  /*39290*/  STL.64 [R1+0xd0], R8 ;  /* 0x0000d00801007387 */ /* 0x0001e80000100a00 */
[----:B------:R1:W-:Y:S04]  /*392a0*/  STL.64 [R1+0xd8], R10 ;  /* 0x0000d80a01007387 */ /* 0x0003e80000100a00 */
[----:B0-----:R-:W2:Y:S04]  /*392b0*/  LDL.LU R8, [R1+0x210] ;  /* 0x0002100001087983 */ /* 0x001ea80000300800 */
[----:B------:R0:W-:Y:S04]  /*392c0*/  STL.64 [R1+0xc0], R16 ;  /* 0x0000c01001007387 */ /* 0x0001e80000100a00 */
[----:B------:R3:W-:Y:S04]  /*392d0*/  STL.64 [R1+0xc8], R18 ;  /* 0x0000c81201007387 */ /* 0x0007e80000100a00 */
[----:B------:R-:W2:Y:S04]  /*392e0*/  LDL.LU R9, [R1+0x214] ;  /* 0x0002140001097983 */ /* 0x000ea80000300800 */
[----:B-1----:R-:W4:Y:S04]  /*392f0*/  LDL.LU R10, [R1+0x218] ;  /* 0x00021800010a7983 */ /* 0x002f280000300800 */
[----:B------:R-:W4:Y:S04]  /*39300*/  LDL.LU R11, [R1+0x21c] ;  /* 0x00021c00010b7983 */ /* 0x000f280000300800 */
[----:B------:R-:W5:Y:S04]  /*39310*/  LDL.LU R23, [R1+0x944] ;  /* 0x0009440001177983 */ /* 0x000f680000300800 */
[----:B------:R-:W5:Y:S04]  /*39320*/  LDL.LU R0, [R1+0x940] ;  /* 0x0009400001007983 */ /* 0x000f680000300800 */
[----:B------:R-:W2:Y:S04]  /*39330*/  LDL.LU R22, [R1+0x94c] ;  /* 0x00094c0001167983 */ /* 0x000ea80000300800 */
[----:B------:R-:W2:Y:S04]  /*39340*/  LDL.LU R29, [R1+0x948] ;  /* 0x00094800011d7983 */ /* 0x000ea80000300800 */
[----:B------:R-:W2:Y:S04]  /*39350*/  LDL.LU R25, [R1+0x954] ;  /* 0x0009540001197983 */ /* 0x000ea80000300800 */
[----:B------:R-:W2:Y:S04]  /*39360*/  LDL.LU R26, [R1+0x950] ;  /* 0x00095000011a7983 */ /* 0x000ea80000300800 */
[----:B------:R-:W2:Y:S04]  /*39370*/  LDL.LU R27, [R1+0x95c] ;  /* 0x00095c00011b7983 */ /* 0x000ea80000300800 */
[----:B------:R-:W2:Y:S04]  /*39380*/  LDL.LU R28, [R1+0x958] ;  /* 0x00095800011c7983 */ /* 0x000ea80000300800 */
[----:B0-----:R-:W2:Y:S04]  /*39390*/  LDL.LU R16, [R1+0x1f0] ;  /* 0x0001f00001107983 */ /* 0x001ea80000300800 */
[----:B------:R-:W2:Y:S04]  /*393a0*/  LDL.LU R17, [R1+0x1f4] ;  /* 0x0001f40001117983 */ /* 0x000ea80000300800 */
[----:B---3--:R-:W3:Y:S04]  /*393b0*/  LDL.LU R18, [R1+0x1f8] ;  /* 0x0001f80001127983 */ /* 0x008ee80000300800 */
[----:B------:R-:W3:Y:S04]  /*393c0*/  LDL.LU R19, [R1+0x1fc] ;  /* 0x0001fc0001137983 */ /* 0x000ee80000300800 */
[----:B---3--:R-:W-:Y:S04]  /*393d0*/  STL.64 [R1+0x3690], R18 ;  /* 0x0036901201007387 */ /* 0x008fe80000100a00 */
[----:B--2---:R0:W-:Y:S04]  /*393e0*/  STL.64 [R1+0x3688], R16 ;  /* 0x0036881001007387 */ /* 0x0041e80000100a00 */
[----:B0-----:R-:W2:Y:S04]  /*393f0*/  LDL.LU R16, [R1+0x1d0] ;  /* 0x0001d00001107983 */ /* 0x001ea80000300800 */
[----:B------:R-:W2:Y:S04]  /*39400*/  LDL.LU R17, [R1+0x1d4] ;  /* 0x0001d40001117983 */ /* 0x000ea80000300800 */
[----:B------:R-:W2:Y:S04]  /*39410*/  LDL.LU R18, [R1+0x1d8] ;  /* 0x0001d80001127983 */ /* 0x000ea80000300800 */
[----:B------:R-:W2:Y:S04]  /*39420*/  LDL.LU R19, [R1+0x1dc] ;  /* 0x0001dc0001137983 */ /* 0x000ea80000300800 */
[----:B----4-:R-:W-:Y:S04]  /*39430*/  STL.64 [R1+0x3670], R10 ;  /* 0x0036700a01007387 */ /* 0x010fe80000100a00 */
[----:B------:R0:W-:Y:S04]  /*39440*/  STL.64 [R1+0x3668], R8 ;  /* 0x0036680801007387 */ /* 0x0001e80000100a00 */
[----:B0-----:R-:W3:Y:S04]  /*39450*/  LDL.LU R8, [R1+0x200] ;  /* 0x0002000001087983 */ /* 0x001ee80000300800 */
[----:B------:R-:W3:Y:S04]  /*39460*/  LDL.LU R9, [R1+0x204] ;  /* 0x0002040001097983 */ /* 0x000ee80000300800 */
[----:B------:R-:W3:Y:S04]  /*39470*/  LDL.LU R10, [R1+0x208] ;  /* 0x00020800010a7983 */ /* 0x000ee80000300800 */
[----:B------:R-:W3:Y:S04]  /*39480*/  LDL.LU R11, [R1+0x20c] ;  /* 0x00020c00010b7983 */ /* 0x000ee80000300800 */
[----:B------:R-:W-:Y:S04]  /*39490*/  STL.64 [R1+0x3640], R6 ;  /* 0x0036400601007387 */ /* 0x000fe80000100a00 */
[----:B------:R0:W-:Y:S04]  /*394a0*/  STL.64 [R1+0x3638], R4 ;  /* 0x0036380401007387 */ /* 0x0001e80000100a00 */
[----:B0-----:R-:W4:Y:S04]  /*394b0*/  LDL.LU R4, [R1+0x230] ;  /* 0x0002300001047983 */ /* 0x001f280000300800 */
[----:B------:R-:W4:Y:S04]  /*394c0*/  LDL.LU R5, [R1+0x234] ;  /* 0x0002340001057983 */ /* 0x000f280000300800 */
[----:B------:R-:W3:Y:S04]  /*394d0*/  LDL.LU R6, [R1+0x238] ;  /* 0x0002380001067983 */ /* 0x000ee80000300800 */
[----:B------:R-:W3:Y:S01]  /*394e0*/  LDL.LU R7, [R1+0x23c] ;  /* 0x00023c0001077983 */ /* 0x000ee20000300800 */
[----:B--2---:R-:W-:Y:S03]  /*394f0*/  HMMA.16816.F32 R12, R12, R2, R16 ;  /* 0x000000020c0c723c */ /* 0x004fe60000001810 */
[----:B---3--:R-:W-:Y:S04]  /*39500*/  STL.64 [R1+0x3650], R6 ;  /* 0x0036500601007387 */ /* 0x008fe80000100a00 */
[----:B----4-:R0:W-:Y:S04]  /*39510*/  STL.64 [R1+0x3648], R4 ;  /* 0x0036480401007387 */ /* 0x0101e80000100a00 */
[----:B0-----:R-:W2:Y:S04]  /*39520*/  LDL.LU R4, [R1+0x220] ;  /* 0x0002200001047983 */ /* 0x001ea80000300800 */
[----:B------:R-:W2:Y:S04]  /*39530*/  LDL.LU R5, [R1+0x224] ;  /* 0x0002240001057983 */ /* 0x000ea80000300800 */
[----:B------:R-:W2:Y:S04]  /*39540*/  LDL.LU R6, [R1+0x228] ;  /* 0x0002280001067983 */ /* 0x000ea80000300800 */
[----:B------:R-:W2:Y:S04]  /*39550*/  LDL.LU R7, [R1+0x22c] ;  /* 0x00022c0001077983 */ /* 0x000ea80000300800 */
[----:B------:R-:W3:Y:S04]  /*39560*/  LDL.LU.64 R18, [R1+0x3690] ;  /* 0x0036900001127983 */ /* 0x000ee80000300a00 */
[----:B------:R-:W3:Y:S01]  /*39570*/  LDL.LU.64 R16, [R1+0x3688] ;  /* 0x0036880001107983 */ /* 0x000ee20000300a00 */
[----:B-----5:R-:W-:-:S02]  /*39580*/  IMAD R0, R0, 0x100, R23 ;  /* 0x0000010000007824 */ /* 0x020fc400078e0217 */
[----:B------:R-:W-:Y:S02]  /*39590*/  IMAD R22, R29, 0x100, R22 ;  /* 0x000001001d167824 */ /* 0x000fe400078e0216 */
[----:B------:R-:W-:Y:S02]  /*395a0*/  IMAD R23, R26, 0x100, R25 ;  /* 0x000001001a177824 */ /* 0x000fe400078e0219 */
[----:B------:R-:W-:Y:S01]  /*395b0*/  IMAD R24, R28, 0x100, R27 ;  /* 0x000001001c187824 */ /* 0x000fe200078e021b */
[----:B------:R-:W4:Y:S04]  /*395c0*/  LDL.LU R29, [R1+0x960] ;  /* 0x00096000011d7983 */ /* 0x000f280000300800 */
[----:B------:R-:W-:Y:S04]  /*395d0*/  STL [R1+0x362c], R2 ;  /* 0x00362c0201007387 */ /* 0x000fe80000100800 */
[----:B------:R0:W-:Y:S04]  /*395e0*/  STL.64 [R1], R12 ;  /* 0x0000000c01007387 */ /* 0x0001e80000100a00 */
[----:B------:R1:W-:Y:S01]  /*395f0*/  STL.64 [R1+0x8], R14 ;  /* 0x0000080e01007387 */ /* 0x0003e20000100a00 */
[----:B0-----:R-:W-:-:S02]  /*39600*/  F2FP.F16.E5M2.UNPACK_B R12, R0 ;  /* 0x00000000ff0c723e */ /* 0x001fc400020004ff */
[----:B------:R-:W-:Y:S02]  /*39610*/  F2FP.F16.E5M2.UNPACK_B R13, R22 ;  /* 0x00000016ff0d723e */ /* 0x000fe400020004ff */
[----:B-1----:R-:W-:Y:S02]  /*39620*/  F2FP.F16.E5M2.UNPACK_B R14, R23 ;  /* 0x00000017ff0e723e */ /* 0x002fe400020004ff */
[----:B------:R-:W-:Y:S01]  /*39630*/  F2FP.F16.E5M2.UNPACK_B R15, R24 ;  /* 0x00000018ff0f723e */ /* 0x000fe200020004ff */
[----:B------:R-:W-:Y:S04]  /*39640*/  STL [R1+0x3628], R3 ;  /* 0x0036280301007387 */ /* 0x000fe80000100800 */
[----:B------:R-:W4:Y:S04]  /*39650*/  LDL.LU R0, [R1+0x964] ;  /* 0x0009640001007983 */ /* 0x000f280000300800 */
[----:B------:R-:W5:Y:S04]  /*39660*/  LDL.LU R24, [R1+0x260] ;  /* 0x0002600001187983 */ /* 0x000f680000300800 */
[----:B------:R-:W5:Y:S04]  /*39670*/  LDL.LU R25, [R1+0x264] ;  /* 0x0002640001197983 */ /* 0x000f680000300800 */
[----:B------:R-:W5:Y:S04]  /*39680*/  LDL.LU R26, [R1+0x268] ;  /* 0x00026800011a7983 */ /* 0x000f680000300800 */
[----:B------:R-:W5:Y:S01]  /*39690*/  LDL.LU R27, [R1+0x26c] ;  /* 0x00026c00011b7983 */ /* 0x000f620000300800 */
[----:B---3--:R-:W-:-:S15]  /*396a0*/  HMMA.16816.F32 R16, R12, R20, R16 ;  /* 0x000000140c10723c */ /* 0x008fde0000001810 */
[----:B------:R-:W-:-:S04]  /*396b0*/  NOP ;  /* 0x0000000000007918 */ /* 0x000fc80000000000 */
[----:B------:R-:W-:Y:S04]  /*396c0*/  STL.64 [R1+0xb0], R16 ;  /* 0x0000b01001007387 */ /* 0x000fe80000100a00 */
[----:B------:R0:W-:Y:S04]  /*396d0*/  STL.64 [R1+0xb8], R18 ;  /* 0x0000b81201007387 */ /* 0x0001e80000100a00 */
[----:B0-----:R-:W3:Y:S04]  /*396e0*/  LDL.LU.64 R18, [R1+0x3680] ;  /* 0x0036800001127983 */ /* 0x001ee80000300a00 */
[----:B------:R-:W2:Y:S04]  /*396f0*/  LDL.LU.64 R16, [R1+0x3678] ;  /* 0x0036780001107983 */ /* 0x000ea80000300a00 */
[----:B------:R-:W-:Y:S01]  /*39700*/  STL [R1+0x3630], R21 ;  /* 0x0036301501007387 */ /* 0x000fe20000100800 */
        /* <DEDUP_REMOVED lines=14> */
[----:B0-----:R-:W3:Y:S04]  /*397f0*/  LDL.LU R16, [R1+0x240] ;  /* 0x0002400001107983 */ /* 0x001ee80000300800 */
[----:B------:R-:W3:Y:S04]  /*39800*/  LDL.LU R17, [R1+0x244] ;  /* 0x0002440001117983 */ /* 0x000ee80000300800 */
        /* <DEDUP_REMOVED lines=13> */
[----:B------:R-:W5:Y:S04]  /*398e0*/  LDL.LU.64 R4, [R1+0x3638] ;  /* 0x0036380001047983 */ /* 0x000f680000300a00 */
[----:B------:R-:W-:Y:S04]  /*398f0*/  STL.64 [R1+0x3600], R10 ;  /* 0x0036000a01007387 */ /* 0x000fe80000100a00 */
[----:B------:R5:W-:Y:S01]  /*39900*/  STL.64 [R1+0x35f8], R8 ;  /* 0x0035f80801007387 */ /* 0x000be20000100a00 */
[C---:B--2---:R-:W-:Y:S08]  /*39910*/  HMMA.16816.F32 R16, R12.reuse, R6, R16 ;  /* 0x000000060c10723c */ /* 0x044ff00000001810 */
[----:B-----5:R-:W-:Y:S01]  /*39920*/  HMMA.16816.F32 R8, R12, R4, R24 ;  /* 0x000000040c08723c */ /* 0x020fe20000001818 */
[----:B------:R-:W2:Y:S10]  /*39930*/  LDL.LU R24, [R1+0x250] ;  /* 0x0002500001187983 */ /* 0x000eb40000300800 */
[----:B------:R-:W-:Y:S04]  /*39940*/  STL.64 [R1+0x60], R16 ;  /* 0x0000601001007387 */ /* 0x000fe80000100a00 */
[----:B------:R-:W-:Y:S04]  /*39950*/  STL.64 [R1+0x68], R18 ;  /* 0x0000681201007387 */ /* 0x000fe80000100a00 */
[----:B------:R0:W-:Y:S04]  /*39960*/  STL.64 [R1+0x50], R8 ;  /* 0x0000500801007387 */ /* 0x0001e80000100a00 */
[----:B------:R1:W-:Y:S04]  /*39970*/  STL.64 [R1+0x58], R10 ;  /* 0x0000580a01007387 */ /* 0x0003e80000100a00 */
[----:B------:R-:W2:Y:S04]  /*39980*/  LDL.LU R25, [R1+0x254] ;  /* 0x0002540001197983 */ /* 0x000ea80000300800 */
[----:B------:R-:W2:Y:S04]  /*39990*/  LDL.LU R26, [R1+0x258] ;  /* 0x00025800011a7983 */ /* 0x000ea80000300800 */
[----:B------:R-:W2:Y:S04]  /*399a0*/  LDL.LU R27, [R1+0x25c] ;  /* 0x00025c00011b7983 */ /* 0x000ea80000300800 */
[----:B------:R-:W3:Y:S04]  /*399b0*/  LDL.LU R21, [R1+0x96c] ;  /* 0x00096c0001157983 */ /* 0x000ee80000300800 */
[----:B------:R-:W3:Y:S04]  /*399c0*/  LDL.LU R22, [R1+0x968] ;  /* 0x0009680001167983 */ /* 0x000ee80000300800 */
[----:B------:R-:W5:Y:S04]  /*399d0*/  LDL.LU R2, [R1+0x974] ;  /* 0x0009740001027983 */ /* 0x000f680000300800 */
[----:B------:R-:W5:Y:S04]  /*399e0*/  LDL.LU R23, [R1+0x970] ;  /* 0x0009700001177983 */ /* 0x000f680000300800 */
[----:B------:R-:W2:Y:S04]  /*399f0*/  LDL.LU R3, [R1+0x97c] ;  /* 0x00097c0001037983 */ /* 0x000ea80000300800 */
[----:B------:R-:W2:Y:S04]  /*39a00*/  LDL.LU R28, [R1+0x978] ;  /* 0x00097800011c7983 */ /* 0x000ea80000300800 */
[----:B------:R-:W-:Y:S04]  /*39a10*/  STL.64 [R1+0x35e0], R6 ;  /* 0x0035e00601007387 */ /* 0x000fe80000100a00 */
[----:B------:R-:W-:Y:S04]  /*39a20*/  STL.64 [R1+0x35d8], R4 ;  /* 0x0035d80401007387 */ /* 0x000fe80000100a00 */
[----:B0-----:R-:W2:Y:S04]  /*39a30*/  LDL.LU R8, [R1+0x290] ;  /* 0x0002900001087983 */ /* 0x001ea80000300800 */
[----:B------:R-:W2:Y:S04]  /*39a40*/  LDL.LU R9, [R1+0x294] ;  /* 0x0002940001097983 */ /* 0x000ea80000300800 */
[----:B-1----:R-:W2:Y:S04]  /*39a50*/  LDL.LU R10, [R1+0x298] ;  /* 0x00029800010a7983 */ /* 0x002ea80000300800 */
[----:B------:R-:W2:Y:S04]  /*39a60*/  LDL.LU R11, [R1+0x29c] ;  /* 0x00029c00010b7983 */ /* 0x000ea80000300800 */
[----:B------:R-:W3:Y:S04]  /*39a70*/  LDL.LU R16, [R1+0x270] ;  /* 0x0002700001107983 */ /* 0x000ee80000300800 */
[----:B------:R-:W3:Y:S04]  /*39a80*/  LDL.LU R17, [R1+0x274] ;  /* 0x0002740001117983 */ /* 0x000ee80000300800 */
[----:B------:R-:W3:Y:S04]  /*39a90*/  LDL.LU R18, [R1+0x278] ;  /* 0x0002780001127983 */ /* 0x000ee80000300800 */
[----:B------:R-:W3:Y:S04]  /*39aa0*/  LDL.LU R19, [R1+0x27c] ;  /* 0x00027c0001137983 */ /* 0x000ee80000300800 */
[----:B--2---:R-:W-:Y:S04]  /*39ab0*/  STL.64 [R1+0x3610], R10 ;  /* 0x0036100a01007387 */ /* 0x004fe80000100a00 */
[----:B------:R0:W-:Y:S04]  /*39ac0*/  STL.64 [R1+0x3608], R8 ;  /* 0x0036080801007387 */ /* 0x0001e80000100a00 */
[----:B0-----:R-:W2:Y:S04]  /*39ad0*/  LDL.LU R8, [R1+0x280] ;  /* 0x0002800001087983 */ /* 0x001ea80000300800 */
[----:B------:R-:W2:Y:S04]  /*39ae0*/  LDL.LU R9, [R1+0x284] ;  /* 0x0002840001097983 */ /* 0x000ea80000300800 */
[----:B------:R-:W2:Y:S04]  /*39af0*/  LDL.LU R10, [R1+0x288] ;  /* 0x00028800010a7983 */ /* 0x000ea80000300800 */
[----:B------:R-:W2:Y:S04]  /*39b00*/  LDL.LU R11, [R1+0x28c] ;  /* 0x00028c00010b7983 */ /* 0x000ea80000300800 */
[----:B------:R-:W2:Y:S04]  /*39b10*/  LDL.LU R4, [R1+0x2b0] ;  /* 0x0002b00001047983 */ /* 0x000ea80000300800 */
[----:B------:R-:W2:Y:S04]  /*39b20*/  LDL.LU R5, [R1+0x2b4] ;  /* 0x0002b40001057983 */ /* 0x000ea80000300800 */
[----:B------:R-:W2:Y:S04]  /*39b30*/  LDL.LU R6, [R1+0x2b8] ;  /* 0x0002b80001067983 */ /* 0x000ea80000300800 */
[----:B------:R-:W2:Y:S01]  /*39b40*/  LDL.LU R7, [R1+0x2bc] ;  /* 0x0002bc0001077983 */ /* 0x000ea20000300800 */
[----:B----4-:R-:W-:-:S02]  /*39b50*/  IMAD R0, R29, 0x100, R0 ;  /* 0x000001001d007824 */ /* 0x010fc400078e0200 */
[----:B---3--:R-:W-:Y:S02]  /*39b60*/  IMAD R22, R22, 0x100, R21 ;  /* 0x0000010016167824 */ /* 0x008fe400078e0215 */
[----:B-----5:R-:W-:Y:S02]  /*39b70*/  IMAD R23, R23, 0x100, R2 ;  /* 0x0000010017177824 */ /* 0x020fe400078e0202 */
[----:B------:R-:W-:Y:S01]  /*39b80*/  IMAD R28, R28, 0x100, R3 ;  /* 0x000001001c1c7824 */ /* 0x000fe200078e0203 */
[----:B--2---:R-:W-:Y:S04]  /*39b90*/  STL.64 [R1+0x35f0], R6 ;  /* 0x0035f00601007387 */ /* 0x004fe80000100a00 */
[----:B------:R0:W-:Y:S04]  /*39ba0*/  STL.64 [R1+0x35e8], R4 ;  /* 0x0035e80401007387 */ /* 0x0001e80000100a00 */
[----:B0-----:R-:W2:Y:S04]  /*39bb0*/  LDL.LU R4, [R1+0x2a0] ;  /* 0x0002a00001047983 */ /* 0x001ea80000300800 */
[----:B------:R-:W2:Y:S04]  /*39bc0*/  LDL.LU R5, [R1+0x2a4] ;  /* 0x0002a40001057983 */ /* 0x000ea80000300800 */
[----:B------:R-:W2:Y:S04]  /*39bd0*/  LDL.LU R6, [R1+0x2a8] ;  /* 0x0002a80001067983 */ /* 0x000ea80000300800 */
[----:B------:R-:W2:Y:S04]  /*39be0*/  LDL.LU R7, [R1+0x2ac] ;  /* 0x0002ac0001077983 */ /* 0x000ea80000300800 */
[----:B------:R-:W3:Y:S04]  /*39bf0*/  LDL.LU R29, [R1+0x988] ;  /* 0x00098800011d7983 */ /* 0x000ee80000300800 */
[----:B------:R-:W4:Y:S04]  /*39c00*/  LDL.LU R21, [R1+0x3630] ;  /* 0x0036300001157983 */ /* 0x000f280000300800 */
[----:B------:R-:W5:Y:S04]  /*39c10*/  LDL.LU R2, [R1+0x362c] ;  /* 0x00362c0001027983 */ /* 0x000f680000300800 */
[----:B------:R-:W5:Y:S02]  /*39c20*/  LDL.LU R3, [R1+0x3628] ;  /* 0x0036280001037983 */ /* 0x000f640000300800 */
[----:B-----5:R-:W-:Y:S01]  /*39c30*/  HMMA.16816.F32 R24, R12, R2, R24 ;  /* 0x000000020c18723c */ /* 0x020fe20000001818 */
[----:B------:R-:W-:-:S02]  /*39c40*/  F2FP.F16.E5M2.UNPACK_B R12, R0 ;  /* 0x00000000ff0c723e */ /* 0x000fc400020004ff */
[----:B------:R-:W-:Y:S02]  /*39c50*/  F2FP.F16.E5M2.UNPACK_B R13, R22 ;  /* 0x00000016ff0d723e */ /* 0x000fe400020004ff */
[----:B------:R-:W-:Y:S02]  /*39c60*/  F2FP.F16.E5M2.UNPACK_B R14, R23 ;  /* 0x00000017ff0e723e */ /* 0x000fe400020004ff */
[----:B------:R-:W-:-:S07]  /*39c70*/  F2FP.F16.E5M2.UNPACK_B R15, R28 ;  /* 0x0000001cff0f723e */ /* 0x000fce00020004ff */
[C---:B----4-:R-:W-:Y:S01]  /*39c80*/  HMMA.16816.F32 R16, R12.reuse, R20, R16 ;  /* 0x000000140c10723c */ /* 0x050fe20000001810 */
[----:B------:R0:W-:Y:S04]  /*39c90*/  STL [R1+0x35d4], R2 ;  /* 0x0035d40201007387 */ /* 0x0001e80000100800 */
[----:B0-----:R-:W3:Y:S04]  /*39ca0*/  LDL.LU R2, [R1+0x98c] ;  /* 0x00098c0001027983 */ /* 0x001ee80000300800 */
[----:B------:R0:W-:Y:S04]  /*39cb0*/  STL [R1+0x35d0], R3 ;  /* 0x0035d00301007387 */ /* 0x0001e80000100800 */
[----:B0-----:R-:W4:Y:S04]  /*39cc0*/  LDL.LU R3, [R1+0x980] ;  /* 0x0009800001037983 */ /* 0x001f280000300800 */
[----:B------:R-:W-:Y:S04]  /*39cd0*/  STL [R1+0x32cc], R24 ;  /* 0x0032cc1801007387 */ /* 0x000fe80000100800 */
[----:B------:R0:W-:Y:S04]  /*39ce0*/  STL [R1+0x32c8], R25 ;  /* 0x0032c81901007387 */ /* 0x0001e80000100800 */
[----:B0-----:R-:W4:Y:S04]  /*39cf0*/  LDL.LU R25, [R1+0x984] ;  /* 0x0009840001197983 */ /* 0x001f280000300800 */
[----:B------:R-:W-:Y:S04]  /*39d00*/  STL [R1+0x32c4], R26 ;  /* 0x0032c41a01007387 */ /* 0x000fe80000100800 */
[----:B------:R-:W-:Y:S04]  /*39d10*/  STL [R1+0x32c0], R27 ;  /* 0x0032c01b01007387 */ /* 0x000fe80000100800 */
[----:B------:R-:W-:Y:S04]  /*39d20*/  STL.64 [R1+0x40], R16 ;  /* 0x0000401001007387 */ /* 0x000fe80000100a00 */
[----:B------:R0:W-:Y:S04]  /*39d30*/  STL.64 [R1+0x48], R18 ;  /* 0x0000481201007387 */ /* 0x0001e80000100a00 */
[----:B0-----:R-:W5:Y:S04]  /*39d40*/  LDL.LU.64 R18, [R1+0x3620] ;  /* 0x0036200001127983 */ /* 0x001f680000300a00 */
[----:B------:R-:W2:Y:S01]  /*39d50*/  LDL.LU.64 R16, [R1+0x3618] ;  /* 0x0036180001107983 */ /* 0x000ea20000300a00 */
[----:B-----5:R-:W-:-:S15]  /*39d60*/  HMMA.16816.F32 R8, R12, R18, R8 ;  /* 0x000000120c08723c */ /* 0x020fde0000001808 */
        /* <DEDUP_REMOVED lines=10> */
[----:B------:R-:W5:Y:S04]  /*39e10*/  LDL.LU.64 R8, [R1+0x35f8] ;  /* 0x0035f80001087983 */ /* 0x000f680000300a00 */
        /* <DEDUP_REMOVED lines=8> */
[----:B------:R-:W-:Y:S04]  /*39ea0*/  STL [R1+0x160], R4 ;  /* 0x0001600401007387 */ /* 0x000fe80000100800 */
[----:B------:R0:W-:Y:S01]  /*39eb0*/  STL.64 [R1+0x168], R6 ;  /* 0x0001680601007387 */ /* 0x0001e20000100a00 */
[----:B------:R-:W-:-:S03]  /*39ec0*/  IMAD.MOV.U32 R24, RZ, RZ, R5 ;  /* 0x000000ffff187224 */ /* 0x000fc600078e0005 */
[----:B0-----:R-:W5:Y:S04]  /*39ed0*/  LDL.LU.64 R6, [R1+0x35f0] ;  /* 0x0035f00001067983 */ /* 0x001f680000300a00 */
[----:B------:R-:W5:Y:S04]  /*39ee0*/  LDL.LU.64 R4, [R1+0x35e8] ;  /* 0x0035e80001047983 */ /* 0x000f680000300a00 */
[----:B------:R-:W-:Y:S01]  /*39ef0*/  STL [R1+0x3300], R24 ;  /* 0x0033001801007387 */ /* 0x000fe20000100800 */
[----:B-----5:R-:W-:-:S15]  /*39f00*/  HMMA.16816.F32 R4, R12, R8, R4 ;  /* 0x000000080c04723c */ /* 0x020fde0000001804 */
        /* <DEDUP_REMOVED lines=10> */
[----:B------:R-:W2:Y:S01]  /*39fb0*/  LDL.LU R11, [R1+0x2cc] ;  /* 0x0002cc00010b7983 */ /* 0x000ea20000300800 */
[----:B----4-:R-:W-:Y:S01]  /*39fc0*/  IMAD R0, R3, 0x100, R25 ;  /* 0x0000010003007824 */ /* 0x010fe200078e0219 */
[----:B--2---:R-:W-:-:S15]  /*39fd0*/  HMMA.16816.F32 R8, R12, R6, R8 ;  /* 0x000000060c08723c */ /* 0x004fde0000001808 */
[----:B------:R-:W-:-:S04]  /*39fe0*/  NOP ;  /* 0x0000000000007918 */ /* 0x000fc80000000000 */
[----:B------:R-:W-:Y:S04]  /*39ff0*/  STL.64 [R1+0x1a0], R8 ;  /* 0x0001a00801007387 */ /* 0x000fe80000100a00 */
[----:B------:R3:W-:Y:S02]  /*3a000*/  STL.64 [R1+0x1a8], R10 ;  /* 0x0001a80a01007387 */ /* 0x0007e40000100a00 */
[----:B---3--:R-:W-:Y:S02]  /*3a010*/  HMMA.16816.F32 R8, R12, R4, R16 ;  /* 0x000000040c08723c */ /* 0x008fe40000001810 */
[----:B------:R-:W-:Y:S04]  /*3a020*/  STL.64 [R1+0x3578], R6 ;  /* 0x0035780601007387 */ /* 0x000fe80000100a00 */
[----:B------:R-:W-:-:S13]  /*3a030*/  STL.64 [R1+0x3570], R4 ;  /* 0x0035700401007387 */ /* 0x000fda0000100a00 */
[----:B------:R-:W-:Y:S04]  /*3a040*/  STL.64 [R1+0x1d0], R8 ;  /* 0x0001d00801007387 */ /* 0x000fe80000100a00 */
[----:B------:R-:W-:Y:S04]  /*3a050*/  STL.64 [R1+0x1d8], R10 ;  /* 0x0001d80a01007387 */ /* 0x000fe80000100a00 */
[----:B------:R-:W2:Y:S04]  /*3a060*/  LDL.LU R24, [R1+0x430] ;  /* 0x0004300001187983 */ /* 0x000ea80000300800 */
[----:B------:R-:W2:Y:S04]  /*3a070*/  LDL.LU R25, [R1+0x434] ;  /* 0x0004340001197983 */ /* 0x000ea80000300800 */
[----:B------:R-:W3:Y:S04]  /*3a080*/  LDL.LU R26, [R1+0x438] ;  /* 0x00043800011a7983 */ /* 0x000ee80000300800 */
[----:B------:R-:W3:Y:S01]  /*3a090*/  LDL.LU R27, [R1+0x43c] ;  /* 0x00043c00011b7983 */ /* 0x000ee20000300800 */
[----:B------:R-:W-:-:S03]  /*3a0a0*/  IMAD R22, R29, 0x100, R2 ;  /* 0x000001001d167824 */ /* 0x000fc600078e0202 */
[----:B---3--:R-:W-:Y:S04]  /*3a0b0*/  STL.64 [R1+0x3508], R26 ;  /* 0x0035081a01007387 */ /* 0x008fe80000100a00 */
[----:B--2---:R0:W-:Y:S04]  /*3a0c0*/  STL.64 [R1+0x3500], R24 ;  /* 0x0035001801007387 */ /* 0x0041e80000100a00 */
[----:B0-----:R-:W2:Y:S04]  /*3a0d0*/  LDL.LU R24, [R1+0x440] ;  /* 0x0004400001187983 */ /* 0x001ea80000300800 */
[----:B------:R-:W2:Y:S04]  /*3a0e0*/  LDL.LU R25, [R1+0x444] ;  /* 0x0004440001197983 */ /* 0x000ea80000300800 */
[----:B------:R-:W3:Y:S04]  /*3a0f0*/  LDL.LU R26, [R1+0x448] ;  /* 0x00044800011a7983 */ /* 0x000ee80000300800 */
[----:B------:R-:W3:Y:S04]  /*3a100*/  LDL.LU R27, [R1+0x44c] ;  /* 0x00044c00011b7983 */ /* 0x000ee80000300800 */
[----:B------:R-:W4:Y:S04]  /*3a110*/  LDL.LU R29, [R1+0x9bc] ;  /* 0x0009bc00011d7983 */ /* 0x000f280000300800 */
[----:B----4-:R-:W-:Y:S04]  /*3a120*/  STL [R1+0x3540], R29 ;  /* 0x0035401d01007387 */ /* 0x010fe80000100800 */
[----:B---3--:R-:W-:Y:S04]  /*3a130*/  STL.64 [R1+0x3518], R26 ;  /* 0x0035181a01007387 */ /* 0x008fe80000100a00 */
[----:B--2---:R0:W-:Y:S04]  /*3a140*/  STL.64 [R1+0x3510], R24 ;  /* 0x0035101801007387 */ /* 0x0041e80000100a00 */
[----:B0-----:R-:W2:Y:S04]  /*3a150*/  LDL.LU R24, [R1+0x450] ;  /* 0x0004500001187983 */ /* 0x001ea80000300800 */
[----:B------:R-:W2:Y:S04]  /*3a160*/  LDL.LU R25, [R1+0x454] ;  /* 0x0004540001197983 */ /* 0x000ea80000300800 */
[----:B------:R-:W3:Y:S04]  /*3a170*/  LDL.LU R26, [R1+0x458] ;  /* 0x00045800011a7983 */ /* 0x000ee80000300800 */
[----:B------:R-:W3:Y:S04]  /*3a180*/  LDL.LU R27, [R1+0x45c] ;  /* 0x00045c00011b7983 */ /* 0x000ee80000300800 */
[----:B------:R-:W4:Y:S04]  /*3a190*/  LDL.LU R29, [R1+0x9b8] ;  /* 0x0009b800011d7983 */ /* 0x000f280000300800 */
[----:B----4-:R0:W-:Y:S04]  /*3a1a0*/  STL [R1+0x3544], R29 ;  /* 0x0035441d01007387 */ /* 0x0101e80000100800 */
[----:B0-----:R-:W4:Y:S04]  /*3a1b0*/  LDL.LU R29, [R1+0x9ac] ;  /* 0x0009ac00011d7983 */ /* 0x001f280000300800 */
[----:B----4-:R0:W-:Y:S04]  /*3a1c0*/  STL [R1+0x3548], R29 ;  /* 0x0035481d01007387 */ /* 0x0101e80000100800 */
[----:B0-----:R-:W4:Y:S04]  /*3a1d0*/  LDL.LU R29, [R1+0x9a4] ;  /* 0x0009a400011d7983 */ /* 0x001f280000300800 */
[----:B---3--:R-:W-:Y:S04]  /*3a1e0*/  STL.64 [R1+0x3528], R26 ;  /* 0x0035281a01007387 */ /* 0x008fe80000100a00 */
[----:B--2---:R0:W-:Y:S04]  /*3a1f0*/  STL.64 [R1+0x3520], R24 ;  /* 0x0035201801007387 */ /* 0x0041e80000100a00 */
[----:B0-----:R-:W2:Y:S04]  /*3a200*/  LDL.LU R24, [R1+0x460] ;  /* 0x0004600001187983 */ /* 0x001ea80000300800 */
[----:B------:R-:W2:Y:S04]  /*3a210*/  LDL.LU R25, [R1+0x464] ;  /* 0x0004640001197983 */ /* 0x000ea80000300800 */
[----:B------:R-:W3:Y:S04]  /*3a220*/  LDL.LU R26, [R1+0x468] ;  /* 0x00046800011a7983 */ /* 0x000ee80000300800 */
[----:B------:R-:W3:Y:S04]  /*3a230*/  LDL.LU R27, [R1+0x46c] ;  /* 0x00046c00011b7983 */ /* 0x000ee80000300800 */
[----:B------:R-:W5:Y:S04]  /*3a240*/  LDL.LU R4, [R1+0x3b0] ;  /* 0x0003b00001047983 */ /* 0x000f680000300800 */
[----:B------:R-:W5:Y:S04]  /*3a250*/  LDL.LU R5, [R1+0x3b4] ;  /* 0x0003b40001057983 */ /* 0x000f680000300800 */
[----:B------:R-:W2:Y:S04]  /*3a260*/  LDL.LU R6, [R1+0x3b8] ;  /* 0x0003b80001067983 */ /* 0x000ea80000300800 */
[----:B------:R-:W2:Y:S04]  /*3a270*/  LDL.LU R7, [R1+0x3bc] ;  /* 0x0003bc0001077983 */ /* 0x000ea80000300800 */
[----:B--2---:R-:W-:Y:S04]  /*3a280*/  STL.64 [R1+0x3588], R6 ;  /* 0x0035880601007387 */ /* 0x004fe80000100a00 */
[----:B-----5:R0:W-:Y:S04]  /*3a290*/  STL.64 [R1+0x3580], R4 ;  /* 0x0035800401007387 */ /* 0x0201e80000100a00 */
[----:B0-----:R-:W2:Y:S04]  /*3a2a0*/  LDL.LU R4, [R1+0x390] ;  /* 0x0003900001047983 */ /* 0x001ea80000300800 */
[----:B------:R-:W2:Y:S04]  /*3a2b0*/  LDL.LU R5, [R1+0x394] ;  /* 0x0003940001057983 */ /* 0x000ea80000300800 */
[----:B------:R-:W5:Y:S04]  /*3a2c0*/  LDL.LU R6, [R1+0x398] ;  /* 0x0003980001067983 */ /* 0x000f680000300800 */
[----:B------:R-:W5:Y:S04]  /*3a2d0*/  LDL.LU R7, [R1+0x39c] ;  /* 0x00039c0001077983 */ /* 0x000f680000300800 */
[----:B-----5:R-:W-:Y:S04]  /*3a2e0*/  STL.64 [R1+0x35a8], R6 ;  /* 0x0035a80601007387 */ /* 0x020fe80000100a00 */
[----:B--2---:R-:W-:Y:S04]  /*3a2f0*/  STL.64 [R1+0x35a0], R4 ;  /* 0x0035a00401007387 */ /* 0x004fe80000100a00 */
[----:B------:R-:W2:Y:S04]  /*3a300*/  LDL.LU R8, [R1+0x310] ;  /* 0x0003100001087983 */ /* 0x000ea80000300800 */
[----:B------:R-:W2:Y:S04]  /*3a310*/  LDL.LU R9, [R1+0x314] ;  /* 0x0003140001097983 */ /* 0x000ea80000300800 */
[----:B------:R-:W5:Y:S04]  /*3a320*/  LDL.LU R10, [R1+0x318] ;  /* 0x00031800010a7983 */ /* 0x000f680000300800 */
[----:B------:R-:W5:Y:S04]  /*3a330*/  LDL.LU R11, [R1+0x31c] ;  /* 0x00031c00010b7983 */ /* 0x000f680000300800 */
[----:B------:R-:W2:Y:S04]  /*3a340*/  LDL.LU R2, [R1+0x994] ;  /* 0x0009940001027983 */ /* 0x000ea80000300800 */
[----:B------:R-:W3:Y:S04]  /*3a350*/  LDL.LU R23, [R1+0x990] ;  /* 0x0009900001177983 */ /* 0x000ee80000300800 */
[----:B------:R-:W3:Y:S04]  /*3a360*/  LDL.LU R3, [R1+0x99c] ;  /* 0x00099c0001037983 */ /* 0x000ee80000300800 */
[----:B------:R-:W3:Y:S04]  /*3a370*/  LDL.LU R28, [R1+0x998] ;  /* 0x00099800011c7983 */ /* 0x000ee80000300800 */
[----:B-----5:R-:W-:Y:S04]  /*3a380*/  STL.64 [R1+0x35c8], R10 ;  /* 0x0035c80a01007387 */ /* 0x020fe80000100a00 */
[----:B--2---:R0:W-:Y:S04]  /*3a390*/  STL.64 [R1+0x35c0], R8 ;  /* 0x0035c00801007387 */ /* 0x0041e80000100a00 */
[----:B0-----:R-:W2:Y:S04]  /*3a3a0*/  LDL.LU R8, [R1+0x2d0] ;  /* 0x0002d00001087983 */ /* 0x001ea80000300800 */
[----:B------:R-:W2:Y:S04]  /*3a3b0*/  LDL.LU R9, [R1+0x2d4] ;  /* 0x0002d40001097983 */ /* 0x000ea80000300800 */
[----:B------:R-:W2:Y:S04]  /*3a3c0*/  LDL.LU R10, [R1+0x2d8] ;  /* 0x0002d800010a7983 */ /* 0x000ea80000300800 */
[----:B------:R-:W2:Y:S04]  /*3a3d0*/  LDL.LU R11, [R1+0x2dc] ;  /* 0x0002dc00010b7983 */ /* 0x000ea80000300800 */
[----:B------:R-:W5:Y:S04]  /*3a3e0*/  LDL.LU R16, [R1+0x2f0] ;  /* 0x0002f00001107983 */ /* 0x000f680000300800 */
[----:B------:R-:W5:Y:S04]  /*3a3f0*/  LDL.LU R17, [R1+0x2f4] ;  /* 0x0002f40001117983 */ /* 0x000f680000300800 */
[----:B------:R-:W5:Y:S04]  /*3a400*/  LDL.LU R18, [R1+0x2f8] ;  /* 0x0002f80001127983 */ /* 0x000f680000300800 */
[----:B------:R-:W5:Y:S04]  /*3a410*/  LDL.LU R19, [R1+0x2fc] ;  /* 0x0002fc0001137983 */ /* 0x000f680000300800 */
[----:B------:R-:W2:Y:S04]  /*3a420*/  LDL.LU R4, [R1+0x300] ;  /* 0x0003000001047983 */ /* 0x000ea80000300800 */
[----:B------:R-:W2:Y:S04]  /*3a430*/  LDL.LU R5, [R1+0x304] ;  /* 0x0003040001057983 */ /* 0x000ea80000300800 */
[----:B------:R-:W2:Y:S04]  /*3a440*/  LDL.LU R6, [R1+0x308] ;  /* 0x0003080001067983 */ /* 0x000ea80000300800 */
[----:B------:R-:W2:Y:S04]  /*3a450*/  LDL.LU R7, [R1+0x30c] ;  /* 0x00030c0001077983 */ /* 0x000ea80000300800 */
[----:B---3--:R-:W-:Y:S04]  /*3a460*/  STL.64 [R1+0x3538], R26 ;  /* 0x0035381a01007387 */ /* 0x008fe80000100a00 */
[----:B------:R0:W-:Y:S04]  /*3a470*/  STL.64 [R1+0x3530], R24 ;  /* 0x0035301801007387 */ /* 0x0001e80000100a00 */
[----:B0-----:R-:W3:Y:S04]  /*3a480*/  LDL.LU R24, [R1+0x3e0] ;  /* 0x0003e00001187983 */ /* 0x001ee80000300800 */
[----:B------:R-:W3:Y:S04]  /*3a490*/  LDL.LU R25, [R1+0x3e4] ;  /* 0x0003e40001197983 */ /* 0x000ee80000300800 */
[----:B------:R-:W2:Y:S04]  /*3a4a0*/  LDL.LU R26, [R1+0x3e8] ;  /* 0x0003e800011a7983 */ /* 0x000ea80000300800 */
[----:B------:R-:W2:Y:S04]  /*3a4b0*/  LDL.LU R27, [R1+0x3ec] ;  /* 0x0003ec00011b7983 */ /* 0x000ea80000300800 */
[----:B--2---:R-:W-:Y:S04]  /*3a4c0*/  STL.64 [R1+0x3558], R26 ;  /* 0x0035581a01007387 */ /* 0x004fe80000100a00 */
[----:B---3--:R0:W-:Y:S04]  /*3a4d0*/  STL.64 [R1+0x3550], R24 ;  /* 0x0035501801007387 */ /* 0x0081e80000100a00 */
[----:B0-----:R-:W2:Y:S04]  /*3a4e0*/  LDL.LU R24, [R1+0x3f0] ;  /* 0x0003f00001187983 */ /* 0x001ea80000300800 */
[----:B------:R-:W2:Y:S04]  /*3a4f0*/  LDL.LU R25, [R1+0x3f4] ;  /* 0x0003f40001197983 */ /* 0x000ea80000300800 */
[----:B------:R-:W3:Y:S04]  /*3a500*/  LDL.LU R26, [R1+0x3f8] ;  /* 0x0003f800011a7983 */ /* 0x000ee80000300800 */
[----:B------:R-:W3:Y:S01]  /*3a510*/  LDL.LU R27, [R1+0x3fc] ;  /* 0x0003fc00011b7983 */ /* 0x000ee20000300800 */
[----:B------:R-:W-:-:S02]  /*3a520*/  IMAD R23, R23, 0x100, R2 ;  /* 0x0000010017177824 */ /* 0x000fc400078e0202 */
[----:B------:R-:W-:Y:S01]  /*3a530*/  IMAD R28, R28, 0x100, R3 ;  /* 0x000001001c1c7824 */ /* 0x000fe200078e0203 */
[----:B---3--:R-:W-:Y:S04]  /*3a540*/  STL.64 [R1+0x3568], R26 ;  /* 0x0035681a01007387 */ /* 0x008fe80000100a00 */
[----:B--2---:R0:W-:Y:S04]  /*3a550*/  STL.64 [R1+0x3560], R24 ;  /* 0x0035601801007387 */ /* 0x0041e80000100a00 */
[----:B0-----:R-:W2:Y:S04]  /*3a560*/  LDL.LU R24, [R1+0x3c0] ;  /* 0x0003c00001187983 */ /* 0x001ea80000300800 */
[----:B------:R-:W2:Y:S04]  /*3a570*/  LDL.LU R25, [R1+0x3c4] ;  /* 0x0003c40001197983 */ /* 0x000ea80000300800 */
[----:B------:R-:W2:Y:S04]  /*3a580*/  LDL.LU R26, [R1+0x3c8] ;  /* 0x0003c800011a7983 */ /* 0x000ea80000300800 */
[----:B------:R-:W2:Y:S04]  /*3a590*/  LDL.LU R27, [R1+0x3cc] ;  /* 0x0003cc00011b7983 */ /* 0x000ea80000300800 */
[----:B------:R-:W3:Y:S04]  /*3a5a0*/  LDL.LU R2, [R1+0x35d4] ;  /* 0x0035d40001027983 */ /* 0x000ee80000300800 */
[----:B------:R-:W3:Y:S02]  /*3a5b0*/  LDL.LU R3, [R1+0x35d0] ;  /* 0x0035d00001037983 */ /* 0x000ee40000300800 */
[----:B---3--:R-:W-:Y:S02]  /*3a5c0*/  HMMA.16816.F32 R12, R12, R2, R8 ;  /* 0x000000020c0c723c */ /* 0x008fe40000001808 */
[----:B------:R-:W3:Y:S04]  /*3a5d0*/  LDL.LU.64 R10, [R1+0x35c8] ;  /* 0x0035c800010a7983 */ /* 0x000ee80000300a00 */
[----:B------:R-:W3:-:S13]  /*3a5e0*/  LDL.LU.64 R8, [R1+0x35c0] ;  /* 0x0035c00001087983 */ /* 0x000eda0000300a00 */
[----:B------:R0:W-:Y:S04]  /*3a5f0*/  STL.64 [R1+0x1c0], R12 ;  /* 0x0001c00c01007387 */ /* 0x0001e80000100a00 */
[----:B------:R1:W-:Y:S01]  /*3a600*/  STL.64 [R1+0x1c8], R14 ;  /* 0x0001c80e01007387 */ /* 0x0003e20000100a00 */
[----:B0-----:R-:W-:Y:S02]  /*3a610*/  F2FP.F16.E5M2.UNPACK_B R12, R0 ;  /* 0x00000000ff0c723e */ /* 0x001fe400020004ff */
[----:B------:R-:W-:Y:S02]  /*3a620*/  F2FP.F16.E5M2.UNPACK_B R13, R22 ;  /* 0x00000016ff0d723e */ /* 0x000fe400020004ff */
[----:B-1----:R-:W-:Y:S02]  /*3a630*/  F2FP.F16.E5M2.UNPACK_B R14, R23 ;  /* 0x00000017ff0e723e */ /* 0x002fe400020004ff */
[----:B------:R-:W-:Y:S01]  /*3a640*/  F2FP.F16.E5M2.UNPACK_B R15, R28 ;  /* 0x0000001cff0f723e */ /* 0x000fe200020004ff */
[----:B------:R-:W4:Y:S04]  /*3a650*/  LDL.LU R0, [R1+0x9a0] ;  /* 0x0009a00001007983 */ /* 0x000f280000300800 */
[----:B------:R-:W2:Y:S04]  /*3a660*/  LDL.LU R22, [R1+0x9a8] ;  /* 0x0009a80001167983 */ /* 0x000ea80000300800 */
[----:B------:R-:W2:Y:S04]  /*3a670*/  LDL.LU R23, [R1+0x9b0] ;  /* 0x0009b00001177983 */ /* 0x000ea80000300800 */
[----:B------:R-:W2:Y:S01]  /*3a680*/  LDL.LU R28, [R1+0x9c0] ;  /* 0x0009c000011c7983 */ /* 0x000ea20000300800 */
[----:B-----5:R-:W-:-:S15]  /*3a690*/  HMMA.16816.F32 R16, R12, R20, R16 ;  /* 0x000000140c10723c */ /* 0x020fde0000001810 */
[----:B------:R-:W-:-:S04]  /*3a6a0*/  NOP ;  /* 0x0000000000007918 */ /* 0x000fc80000000000 */
[----:B------:R-:W-:Y:S04]  /*3a6b0*/  STL.64 [R1+0x1f0], R16 ;  /* 0x0001f01001007387 */ /* 0x000fe80000100a00 */
[----:B------:R0:W-:Y:S04]  /*3a6c0*/  STL.64 [R1+0x1f8], R18 ;  /* 0x0001f81201007387 */ /* 0x0001e80000100a00 */
[----:B0-----:R-:W5:Y:S04]  /*3a6d0*/  LDL.LU.64 R18, [R1+0x35b8] ;  /* 0x0035b80001127983 */ /* 0x001f680000300a00 */
[----:B------:R-:W3:Y:S01]  /*3a6e0*/  LDL.LU.64 R16, [R1+0x35b0] ;  /* 0x0035b00001107983 */ /* 0x000ee20000300a00 */
[C---:B-----5:R-:W-:Y:S08]  /*3a6f0*/  HMMA.16816.F32 R4, R12.reuse, R18, R4 ;  /* 0x000000120c04723c */ /* 0x060ff00000001804 */
[C---:B---3--:R-:W-:Y:S11]  /*3a700*/  HMMA.16816.F32 R8, R12.reuse, R16, R8 ;  /* 0x000000100c08723c */ /* 0x048ff60000001808 */
[----:B------:R-:W-:Y:S04]  /*3a710*/  STL.64 [R1+0x210], R4 ;  /* 0x0002100401007387 */ /* 0x000fe80000100a00 */
[----:B------:R0:W-:Y:S04]  /*3a720*/  STL.64 [R1+0x218], R6 ;  /* 0x0002180601007387 */ /* 0x0001e80000100a00 */
[----:B0-----:R-:W3:Y:S04]  /*3a730*/  LDL.LU.64 R6, [R1+0x35a8] ;  /* 0x0035a80001067983 */ /* 0x001ee80000300a00 */
[----:B------:R-:W3:Y:S04]  /*3a740*/  LDL.LU.64 R4, [R1+0x35a0] ;  /* 0x0035a00001047983 */ /* 0x000ee80000300a00 */
[----:B------:R-:W-:Y:S04]  /*3a750*/  STL.64 [R1+0x230], R8 ;  /* 0x0002300801007387 */ /* 0x000fe80000100a00 */
[----:B------:R0:W-:Y:S04]  /*3a760*/  STL.64 [R1+0x238], R10 ;  /* 0x0002380a01007387 */ /* 0x0001e80000100a00 */
[----:B0-----:R-:W3:Y:S04]  /*3a770*/  LDL.LU.64 R10, [R1+0x3598] ;  /* 0x00359800010a7983 */ /* 0x001ee80000300a00 */
[----:B------:R-:W5:Y:S01]  /*3a780*/  LDL.LU.64 R8, [R1+0x3590] ;  /* 0x0035900001087983 */ /* 0x000f620000300a00 */
[----:B---3--:R-:W-:-:S15]  /*3a790*/  HMMA.16816.F32 R4, R12, R10, R4 ;  /* 0x0000000a0c04723c */ /* 0x008fde0000001804 */
[----:B------:R-:W-:-:S04]  /*3a7a0*/  NOP ;  /* 0x0000000000007918 */ /* 0x000fc80000000000 */
[----:B------:R-:W-:Y:S04]  /*3a7b0*/  STL.64 [R1+0x240], R4 ;  /* 0x0002400401007387 */ /* 0x000fe80000100a00 */
[----:B------:R0:W-:Y:S04]  /*3a7c0*/  STL.64 [R1+0x248], R6 ;  /* 0x0002480601007387 */ /* 0x0001e80000100a00 */
[----:B0-----:R-:W5:Y:S04]  /*3a7d0*/  LDL.LU.64 R6, [R1+0x3588] ;  /* 0x0035880001067983 */ /* 0x001f680000300a00 */
[----:B------:R-:W5:Y:S02]  /*3a7e0*/  LDL.LU.64 R4, [R1+0x3580] ;  /* 0x0035800001047983 */ /* 0x000f640000300a00 */
[----:B-----5:R-:W-:-:S15]  /*3a7f0*/  HMMA.16816.F32 R4, R12, R8, R4 ;  /* 0x000000080c04723c */ /* 0x020fde0000001804 */
        /* <DEDUP_REMOVED lines=10> */
[----:B------:R-:W3:Y:S01]  /*3a8a0*/  LDL.LU.64 R24, [R1+0x3560] ;  /* 0x0035600001187983 */ /* 0x000ee20000300a00 */
[----:B----4-:R-:W-:Y:S01]  /*3a8b0*/  IMAD R0, R0, 0x100, R29 ;  /* 0x0000010000007824 */ /* 0x010fe200078e021d */
[----:B---3--:R-:W-:-:S15]  /*3a8c0*/  HMMA.16816.F32 R24, R12, R4, R24 ;  /* 0x000000040c18723c */ /* 0x008fde0000001818 */
[----:B------:R-:W-:-:S04]  /*3a8d0*/  NOP ;  /* 0x0000000000007918 */ /* 0x000fc80000000000 */
[----:B------:R-:W-:Y:S04]  /*3a8e0*/  STL.64 [R1+0x2a0], R24 ;  /* 0x0002a01801007387 */ /* 0x000fe80000100a00 */
[----:B------:R0:W-:Y:S04]  /*3a8f0*/  STL.64 [R1+0x2a8], R26 ;  /* 0x0002a81a01007387 */ /* 0x0001e80000100a00 */
[----:B0-----:R-:W2:Y:S04]  /*3a900*/  LDL.LU.64 R26, [R1+0x3558] ;  /* 0x00355800011a7983 */ /* 0x001ea80000300a00 */
[----:B------:R-:W2:Y:S04]  /*3a910*/  LDL.LU.64 R24, [R1+0x3550] ;  /* 0x0035500001187983 */ /* 0x000ea80000300a00 */
[----:B------:R-:W3:Y:S02]  /*3a920*/  LDL.LU R29, [R1+0x3548] ;  /* 0x00354800011d7983 */ /* 0x000ee40000300800 */
[----:B---3--:R-:W-:-:S02]  /*3a930*/  IMAD R22, R22, 0x100, R29 ;  /* 0x0000010016167824 */ /* 0x008fc400078e021d */
[----:B------:R-:W3:Y:S01]  /*3a940*/  LDL.LU R29, [R1+0x3544] ;  /* 0x00354400011d7983 */ /* 0x000ee20000300800 */
[----:B--2---:R-:W-:Y:S01]  /*3a950*/  HMMA.16816.F32 R12, R12, R2, R24 ;  /* 0x000000020c0c723c */ /* 0x004fe20000001818 */
[----:B---3--:R-:W-:Y:S02]  /*3a960*/  IMAD R23, R23, 0x100, R29 ;  /* 0x0000010017177824 */ /* 0x008fe400078e021d */
[----:B------:R-:W2:Y:S04]  /*3a970*/  LDL.LU R29, [R1+0x3540] ;  /* 0x00354000011d7983 */ /* 0x000ea80000300800 */
[----:B------:R-:W3:Y:S04]  /*3a980*/  LDL.LU.64 R26, [R1+0x3538] ;  /* 0x00353800011a7983 */ /* 0x000ee80000300a00 */
[----:B------:R-:W3:Y:S08]  /*3a990*/  LDL.LU.64 R24, [R1+0x3530] ;  /* 0x0035300001187983 */ /* 0x000ef00000300a00 */
[----:B------:R0:W-:Y:S04]  /*3a9a0*/  STL.64 [R1+0x290], R12 ;  /* 0x0002900c01007387 */ /* 0x0001e80000100a00 */
[----:B------:R1:W-:Y:S01]  /*3a9b0*/  STL.64 [R1+0x298], R14 ;  /* 0x0002980e01007387 */ /* 0x0003e20000100a00 */
[----:B0-----:R-:W-:-:S02]  /*3a9c0*/  F2FP.F16.E5M2.UNPACK_B R12, R0 ;  /* 0x00000000ff0c723e */ /* 0x001fc400020004ff */
[----:B------:R-:W-:Y:S02]  /*3a9d0*/  F2FP.F16.E5M2.UNPACK_B R13, R22 ;  /* 0x00000016ff0d723e */ /* 0x000fe400020004ff */
[----:B-1----:R-:W-:Y:S01]  /*3a9e0*/  F2FP.F16.E5M2.UNPACK_B R14, R23 ;  /* 0x00000017ff0e723e */ /* 0x002fe200020004ff */
[----:B--2---:R-:W-:-:S05]  /*3a9f0*/  IMAD R28, R29, 0x100, R28 ;  /* 0x000001001d1c7824 */ /* 0x004fca00078e021c */
[----:B------:R-:W-:-:S07]  /*3aa00*/  F2FP.F16.E5M2.UNPACK_B R15, R28 ;  /* 0x0000001cff0f723e */ /* 0x000fce00020004ff */
[----:B---3--:R-:W-:Y:S01]  /*3aa10*/  HMMA.16816.F32 R20, R12, R20, R24 ;  /* 0x000000140c14723c */ /* 0x008fe20000001818 */
[----:B------:R-:W2:Y:S04]  /*3aa20*/  LDL.LU.64 R26, [R1+0x3528] ;  /* 0x00352800011a7983 */ /* 0x000ea80000300a00 */
[----:B------:R-:W2:-:S14]  /*3aa30*/  LDL.LU.64 R24, [R1+0x3520] ;  /* 0x0035200001187983 */ /* 0x000e9c0000300a00 */
[----:B------:R0:W-:Y:S04]  /*3aa40*/  STL.64 [R1+0x310], R20 ;  /* 0x0003101401007387 */ /* 0x0001e80000100a00 */
[----:B------:R1:W-:Y:S04]  /*3aa50*/  STL.64 [R1+0x318], R22 ;  /* 0x0003181601007387 */ /* 0x0003e80000100a00 */
[----:B0-----:R-:W3:Y:S04]  /*3aa60*/  LDL.LU R20, [R1+0x420] ;  /* 0x0004200001147983 */ /* 0x001ee80000300800 */
[----:B------:R-:W3:Y:S04]  /*3aa70*/  LDL.LU R21, [R1+0x424] ;  /* 0x0004240001157983 */ /* 0x000ee80000300800 */
[----:B-1----:R-:W3:Y:S04]  /*3aa80*/  LDL.LU R22, [R1+0x428] ;  /* 0x0004280001167983 */ /* 0x002ee80000300800 */
[----:B------:R-:W3:Y:S01]  /*3aa90*/  LDL.LU R23, [R1+0x42c] ;  /* 0x00042c0001177983 */ /* 0x000ee20000300800 */
[----:B--2---:R-:W-:-:S15]  /*3aaa0*/  HMMA.16816.F32 R24, R12, R18, R24 ;  /* 0x000000120c18723c */ /* 0x004fde0000001818 */
[----:B------:R-:W-:-:S04]  /*3aab0*/  NOP ;  /* 0x0000000000007918 */ /* 0x000fc80000000000 */
[----:B------:R-:W-:Y:S04]  /*3aac0*/  STL.64 [R1+0x300], R24 ;  /* 0x0003001801007387 */ /* 0x000fe80000100a00 */
[----:B------:R0:W-:Y:S04]  /*3aad0*/  STL.64 [R1+0x308], R26 ;  /* 0x0003081a01007387 */ /* 0x0001e80000100a00 */
[----:B0-----:R-:W2:Y:S04]  /*3aae0*/  LDL.LU.64 R26, [R1+0x3518] ;  /* 0x00351800011a7983 */ /* 0x001ea80000300a00 */
[----:B------:R-:W2:Y:S02]  /*3aaf0*/  LDL.LU.64 R24, [R1+0x3510] ;  /* 0x0035100001187983 */ /* 0x000ea40000300a00 */
[----:B--2---:R-:W-:Y:S02]  /*3ab00*/  HMMA.16816.F32 R16, R12, R16, R24 ;  /* 0x000000100c10723c */ /* 0x004fe40000001818 */
[----:B------:R-:W2:Y:S04]  /*3ab10*/  LDL.LU.64 R26, [R1+0x3508] ;  /* 0x00350800011a7983 */ /* 0x000ea80000300a00 */
[----:B------:R-:W2:-:S13]  /*3ab20*/  LDL.LU.64 R24, [R1+0x3500] ;  /* 0x0035000001187983 */ /* 0x000e9a0000300a00 */
[----:B------:R-:W-:Y:S04]  /*3ab30*/  STL.64 [R1+0x2f0], R16 ;  /* 0x0002f01001007387 */ /* 0x000fe80000100a00 */
[----:B------:R2:W-:Y:S02]  /*3ab40*/  STL.64 [R1+0x2f8], R18 ;  /* 0x0002f81201007387 */ /* 0x0005e40000100a00 */
[C---:B--2---:R-:W-:Y:S08]  /*3ab50*/  HMMA.16816.F32 R16, R12.reuse, R10, R24 ;  /* 0x0000000a0c10723c */ /* 0x044ff00000001818 */
[C---:B---3--:R-:W-:Y:S01]  /*3ab60*/  HMMA.16816.F32 R8, R12.reuse, R8, R20 ;  /* 0x000000080c08723c */ /* 0x048fe20000001814 */
[----:B------:R-:W2:Y:S10]  /*3ab70*/  LDL R25, [R1+0x5ac] ;  /* 0x0005ac0001197983 */ /* 0x000eb40000100800 */
[----:B------:R0:W-:Y:S04]  /*3ab80*/  STL.64 [R1+0x2e0], R16 ;  /* 0x0002e01001007387 */ /* 0x0001e80000100a00 */
[----:B------:R1:W-:Y:S04]  /*3ab90*/  STL.64 [R1+0x2e8], R18 ;  /* 0x0002e81201007387 */ /* 0x0003e80000100a00 */
[----:B------:R-:W3:Y:S04]  /*3aba0*/  LDL.LU R29, [R1+0x9cc] ;  /* 0x0009cc00011d7983 */ /* 0x000ee80000300800 */
[----:B------:R-:W3:Y:S04]  /*3abb0*/  LDL.LU R0, [R1+0x9c8] ;  /* 0x0009c80001007983 */ /* 0x000ee80000300800 */
[----:B------:R-:W-:Y:S04]  /*3abc0*/  STL.64 [R1+0x2d0], R8 ;  /* 0x0002d00801007387 */ /* 0x000fe80000100a00 */
[----:B------:R-:W-:Y:S04]  /*3abd0*/  STL.64 [R1+0x2d8], R10 ;  /* 0x0002d80a01007387 */ /* 0x000fe80000100a00 */
[----:B0-----:R-:W4:Y:S04]  /*3abe0*/  LDL.LU R16, [R1+0x9e4] ;  /* 0x0009e40001107983 */ /* 0x001f280000300800 */
[----:B-1----:R-:W4:Y:S04]  /*3abf0*/  LDL.LU R18, [R1+0x9e0] ;  /* 0x0009e00001127983 */ /* 0x002f280000300800 */
[----:B------:R-:W5:Y:S04]  /*3ac00*/  LDL R23, [R1+0x54c] ;  /* 0x00054c0001177983 */ /* 0x000f680000100800 */
[----:B------:R-:W5:Y:S04]  /*3ac10*/  LDL R22, [R1+0x568] ;  /* 0x0005680001167983 */ /* 0x000f680000100800 */
[----:B------:R-:W2:Y:S04]  /*3ac20*/  LDL R21, [R1+0x548] ;  /* 0x0005480001157983 */ /* 0x000ea80000100800 */
[----:B-----5:R-:W-:Y:S04]  /*3ac30*/  STL.64 [R1+0x34d0], R22 ;  /* 0x0034d01601007387 */ /* 0x020fe80000100a00 */
[----:B--2---:R0:W-:Y:S04]  /*3ac40*/  STL [R1+0x34c8], R21 ;  /* 0x0034c81501007387 */ /* 0x0041e80000100800 */
[----:B------:R-:W2:Y:S04]  /*3ac50*/  LDL.LU R20, [R1+0x3d0] ;  /* 0x0003d00001147983 */ /* 0x000ea80000300800 */
[----:B0-----:R-:W2:Y:S04]  /*3ac60*/  LDL.LU R21, [R1+0x3d4] ;  /* 0x0003d40001157983 */ /* 0x001ea80000300800 */
[----:B------:R-:W5:Y:S04]  /*3ac70*/  LDL.LU R22, [R1+0x3d8] ;  /* 0x0003d80001167983 */ /* 0x000f680000300800 */
[----:B------:R-:W5:Y:S04]  /*3ac80*/  LDL.LU R23, [R1+0x3dc] ;  /* 0x0003dc0001177983 */ /* 0x000f680000300800 */
[----:B-----5:R-:W-:Y:S04]  /*3ac90*/  STL.64 [R1+0x34e8], R22 ;  /* 0x0034e81601007387 */ /* 0x020fe80000100a00 */
[----:B--2---:R0:W-:Y:S04]  /*3aca0*/  STL.64 [R1+0x34e0], R20 ;  /* 0x0034e01401007387 */ /* 0x0041e80000100a00 */
[----:B0-----:R-:W2:Y:S04]  /*3acb0*/  LDL.LU R20, [R1+0x400] ;  /* 0x0004000001147983 */ /* 0x001ea80000300800 */
[----:B------:R-:W2:Y:S04]  /*3acc0*/  LDL.LU R21, [R1+0x404] ;  /* 0x0004040001157983 */ /* 0x000ea80000300800 */
[----:B------:R-:W5:Y:S04]  /*3acd0*/  LDL.LU R22, [R1+0x408] ;  /* 0x0004080001167983 */ /* 0x000f680000300800 */
[----:B------:R-:W5:Y:S04]  /*3ace0*/  LDL.LU R23, [R1+0x40c] ;  /* 0x00040c0001177983 */ /* 0x000f680000300800 */
        /* <DEDUP_REMOVED lines=8> */
[----:B------:R-:W3:Y:S04]  /*3ad70*/  LDL.LU R10, [R1+0x4b8] ;  /* 0x0004b800010a7983 */ /* 0x000ee80000300800 */
[----:B------:R-:W3:Y:S01]  /*3ad80*/  LDL.LU R11, [R1+0x4bc] ;  /* 0x0004bc00010b7983 */ /* 0x000ee20000300800 */
[C---:B--2---:R-:W-:Y:S03]  /*3ad90*/  HMMA.16816.F32 R20, R12.reuse, R6, R20 ;  /* 0x000000060c14723c */ /* 0x044fe60000001814 */
[----:B---3--:R-:W-:Y:S04]  /*3ada0*/  STL.64 [R1+0x34c0], R10 ;  /* 0x0034c00a01007387 */ /* 0x008fe80000100a00 */
[----:B-----5:R0:W-:Y:S04]  /*3adb0*/  STL.64 [R1+0x34b8], R8 ;  /* 0x0034b80801007387 */ /* 0x0201e80000100a00 */
[----:B0-----:R-:W2:Y:S04]  /*3adc0*/  LDL.LU R8, [R1+0x490] ;  /* 0x0004900001087983 */ /* 0x001ea80000300800 */
[----:B------:R-:W2:Y:S04]  /*3add0*/  LDL.LU R9, [R1+0x494] ;  /* 0x0004940001097983 */ /* 0x000ea80000300800 */
[----:B------:R-:W2:Y:S04]  /*3ade0*/  LDL.LU R10, [R1+0x498] ;  /* 0x00049800010a7983 */ /* 0x000ea80000300800 */
[----:B------:R-:W2:Y:S04]  /*3adf0*/  LDL.LU R11, [R1+0x49c] ;  /* 0x00049c00010b7983 */ /* 0x000ea80000300800 */
[----:B------:R-:W3:Y:S04]  /*3ae00*/  LDL R19, [R1+0x56c] ;  /* 0x00056c0001137983 */ /* 0x000ee80000100800 */
[----:B------:R-:W5:Y:S04]  /*3ae10*/  LDL R17, [R1+0x588] ;  /* 0x0005880001117983 */ /* 0x000f680000100800 */
[----:B------:R-:W2:Y:S04]  /*3ae20*/  LDL R28, [R1+0x58c] ;  /* 0x00058c00011c7983 */ /* 0x000ea80000100800 */
[----:B------:R-:W2:Y:S04]  /*3ae30*/  LDL R24, [R1+0x5b8] ;  /* 0x0005b80001187983 */ /* 0x000ea80000100800 */
[----:B------:R-:W2:Y:S04]  /*3ae40*/  LDL R27, [R1+0x5bc] ;  /* 0x0005bc00011b7983 */ /* 0x000ea80000100800 */
[----:B------:R-:W2:Y:S04]  /*3ae50*/  LDL R26, [R1+0x5a8] ;  /* 0x0005a800011a7983 */ /* 0x000ea80000100800 */
[----:B------:R-:W-:Y:S04]  /*3ae60*/  STL.64 [R1+0x2c0], R20 ;  /* 0x0002c01401007387 */ /* 0x000fe80000100a00 */
[----:B------:R0:W-:Y:S04]  /*3ae70*/  STL.64 [R1+0x2c8], R22 ;  /* 0x0002c81601007387 */ /* 0x0001e80000100a00 */
[----:B0-----:R-:W2:Y:S04]  /*3ae80*/  LDL.LU.64 R22, [R1+0x34f8] ;  /* 0x0034f80001167983 */ /* 0x001ea80000300a00 */
[----:B------:R-:W2:Y:S04]  /*3ae90*/  LDL.LU.64 R20, [R1+0x34f0] ;  /* 0x0034f00001147983 */ /* 0x000ea80000300a00 */
[----:B------:R-:W3:Y:S04]  /*3aea0*/  LDL.LU R6, [R1+0x9dc] ;  /* 0x0009dc0001067983 */ /* 0x000ee80000300800 */
[----:B------:R-:W3:Y:S01]  /*3aeb0*/  LDL.LU R7, [R1+0x9d8] ;  /* 0x0009d80001077983 */ /* 0x000ee20000300800 */
[----:B--2---:R-:W-:-:S15]  /*3aec0*/  HMMA.16816.F32 R20, R12, R4, R20 ;  /* 0x000000040c14723c */ /* 0x004fde0000001814 */
[----:B------:R-:W-:-:S04]  /*3aed0*/  NOP ;  /* 0x0000000000007918 */ /* 0x000fc80000000000 */
[----:B------:R-:W-:Y:S04]  /*3aee0*/  STL.64 [R1+0x2b0], R20 ;  /* 0x0002b01401007387 */ /* 0x000fe80000100a00 */
[----:B------:R0:W-:Y:S04]  /*3aef0*/  STL.64 [R1+0x2b8], R22 ;  /* 0x0002b81601007387 */ /* 0x0001e80000100a00 */
[----:B0-----:R-:W2:Y:S04]  /*3af00*/  LDL.LU.64 R22, [R1+0x34e8] ;  /* 0x0034e80001167983 */ /* 0x001ea80000300a00 */
[----:B------:R-:W2:Y:S04]  /*3af10*/  LDL.LU.64 R20, [R1+0x34e0] ;  /* 0x0034e00001147983 */ /* 0x000ea80000300a00 */
[----:B------:R-:W3:Y:S04]  /*3af20*/  LDL.LU R4, [R1+0x9d4] ;  /* 0x0009d40001047983 */ /* 0x000ee80000300800 */
[----:B------:R-:W3:Y:S01]  /*3af30*/  LDL.LU R5, [R1+0x9d0] ;  /* 0x0009d00001057983 */ /* 0x000ee20000300800 */
[----:B------:R-:W-:-:S03]  /*3af40*/  IMAD R0, R0, 0x100, R29 ;  /* 0x0000010000007824 */ /* 0x000fc600078e021d */
[----:B------:R-:W4:Y:S01]  /*3af50*/  LDL.LU R29, [R1+0x34d8] ;  /* 0x0034d800011d7983 */ /* 0x000f220000300800 */
[----:B--2---:R-:W-:Y:S03]  /*3af60*/  HMMA.16816.F32 R12, R12, R2, R20 ;  /* 0x000000020c0c723c */ /* 0x004fe60000001814 */
[----:B------:R-:W2:Y:S04]  /*3af70*/  LDL.LU.64 R22, [R1+0x34d0] ;  /* 0x0034d00001167983 */ /* 0x000ea80000300a00 */
[----:B------:R-:W2:Y:S01]  /*3af80*/  LDL.LU R21, [R1+0x34c8] ;  /* 0x0034c80001157983 */ /* 0x000ea20000300800 */
[----:B---3--:R-:W-:Y:S02]  /*3af90*/  IMAD R4, R5, 0x100, R4 ;  /* 0x0000010005047824 */ /* 0x008fe400078e0204 */
[----:B------:R-:W-:-:S02]  /*3afa0*/  IMAD R5, R7, 0x100, R6 ;  /* 0x0000010007057824 */ /* 0x000fc400078e0206 */
[----:B----4-:R-:W-:-:S07]  /*3afb0*/  IMAD R6, R18, 0x100, R16 ;  /* 0x0000010012067824 */ /* 0x010fce00078e0210 */
[----:B------:R0:W-:Y:S04]  /*3afc0*/  STL.64 [R1+0x280], R12 ;  /* 0x0002800c01007387 */ /* 0x0001e80000100a00 */
[----:B------:R1:W-:Y:S01]  /*3afd0*/  STL.64 [R1+0x288], R14 ;  /* 0x0002880e01007387 */ /* 0x0003e20000100a00 */
[----:B0-----:R-:W-:Y:S02]  /*3afe0*/  F2FP.F16.E5M2.UNPACK_B R12, R0 ;  /* 0x00000000ff0c723e */ /* 0x001fe400020004ff */
[----:B------:R-:W-:Y:S02]  /*3aff0*/  F2FP.F16.E5M2.UNPACK_B R13, R4 ;  /* 0x00000004ff0d723e */ /* 0x000fe400020004ff */
[----:B-1----:R-:W-:Y:S02]  /*3b000*/  F2FP.F16.E5M2.UNPACK_B R14, R5 ;  /* 0x00000005ff0e723e */ /* 0x002fe400020004ff */
[----:B------:R-:W-:Y:S01]  /*3b010*/  F2FP.F16.E5M2.UNPACK_B R15, R6 ;  /* 0x00000006ff0f723e */ /* 0x000fe200020004ff */
[----:B------:R-:W3:Y:S04]  /*3b020*/  LDL.LU R4, [R1+0x4e0] ;  /* 0x0004e00001047983 */ /* 0x000ee80000300800 */
[----:B------:R-:W3:Y:S04]  /*3b030*/  LDL.LU R5, [R1+0x4e4] ;  /* 0x0004e40001057983 */ /* 0x000ee80000300800 */
[----:B------:R-:W3:Y:S04]  /*3b040*/  LDL.LU R6, [R1+0x4e8] ;  /* 0x0004e80001067983 */ /* 0x000ee80000300800 */
[----:B------:R-:W3:Y:S01]  /*3b050*/  LDL.LU R7, [R1+0x4ec] ;  /* 0x0004ec0001077983 */ /* 0x000ee20000300800 */
[----:B--2---:R-:W-:-:S02]  /*3b060*/  F2FP.F16.E5M2.UNPACK_B R20, R21 ;  /* 0x00000015ff14723e */ /* 0x004fc400020004ff */
[----:B------:R-:W-:-:S07]  /*3b070*/  F2FP.F16.E5M2.UNPACK_B R21, R23 ;  /* 0x00000017ff15723e */ /* 0x000fce00020004ff */
[----:B------:R-:W-:-:S15]  /*3b080*/  HMMA.16816.F32 R8, R12, R20, R8 ;  /* 0x000000140c08723c */ /* 0x000fde0000001808 */
[----:B------:R-:W-:-:S04]  /*3b090*/  NOP ;  /* 0x0000000000007918 */ /* 0x000fc80000000000 */
[----:B------:R-:W-:Y:S04]  /*3b0a0*/  STL.64 [R1+0x3b0], R8 ;  /* 0x0003b00801007387 */ /* 0x000fe80000100a00 */
[----:B------:R0:W-:Y:S04]  /*3b0b0*/  STL.64 [R1+0x3b8], R10 ;  /* 0x0003b80a01007387 */ /* 0x0001e80000100a00 */
[----:B0-----:R-:W2:Y:S04]  /*3b0c0*/  LDL.LU.64 R10, [R1+0x34c0] ;  /* 0x0034c000010a7983 */ /* 0x001ea80000300a00 */
[----:B------:R-:W2:Y:S04]  /*3b0d0*/  LDL.LU.64 R8, [R1+0x34b8] ;  /* 0x0034b80001087983 */ /* 0x000ea80000300a00 */
[----:B------:R0:W-:Y:S04]  /*3b0e0*/  STL [R1+0x3484], R20 ;  /* 0x0034841401007387 */ /* 0x0001e80000100800 */
[----:B------:R1:W-:Y:S01]  /*3b0f0*/  STL [R1+0x3480], R21 ;  /* 0x0034801501007387 */ /* 0x0003e20000100800 */
[----:B------:R-:W-:-:S03]  /*3b100*/  F2FP.F16.E5M2.UNPACK_B R18, R22 ;  /* 0x00000016ff12723e */ /* 0x000fc600020004ff */
[----:B0-----:R-:W4:Y:S04]  /*3b110*/  LDL.LU R20, [R1+0x4d0] ;  /* 0x0004d00001147983 */ /* 0x001f280000300800 */
[----:B-1----:R-:W4:Y:S04]  /*3b120*/  LDL.LU R21, [R1+0x4d4] ;  /* 0x0004d40001157983 */ /* 0x002f280000300800 */
[----:B------:R-:W4:Y:S04]  /*3b130*/  LDL.LU R22, [R1+0x4d8] ;  /* 0x0004d80001167983 */ /* 0x000f280000300800 */
[----:B------:R-:W4:Y:S01]  /*3b140*/  LDL.LU R23, [R1+0x4dc] ;  /* 0x0004dc0001177983 */ /* 0x000f220000300800 */
[----:B------:R-:W-:-:S02]  /*3b150*/  F2FP.F16.E5M2.UNPACK_B R19, R19 ;  /* 0x00000013ff13723e */ /* 0x000fc400020004ff */
[----:B-----5:R-:W-:Y:S02]  /*3b160*/  F2FP.F16.E5M2.UNPACK_B R16, R17 ;  /* 0x00000011ff10723e */ /* 0x020fe400020004ff */
[----:B------:R-:W-:-:S03]  /*3b170*/  F2FP.F16.E5M2.UNPACK_B R17, R28 ;  /* 0x0000001cff11723e */ /* 0x000fc600020004ff */
[----:B--2---:R-:W-:-:S15]  /*3b180*/  HMMA.16816.F32 R8, R12, R18, R8 ;  /* 0x000000120c08723c */ /* 0x004fde0000001808 */
[----:B------:R-:W-:-:S04]  /*3b190*/  NOP ;  /* 0x0000000000007918 */ /* 0x000fc80000000000 */
[----:B------:R-:W-:Y:S04]  /*3b1a0*/  STL.64 [R1+0x3e0], R8 ;  /* 0x0003e00801007387 */ /* 0x000fe80000100a00 */
[----:B------:R0:W-:Y:S01]  /*3b1b0*/  STL.64 [R1+0x3e8], R10 ;  /* 0x0003e80a01007387 */ /* 0x0001e20000100a00 */
[----:B----4-:R-:W-:Y:S01]  /*3b1c0*/  HMMA.16816.F32 R20, R12, R16, R20 ;  /* 0x000000100c14723c */ /* 0x010fe20000001814 */
[----:B0-----:R-:W-:Y:S02]  /*3b1d0*/  F2FP.F16.E5M2.UNPACK_B R10, R24 ;  /* 0x00000018ff0a723e */ /* 0x001fe400020004ff */
[----:B------:R-:W-:-:S07]  /*3b1e0*/  F2FP.F16.E5M2.UNPACK_B R11, R27 ;  /* 0x0000001bff0b723e */ /* 0x000fce00020004ff */
[----:B---3--:R-:W-:Y:S01]  /*3b1f0*/  HMMA.16816.F32 R4, R12, R10, R4 ;  /* 0x0000000a0c04723c */ /* 0x008fe20000001804 */
[----:B------:R-:W-:Y:S04]  /*3b200*/  STL.64 [R1+0x3468], R18 ;  /* 0x0034681201007387 */ /* 0x000fe80000100a00 */
[----:B------:R-:W-:Y:S04]  /*3b210*/  STL.64 [R1+0x3460], R16 ;  /* 0x0034601001007387 */ /* 0x000fe80000100a00 */
[----:B------:R-:W-:Y:S04]  /*3b220*/  STL.64 [R1+0x420], R20 ;  /* 0x0004201401007387 */ /* 0x000fe80000100a00 */
[----:B------:R-:W-:Y:S04]  /*3b230*/  STL.64 [R1+0x428], R22 ;  /* 0x0004281601007387 */ /* 0x000fe80000100a00 */
[----:B------:R-:W-:Y:S01]  /*3b240*/  STL [R1+0x3488], R11 ;  /* 0x0034880b01007387 */ /* 0x000fe20000100800 */
[----:B------:R-:W-:-:S02]  /*3b250*/  F2FP.F16.E5M2.UNPACK_B R9, R25 ;  /* 0x00000019ff09723e */ /* 0x000fc400020004ff */
[----:B------:R-:W-:Y:S01]  /*3b260*/  F2FP.F16.E5M2.UNPACK_B R8, R26 ;  /* 0x0000001aff08723e */ /* 0x000fe200020004ff */
[----:B------:R0:W-:Y:S04]  /*3b270*/  STL.64 [R1+0x450], R4 ;  /* 0x0004500401007387 */ /* 0x0001e80000100a00 */
[----:B------:R1:W-:Y:S04]  /*3b280*/  STL.64 [R1+0x458], R6 ;  /* 0x0004580601007387 */ /* 0x0003e80000100a00 */
[----:B------:R-:W2:Y:S04]  /*3b290*/  LDL.LU R24, [R1+0x4f0] ;  /* 0x0004f00001187983 */ /* 0x000ea80000300800 */
[----:B------:R-:W2:Y:S04]  /*3b2a0*/  LDL.LU R25, [R1+0x4f4] ;  /* 0x0004f40001197983 */ /* 0x000ea80000300800 */
[----:B------:R-:W2:Y:S04]  /*3b2b0*/  LDL.LU R26, [R1+0x4f8] ;  /* 0x0004f800011a7983 */ /* 0x000ea80000300800 */
[----:B------:R-:W2:Y:S04]  /*3b2c0*/  LDL.LU R27, [R1+0x4fc] ;  /* 0x0004fc00011b7983 */ /* 0x000ea80000300800 */
[----:B------:R-:W3:Y:S04]  /*3b2d0*/  LDL R2, [R1+0x57c] ;  /* 0x00057c0001027983 */ /* 0x000ee80000100800 */
[----:B------:R-:W4:Y:S04]  /*3b2e0*/  LDL R3, [R1+0x59c] ;  /* 0x00059c0001037983 */ /* 0x000f280000100800 */
[----:B0-----:R-:W5:Y:S04]  /*3b2f0*/  LDL R5, [R1+0x558] ;  /* 0x0005580001057983 */ /* 0x001f680000100800 */
[----:B-1----:R-:W2:Y:S04]  /*3b300*/  LDL R7, [R1+0x55c] ;  /* 0x00055c0001077983 */ /* 0x002ea80000100800 */
[----:B------:R-:W2:Y:S04]  /*3b310*/  LDL R4, [R1+0x578] ;  /* 0x0005780001047983 */ /* 0x000ea80000100800 */
        /* <DEDUP_REMOVED lines=12> */
[----:B-----5:R-:W-:-:S02]  /*3b3e0*/  F2FP.F16.E5M2.UNPACK_B R6, R5 ;  /* 0x00000005ff06723e */ /* 0x020fc400020004ff */
[----:B------:R-:W-:Y:S01]  /*3b3f0*/  F2FP.F16.E5M2.UNPACK_B R7, R7 ;  /* 0x00000007ff07723e */ /* 0x000fe200020004ff */
[----:B--2---:R-:W-:Y:S04]  /*3b400*/  STL.64 [R1+0x34a8], R22 ;  /* 0x0034a81601007387 */ /* 0x004fe80000100a00 */
[----:B------:R0:W-:Y:S04]  /*3b410*/  STL.64 [R1+0x34a0], R20 ;  /* 0x0034a01401007387 */ /* 0x0001e80000100a00 */
[----:B0-----:R-:W2:Y:S04]  /*3b420*/  LDL.LU R20, [R1+0x520] ;  /* 0x0005200001147983 */ /* 0x001ea80000300800 */
[----:B------:R-:W2:Y:S04]  /*3b430*/  LDL.LU R21, [R1+0x524] ;  /* 0x0005240001157983 */ /* 0x000ea80000300800 */
[----:B------:R-:W2:Y:S04]  /*3b440*/  LDL.LU R22, [R1+0x528] ;  /* 0x0005280001167983 */ /* 0x000ea80000300800 */
[----:B------:R-:W2:Y:S04]  /*3b450*/  LDL.LU R23, [R1+0x52c] ;  /* 0x00052c0001177983 */ /* 0x000ea80000300800 */
[----:B------:R-:W5:Y:S04]  /*3b460*/  LDL.LU R28, [R1+0xa00] ;  /* 0x000a0000011c7983 */ /* 0x000f680000300800 */
        /* <DEDUP_REMOVED lines=12> */
[----:B------:R0:W-:Y:S04]  /*3b530*/  STL.64 [R1+0x490], R24 ;  /* 0x0004901801007387 */ /* 0x0001e80000100a00 */
[----:B------:R1:W-:Y:S04]  /*3b540*/  STL.64 [R1+0x498], R26 ;  /* 0x0004981a01007387 */ /* 0x0003e80000100a00 */
[----:B0-----:R-:W3:Y:S04]  /*3b550*/  LDL.LU R24, [R1+0x480] ;  /* 0x0004800001187983 */ /* 0x001ee80000300800 */
[----:B------:R-:W3:Y:S01]  /*3b560*/  LDL.LU R25, [R1+0x484] ;  /* 0x0004840001197983 */ /* 0x000ee20000300800 */
[----:B-1----:R-:W-:-:S03]  /*3b570*/  IMAD.MOV.U32 R26, RZ, RZ, R29 ;  /* 0x000000ffff1a7224 */ /* 0x002fc600078e001d */
[----:B------:R-:W2:Y:S04]  /*3b580*/  LDL.LU R29, [R1+0x34b0] ;  /* 0x0034b000011d7983 */ /* 0x000ea80000300800 */
[----:B------:R-:W3:Y:S04]  /*3b590*/  LDL.LU R27, [R1+0x48c] ;  /* 0x00048c00011b7983 */ /* 0x000ee80000300800 */
[----:B------:R-:W-:Y:S04]  /*3b5a0*/  STL.64 [R1+0x4f0], R20 ;  /* 0x0004f01401007387 */ /* 0x000fe80000100a00 */
[----:B------:R0:W-:Y:S04]  /*3b5b0*/  STL.64 [R1+0x4f8], R22 ;  /* 0x0004f81601007387 */ /* 0x0001e80000100a00 */
[----:B0-----:R-:W2:Y:S04]  /*3b5c0*/  LDL.LU.64 R22, [R1+0x34a8] ;  /* 0x0034a80001167983 */ /* 0x001ea80000300a00 */
[----:B------:R-:W2:Y:S01]  /*3b5d0*/  LDL.LU.64 R20, [R1+0x34a0] ;  /* 0x0034a00001147983 */ /* 0x000ea20000300a00 */
[----:B------:R-:W-:-:S02]  /*3b5e0*/  F2FP.F16.E5M2.UNPACK_B R4, R4 ;  /* 0x00000004ff04723e */ /* 0x000fc400020004ff */
[----:B------:R-:W-:-:S07]  /*3b5f0*/  F2FP.F16.E5M2.UNPACK_B R5, R2 ;  /* 0x00000002ff05723e */ /* 0x000fce00020004ff */
[----:B--2---:R-:W-:Y:S01]  /*3b600*/  HMMA.16816.F32 R20, R12, R4, R20 ;  /* 0x000000040c14723c */ /* 0x004fe20000001814 */
[----:B------:R-:W-:Y:S01]  /*3b610*/  F2FP.F16.E5M2.UNPACK_B R2, R29 ;  /* 0x0000001dff02723e */ /* 0x000fe200020004ff */
[----:B------:R0:W-:Y:S04]  /*3b620*/  STL [R1+0x3190], R29 ;  /* 0x0031901d01007387 */ /* 0x0001e80000100800 */
[----:B0-----:R-:W5:-:S13]  /*3b630*/  LDL.LU R29, [R1+0xa04] ;  /* 0x000a0400011d7983 */ /* 0x001f5a0000300800 */
[----:B------:R-:W-:Y:S04]  /*3b640*/  STL.64 [R1+0x530], R20 ;  /* 0x0005301401007387 */ /* 0x000fe80000100a00 */
[----:B------:R0:W-:Y:S04]  /*3b650*/  STL.64 [R1+0x538], R22 ;  /* 0x0005381601007387 */ /* 0x0001e80000100a00 */
[----:B0-----:R-:W2:Y:S04]  /*3b660*/  LDL.LU.64 R22, [R1+0x3498] ;  /* 0x0034980001167983 */ /* 0x001ea80000300a00 */
[----:B------:R-:W2:Y:S04]  /*3b670*/  LDL.LU.64 R20, [R1+0x3490] ;  /* 0x0034900001147983 */ /* 0x000ea80000300a00 */
[----:B------:R-:W-:Y:S04]  /*3b680*/  STL.64 [R1+0x3458], R6 ;  /* 0x0034580601007387 */ /* 0x000fe80000100a00 */
[----:B------:R0:W-:Y:S01]  /*3b690*/  STL.64 [R1+0x3450], R4 ;  /* 0x0034500401007387 */ /* 0x0001e20000100a00 */
[----:B----4-:R-:W-:Y:S01]  /*3b6a0*/  F2FP.F16.E5M2.UNPACK_B R3, R3 ;  /* 0x00000003ff03723e */ /* 0x010fe200020004ff */
[----:B------:R-:W-:-:S02]  /*3b6b0*/  IMAD R0, R0, 0x100, R11 ;  /* 0x0000010000007824 */ /* 0x000fc400078e020b */
[----:B0-----:R-:W4:Y:S04]  /*3b6c0*/  LDL.LU R4, [R1+0x4a0] ;  /* 0x0004a00001047983 */ /* 0x001f280000300800 */
[----:B------:R-:W4:Y:S04]  /*3b6d0*/  LDL.LU R5, [R1+0x4a4] ;  /* 0x0004a40001057983 */ /* 0x000f280000300800 */
[----:B------:R-:W4:Y:S04]  /*3b6e0*/  LDL.LU R6, [R1+0x4a8] ;  /* 0x0004a80001067983 */ /* 0x000f280000300800 */
[----:B------:R-:W4:Y:S04]  /*3b6f0*/  LDL.LU R7, [R1+0x4ac] ;  /* 0x0004ac0001077983 */ /* 0x000f280000300800 */
[----:B------:R-:W3:Y:S01]  /*3b700*/  LDL.LU R11, [R1+0x3488] ;  /* 0x00348800010b7983 */ /* 0x000ee20000300800 */
[----:B------:R-:W-:Y:S01]  /*3b710*/  HMMA.16816.F32 R12, R12, R2, R16 ;  /* 0x000000020c0c723c */ /* 0x000fe20000001810 */
[----:B--2---:R-:W-:-:S02]  /*3b720*/  IMAD R22, R22, 0x100, R20 ;  /* 0x0000010016167824 */ /* 0x004fc400078e0214 */
[----:B------:R-:W-:Y:S01]  /*3b730*/  IMAD R23, R23, 0x100, R21 ;  /* 0x0000010017177824 */ /* 0x000fe200078e0215 */
[----:B------:R-:W2:Y:S04]  /*3b740*/  LDL.LU R20, [R1+0x3484] ;  /* 0x0034840001147983 */ /* 0x000ea80000300800 */
[----:B------:R-:W2:Y:S04]  /*3b750*/  LDL.LU R21, [R1+0x3480] ;  /* 0x0034800001157983 */ /* 0x000ea80000300800 */
[----:B------:R-:W2:Y:S04]  /*3b760*/  LDL.LU.64 R18, [R1+0x3478] ;  /* 0x0034780001127983 */ /* 0x000ea80000300a00 */
[----:B------:R-:W2:Y:S01]  /*3b770*/  LDL.LU.64 R16, [R1+0x3470] ;  /* 0x0034700001107983 */ /* 0x000ea20000300a00 */
[----:B-----5:R-:W-:-:S03]  /*3b780*/  IMAD R28, R28, 0x100, R29 ;  /* 0x000001001c1c7824 */ /* 0x020fc600078e021d */
[----:B------:R-:W-:Y:S04]  /*3b790*/  STL [R1+0x3424], R2 ;  /* 0x0034240201007387 */ /* 0x000fe80000100800 */
[----:B------:R-:W-:Y:S04]  /*3b7a0*/  STL [R1+0x3420], R3 ;  /* 0x0034200301007387 */ /* 0x000fe80000100800 */
[----:B------:R0:W-:Y:S04]  /*3b7b0*/  STL.64 [R1+0x500], R12 ;  /* 0x0005000c01007387 */ /* 0x0001e80000100a00 */
[----:B------:R1:W-:Y:S01]  /*3b7c0*/  STL.64 [R1+0x508], R14 ;  /* 0x0005080e01007387 */ /* 0x0003e20000100a00 */
[----:B0-----:R-:W-:-:S02]  /*3b7d0*/  F2FP.F16.E5M2.UNPACK_B R12, R0 ;  /* 0x00000000ff0c723e */ /* 0x001fc400020004ff */
[----:B------:R-:W-:Y:S02]  /*3b7e0*/  F2FP.F16.E5M2.UNPACK_B R13, R22 ;  /* 0x00000016ff0d723e */ /* 0x000fe400020004ff */
[----:B-1----:R-:W-:Y:S02]  /*3b7f0*/  F2FP.F16.E5M2.UNPACK_B R14, R23 ;  /* 0x00000017ff0e723e */ /* 0x002fe400020004ff */
[----:B------:R-:W-:-:S07]  /*3b800*/  F2FP.F16.E5M2.UNPACK_B R15, R28 ;  /* 0x0000001cff0f723e */ /* 0x000fce00020004ff */
[----:B--2---:R-:W-:-:S15]  /*3b810*/  HMMA.16816.F32 R16, R12, R20, R16 ;  /* 0x000000140c10723c */ /* 0x004fde0000001810 */
[----:B------:R-:W-:-:S04]  /*3b820*/  NOP ;  /* 0x0000000000007918 */ /* 0x000fc80000000000 */
[----:B------:R-:W-:Y:S04]  /*3b830*/  STL.64 [R1+0x520], R16 ;  /* 0x0005201001007387 */ /* 0x000fe80000100a00 */
[----:B------:R0:W-:Y:S04]  /*3b840*/  STL.64 [R1+0x528], R18 ;  /* 0x0005281201007387 */ /* 0x0001e80000100a00 */
[----:B0-----:R-:W2:Y:S04]  /*3b850*/  LDL.LU.64 R18, [R1+0x3468] ;  /* 0x0034680001127983 */ /* 0x001ea80000300a00 */
[----:B------:R-:W4:Y:S04]  /*3b860*/  LDL.LU.64 R16, [R1+0x3460] ;  /* 0x0034600001107983 */ /* 0x000f280000300a00 */
[----:B------:R0:W-:Y:S04]  /*3b870*/  STL [R1+0x342c], R20 ;  /* 0x00342c1401007387 */ /* 0x0001e80000100800 */
[----:B------:R1:W-:Y:S04]  /*3b880*/  STL [R1+0x3428], R21 ;  /* 0x0034281501007387 */ /* 0x0003e80000100800 */
[----:B0-----:R-:W2:Y:S04]  /*3b890*/  LDL.LU R20, [R1+0x4c0] ;  /* 0x0004c00001147983 */ /* 0x001ea80000300800 */
[----:B-1----:R-:W2:Y:S04]  /*3b8a0*/  LDL.LU R21, [R1+0x4c4] ;  /* 0x0004c40001157983 */ /* 0x002ea80000300800 */
[----:B------:R-:W2:Y:S04]  /*3b8b0*/  LDL.LU R22, [R1+0x4c8] ;  /* 0x0004c80001167983 */ /* 0x000ea80000300800 */
[----:B------:R-:W2:Y:S01]  /*3b8c0*/  LDL.LU R23, [R1+0x4cc] ;  /* 0x0004cc0001177983 */ /* 0x000ea20000300800 */
[C---:B----4-:R-:W-:Y:S08]  /*3b8d0*/  HMMA.16816.F32 R4, R12.reuse, R16, R4 ;  /* 0x000000100c04723c */ /* 0x050ff00000001804 */
[----:B--2---:R-:W-:-:S15]  /*3b8e0*/  HMMA.16816.F32 R20, R12, R18, R20 ;  /* 0x000000120c14723c */ /* 0x004fde0000001814 */
[----:B------:R-:W-:-:S04]  /*3b8f0*/  NOP ;  /* 0x0000000000007918 */ /* 0x000fc80000000000 */
[----:B------:R-:W-:Y:S01]  /*3b900*/  IMAD.MOV.U32 R29, RZ, RZ, R23 ;  /* 0x000000ffff1d7224 */ /* 0x000fe200078e0017 */
[----:B------:R-:W-:Y:S04]  /*3b910*/  STL.64 [R1+0x510], R20 ;  /* 0x0005101401007387 */ /* 0x000fe80000100a00 */
[----:B------:R-:W-:Y:S04]  /*3b920*/  STL [R1+0x518], R22 ;  /* 0x0005181601007387 */ /* 0x000fe80000100800 */
[----:B------:R-:W-:Y:S04]  /*3b930*/  STL [R1+0x3194], R29 ;  /* 0x0031941d01007387 */ /* 0x000fe80000100800 */
[----:B------:R-:W-:Y:S04]  /*3b940*/  STL.64 [R1+0x3408], R18 ;  /* 0x0034081201007387 */ /* 0x000fe80000100a00 */
[----:B------:R-:W-:Y:S04]  /*3b950*/  STL.64 [R1+0x3400], R16 ;  /* 0x0034001001007387 */ /* 0x000fe80000100a00 */
[----:B------:R-:W-:Y:S04]  /*3b960*/  STL.64 [R1+0x4e0], R4 ;  /* 0x0004e00401007387 */ /* 0x000fe80000100a00 */
[----:B------:R3:W-:Y:S02]  /*3b970*/  STL.64 [R1+0x4e8], R6 ;  /* 0x0004e80601007387 */ /* 0x0007e40000100a00 */
[----:B---3--:R-:W-:Y:S02]  /*3b980*/  HMMA.16816.F32 R4, R12, R10, R24 ;  /* 0x0000000a0c04723c */ /* 0x008fe40000001818 */
[----:B------:R-:W2:Y:S04]  /*3b990*/  LDL.LU R24, [R1+0xa34] ;  /* 0x000a340001187983 */ /* 0x000ea80000300800 */
[----:B------:R-:W3:-:S13]  /*3b9a0*/  LDL.LU R27, [R1+0xa30] ;  /* 0x000a3000011b7983 */ /* 0x000eda0000300800 */
[----:B------:R-:W-:Y:S04]  /*3b9b0*/  STL.64 [R1+0x4d0], R4 ;  /* 0x0004d00401007387 */ /* 0x000fe80000100a00 */
[----:B------:R-:W-:Y:S04]  /*3b9c0*/  STL.64 [R1+0x4d8], R6 ;  /* 0x0004d80601007387 */ /* 0x000fe80000100a00 */
[----:B------:R-:W3:Y:S04]  /*3b9d0*/  LDL.LU R26, [R1+0xa3c] ;  /* 0x000a3c00011a7983 */ /* 0x000ee80000300800 */
[----:B------:R-:W2:Y:S04]  /*3b9e0*/  LDL.LU R25, [R1+0xa38] ;  /* 0x000a380001197983 */ /* 0x000ea80000300800 */
[----:B---3--:R-:W-:Y:S04]  /*3b9f0*/  STL.64 [R1+0x33c8], R26 ;  /* 0x0033c81a01007387 */ /* 0x008fe80000100a00 */
[----:B--2---:R0:W-:Y:S04]  /*3ba00*/  STL.64 [R1+0x33c0], R24 ;  /* 0x0033c01801007387 */ /* 0x0041e80000100a00 */
[----:B0-----:R-:W2:Y:S04]  /*3ba10*/  LDL.LU R24, [R1+0x320] ;  /* 0x0003200001187983 */ /* 0x001ea80000300800 */
[----:B------:R-:W2:Y:S04]  /*3ba20*/  LDL.LU R25, [R1+0x324] ;  /* 0x0003240001197983 */ /* 0x000ea80000300800 */
[----:B------:R-:W3:Y:S04]  /*3ba30*/  LDL.LU R26, [R1+0x328] ;  /* 0x00032800011a7983 */ /* 0x000ee80000300800 */
[----:B------:R-:W3:Y:S04]  /*3ba40*/  LDL.LU R27, [R1+0x32c] ;  /* 0x00032c00011b7983 */ /* 0x000ee80000300800 */
[----:B------:R-:W4:Y:S04]  /*3ba50*/  LDL.LU R16, [R1+0x360] ;  /* 0x0003600001107983 */ /* 0x000f280000300800 */
        /* <DEDUP_REMOVED lines=27> */
[----:B-----5:R-:W-:Y:S04]  /*3bc10*/  STL.64 [R1+0x3418], R18 ;  /* 0x0034181201007387 */ /* 0x020fe80000100a00 */
[----:B----4-:R0:W-:Y:S04]  /*3bc20*/  STL.64 [R1+0x3410], R16 ;  /* 0x0034101001007387 */ /* 0x0101e80000100a00 */
[----:B0-----:R-:W4:Y:S04]  /*3bc30*/  LDL.LU R16, [R1+0x370] ;  /* 0x0003700001107983 */ /* 0x001f280000300800 */
[----:B------:R-:W4:Y:S04]  /*3bc40*/  LDL.LU R17, [R1+0x374] ;  /* 0x0003740001117983 */ /* 0x000f280000300800 */
[----:B------:R-:W4:Y:S04]  /*3bc50*/  LDL.LU R18, [R1+0x378] ;  /* 0x0003780001127983 */ /* 0x000f280000300800 */
[----:B------:R-:W4:Y:S04]  /*3bc60*/  LDL.LU R19, [R1+0x37c] ;  /* 0x00037c0001137983 */ /* 0x000f280000300800 */
[----:B---3--:R-:W-:Y:S04]  /*3bc70*/  STL.64 [R1+0x33d8], R26 ;  /* 0x0033d81a01007387 */ /* 0x008fe80000100a00 */
[----:B------:R0:W-:Y:S04]  /*3bc80*/  STL.64 [R1+0x33d0], R24 ;  /* 0x0033d01801007387 */ /* 0x0001e80000100a00 */
[----:B0-----:R-:W3:Y:S04]  /*3bc90*/  LDL.LU R24, [R1+0x330] ;  /* 0x0003300001187983 */ /* 0x001ee80000300800 */
[----:B------:R-:W3:Y:S04]  /*3bca0*/  LDL.LU R25, [R1+0x334] ;  /* 0x0003340001197983 */ /* 0x000ee80000300800 */
[----:B------:R-:W5:Y:S04]  /*3bcb0*/  LDL.LU R26, [R1+0x338] ;  /* 0x00033800011a7983 */ /* 0x000f680000300800 */
[----:B------:R-:W5:Y:S01]  /*3bcc0*/  LDL.LU R27, [R1+0x33c] ;  /* 0x00033c00011b7983 */ /* 0x000f620000300800 */
[C---:B------:R-:W-:Y:S03]  /*3bcd0*/  HMMA.16816.F32 R4, R12.reuse, R8, R4 ;  /* 0x000000080c04723c */ /* 0x040fe60000001804 */
[----:B-----5:R-:W-:Y:S04]  /*3bce0*/  STL.64 [R1+0x33e8], R26 ;  /* 0x0033e81a01007387 */ /* 0x020fe80000100a00 */
[----:B---3--:R0:W-:Y:S04]  /*3bcf0*/  STL.64 [R1+0x33e0], R24 ;  /* 0x0033e01801007387 */ /* 0x0081e80000100a00 */
[----:B0-----:R-:W3:Y:S04]  /*3bd00*/  LDL.LU R24, [R1+0x340] ;  /* 0x0003400001187983 */ /* 0x001ee80000300800 */
[----:B------:R-:W3:Y:S04]  /*3bd10*/  LDL.LU R25, [R1+0x344] ;  /* 0x0003440001197983 */ /* 0x000ee80000300800 */
[----:B------:R-:W5:Y:S04]  /*3bd20*/  LDL.LU R26, [R1+0x348] ;  /* 0x00034800011a7983 */ /* 0x000f680000300800 */
[----:B------:R-:W5:Y:S04]  /*3bd30*/  LDL.LU R27, [R1+0x34c] ;  /* 0x00034c00011b7983 */ /* 0x000f680000300800 */
[----:B-----5:R-:W-:Y:S04]  /*3bd40*/  STL.64 [R1+0x33f8], R26 ;  /* 0x0033f81a01007387 */ /* 0x020fe80000100a00 */
[----:B---3--:R0:W-:Y:S04]  /*3bd50*/  STL.64 [R1+0x33f0], R24 ;  /* 0x0033f01801007387 */ /* 0x0081e80000100a00 */
[----:B0-----:R-:W3:Y:S04]  /*3bd60*/  LDL.LU R24, [R1+0x350] ;  /* 0x0003500001187983 */ /* 0x001ee80000300800 */
[----:B------:R-:W3:Y:S04]  /*3bd70*/  LDL.LU R25, [R1+0x354] ;  /* 0x0003540001197983 */ /* 0x000ee80000300800 */
[----:B------:R-:W3:Y:S04]  /*3bd80*/  LDL.LU R26, [R1+0x358] ;  /* 0x00035800011a7983 */ /* 0x000ee80000300800 */
[----:B------:R-:W3:Y:S04]  /*3bd90*/  LDL.LU R27, [R1+0x35c] ;  /* 0x00035c00011b7983 */ /* 0x000ee80000300800 */
[----:B------:R-:W-:Y:S04]  /*3bda0*/  STL.64 [R1+0x4c0], R4 ;  /* 0x0004c00401007387 */ /* 0x000fe80000100a00 */
[----:B------:R0:W-:Y:S04]  /*3bdb0*/  STL.64 [R1+0x4c8], R6 ;  /* 0x0004c80601007387 */ /* 0x0001e80000100a00 */
[----:B0-----:R-:W2:Y:S04]  /*3bdc0*/  LDL.LU.64 R6, [R1+0x3458] ;  /* 0x0034580001067983 */ /* 0x001ea80000300a00 */
[----:B------:R-:W5:Y:S01]  /*3bdd0*/  LDL.LU.64 R4, [R1+0x3450] ;  /* 0x0034500001047983 */ /* 0x000f620000300a00 */
[----:B--2---:R-:W-:-:S15]  /*3bde0*/  HMMA.16816.F32 R20, R12, R6, R20 ;  /* 0x000000060c14723c */ /* 0x004fde0000001814 */
[----:B------:R-:W-:-:S04]  /*3bdf0*/  NOP ;  /* 0x0000000000007918 */ /* 0x000fc80000000000 */
[----:B------:R-:W-:Y:S04]  /*3be00*/  STL.64 [R1+0x4b0], R20 ;  /* 0x0004b01401007387 */ /* 0x000fe80000100a00 */
[----:B------:R0:W-:Y:S01]  /*3be10*/  STL [R1+0x4b8], R22 ;  /* 0x0004b81601007387 */ /* 0x0001e20000100800 */
[----:B------:R-:W-:-:S03]  /*3be20*/  IMAD.MOV.U32 R29, RZ, RZ, R23 ;  /* 0x000000ffff1d7224 */ /* 0x000fc600078e0017 */
[----:B0-----:R-:W5:Y:S04]  /*3be30*/  LDL.LU.64 R22, [R1+0x3448] ;  /* 0x0034480001167983 */ /* 0x001f680000300a00 */
[----:B------:R-:W5:Y:S04]  /*3be40*/  LDL.LU.64 R20, [R1+0x3440] ;  /* 0x0034400001147983 */ /* 0x000f680000300a00 */
[----:B------:R0:W-:Y:S04]  /*3be50*/  STL [R1+0x31b0], R29 ;  /* 0x0031b01d01007387 */ /* 0x0001e80000100800 */
[----:B0-----:R-:W2:Y:S01]  /*3be60*/  LDL.LU R29, [R1+0xa28] ;  /* 0x000a2800011d7983 */ /* 0x001ea20000300800 */
[----:B-----5:R-:W-:-:S15]  /*3be70*/  HMMA.16816.F32 R20, R12, R4, R20 ;  /* 0x000000040c14723c */ /* 0x020fde0000001814 */
[----:B------:R-:W-:-:S04]  /*3be80*/  NOP ;  /* 0x0000000000007918 */ /* 0x000fc80000000000 */
[----:B------:R-:W-:Y:S04]  /*3be90*/  STL.64 [R1+0x4a0], R20 ;  /* 0x0004a01401007387 */ /* 0x000fe80000100a00 */
[----:B------:R0:W-:Y:S04]  /*3bea0*/  STL.64 [R1+0x4a8], R22 ;  /* 0x0004a81601007387 */ /* 0x0001e80000100a00 */
[----:B0-----:R-:W5:Y:S04]  /*3beb0*/  LDL.LU.64 R22, [R1+0x3438] ;  /* 0x0034380001167983 */ /* 0x001f680000300a00 */
[----:B------:R-:W2:Y:S01]  /*3bec0*/  LDL.LU.64 R20, [R1+0x3430] ;  /* 0x0034300001147983 */ /* 0x000ea20000300a00 */
[----:B------:R-:W-:-:S02]  /*3bed0*/  IMAD R28, R28, 0x100, R3 ;  /* 0x000001001c1c7824 */ /* 0x000fc400078e0203 */
[----:B--2---:R-:W-:Y:S02]  /*3bee0*/  IMAD R0, R0, 0x100, R20 ;  /* 0x0000010000007824 */ /* 0x004fe400078e0214 */
[----:B-----5:R-:W-:Y:S01]  /*3bef0*/  IMAD R22, R22, 0x100, R21 ;  /* 0x0000010016167824 */ /* 0x020fe200078e0215 */
[----:B------:R-:W2:Y:S04]  /*3bf00*/  LDL.LU R20, [R1+0x342c] ;  /* 0x00342c0001147983 */ /* 0x000ea80000300800 */
[----:B------:R-:W2:Y:S01]  /*3bf10*/  LDL.LU R21, [R1+0x3428] ;  /* 0x0034280001157983 */ /* 0x000ea20000300800 */
[----:B------:R-:W-:-:S03]  /*3bf20*/  IMAD R23, R23, 0x100, R2 ;  /* 0x0000010017177824 */ /* 0x000fc600078e0202 */
[----:B------:R-:W4:Y:S04]  /*3bf30*/  LDL.LU R2, [R1+0x3424] ;  /* 0x0034240001027983 */ /* 0x000f280000300800 */
[----:B------:R-:W4:Y:S02]  /*3bf40*/  LDL.LU R3, [R1+0x3420] ;  /* 0x0034200001037983 */ /* 0x000f240000300800 */
[----:B----4-:R-:W-:Y:S02]  /*3bf50*/  HMMA.16816.F32 R12, R12, R2, R16 ;  /* 0x000000020c0c723c */ /* 0x010fe40000001810 */
[----:B------:R-:W2:Y:S04]  /*3bf60*/  LDL.LU.64 R18, [R1+0x3418] ;  /* 0x0034180001127983 */ /* 0x000ea80000300a00 */
[----:B------:R-:W2:Y:S04]  /*3bf70*/  LDL.LU.64 R16, [R1+0x3410] ;  /* 0x0034100001107983 */ /* 0x000ea80000300a00 */
[----:B------:R0:W-:Y:S04]  /*3bf80*/  STL [R1+0x33b8], R3 ;  /* 0x0033b80301007387 */ /* 0x0001e80000100800 */
[----:B0-----:R-:W4:Y:S05]  /*3bf90*/  LDL.LU R3, [R1+0xa2c] ;  /* 0x000a2c0001037983 */ /* 0x001f2a0000300800 */
        /* <DEDUP_REMOVED lines=44> */
[----:B0-----:R-:W5:Y:S04]  /*3c260*/  LDL.LU R8, [R1+0x140] ;  /* 0x0001400001087983 */ /* 0x001f680000300800 */
[----:B------:R-:W5:Y:S04]  /*3c270*/  LDL.LU R9, [R1+0x144] ;  /* 0x0001440001097983 */ /* 0x000f680000300800 */
[----:B------:R-:W5:Y:S04]  /*3c280*/  LDL.LU R10, [R1+0x148] ;  /* 0x00014800010a7983 */ /* 0x000f680000300800 */
[----:B------:R-:W5:Y:S01]  /*3c290*/  LDL.LU R11, [R1+0x14c] ;  /* 0x00014c00010b7983 */ /* 0x000f620000300800 */
[----:B----4-:R-:W-:Y:S01]  /*3c2a0*/  IMAD R0, R29, 0x100, R3 ;  /* 0x000001001d007824 */ /* 0x010fe200078e0203 */
[----:B-----5:R-:W-:Y:S01]  /*3c2b0*/  HMMA.16816.F32 R8, R12, R6, R8 ;  /* 0x000000060c08723c */ /* 0x020fe20000001808 */
[----:B--2---:R-:W-:-:S15]  /*3c2c0*/  IMAD R22, R27, 0x100, R24 ;  /* 0x000001001b167824 */ /* 0x004fde00078e0218 */
[----:B------:R-:W-:-:S03]  /*3c2d0*/  NOP ;  /* 0x0000000000007918 */ /* 0x000fc60000000000 */
[----:B------:R-:W-:Y:S04]  /*3c2e0*/  STL.64 [R1+0x400], R8 ;  /* 0x0004000801007387 */ /* 0x000fe80000100a00 */
[----:B------:R3:W-:Y:S02]  /*3c2f0*/  STL.64 [R1+0x408], R10 ;  /* 0x0004080a01007387 */ /* 0x0007e40000100a00 */
[----:B---3--:R-:W-:Y:S01]  /*3c300*/  HMMA.16816.F32 R8, R12, R4, R16 ;  /* 0x000000040c08723c */ /* 0x008fe20000001810 */
[----:B------:R-:W-:Y:S01]  /*3c310*/  IMAD R23, R25, 0x100, R26 ;  /* 0x0000010019177824 */ /* 0x000fe200078e021a */
[----:B------:R-:W-:Y:S04]  /*3c320*/  STL.64 [R1+0x3360], R6 ;  /* 0x0033600601007387 */ /* 0x000fe80000100a00 */
[----:B------:R-:W-:-:S13]  /*3c330*/  STL.64 [R1+0x3358], R4 ;  /* 0x0033580401007387 */ /* 0x000fda0000100a00 */
[----:B------:R-:W-:Y:S04]  /*3c340*/  STL.64 [R1+0x3f0], R8 ;  /* 0x0003f00801007387 */ /* 0x000fe80000100a00 */
[----:B------:R-:W-:Y:S04]  /*3c350*/  STL.64 [R1+0x3f8], R10 ;  /* 0x0003f80a01007387 */ /* 0x000fe80000100a00 */
[----:B------:R-:W-:Y:S04]  /*3c360*/  STL.64 [R1+0x33b0], R22 ;  /* 0x0033b01601007387 */ /* 0x000fe80000100a00 */
[----:B------:R-:W-:Y:S04]  /*3c370*/  STL.64 [R1+0x33a8], R20 ;  /* 0x0033a81401007387 */ /* 0x000fe80000100a00 */
[----:B------:R-:W2:Y:S04]  /*3c380*/  LDL.LU R24, [R1+0x90] ;  /* 0x0000900001187983 */ /* 0x000ea80000300800 */
        /* <DEDUP_REMOVED lines=26> */
[----:B------:R-:W2:Y:S04]  /*3c530*/  LDL.LU R20, [R1+0x10] ;  /* 0x0000100001147983 */ /* 0x000ea80000300800 */
[----:B------:R-:W3:Y:S04]  /*3c540*/  LDL.LU R21, [R1+0x14] ;  /* 0x0000140001157983 */ /* 0x000ee80000300800 */
[----:B------:R-:W3:Y:S04]  /*3c550*/  LDL.LU R22, [R1+0x18] ;  /* 0x0000180001167983 */ /* 0x000ee80000300800 */
        /* <DEDUP_REMOVED lines=34> */
[----:B------:R-:W2:Y:S04]  /*3c780*/  LDL.LU R26, [R1+0xd8] ;  /* 0x0000d800011a7983 */ /* 0x000ea80000300800 */
[----:B------:R-:W2:Y:S04]  /*3c790*/  LDL.LU R27, [R1+0xdc] ;  /* 0x0000dc00011b7983 */ /* 0x000ea80000300800 */
[----:B------:R-:W3:Y:S02]  /*3c7a0*/  LDL.LU R3, [R1+0x33b8] ;  /* 0x0033b80001037983 */ /* 0x000ee40000300800 */
[----:B---3--:R-:W-:Y:S02]  /*3c7b0*/  HMMA.16816.F32 R12, R12, R2, R20 ;  /* 0x000000020c0c723c */ /* 0x008fe40000001814 */
[----:B------:R-:W3:Y:S04]  /*3c7c0*/  LDL.LU.64 R22, [R1+0x33b0] ;  /* 0x0033b00001167983 */ /* 0x000ee80000300a00 */
[----:B------:R-:W5:-:S13]  /*3c7d0*/  LDL.LU.64 R20, [R1+0x33a8] ;  /* 0x0033a80001147983 */ /* 0x000f5a0000300a00 */
[----:B------:R0:W-:Y:S04]  /*3c7e0*/  STL.64 [R1+0x3d0], R12 ;  /* 0x0003d00c01007387 */ /* 0x0001e80000100a00 */
[----:B------:R1:W-:Y:S01]  /*3c7f0*/  STL.64 [R1+0x3d8], R14 ;  /* 0x0003d80e01007387 */ /* 0x0003e20000100a00 */
[----:B0-----:R-:W-:Y:S02]  /*3c800*/  F2FP.F16.E5M2.UNPACK_B R12, R0 ;  /* 0x00000000ff0c723e */ /* 0x001fe400020004ff */
[----:B-1----:R-:W-:Y:S01]  /*3c810*/  F2FP.F16.E5M2.UNPACK_B R15, R28 ;  /* 0x0000001cff0f723e */ /* 0x002fe200020004ff */
[----:B------:R-:W4:Y:S01]  /*3c820*/  LDL.LU R0, [R1+0xa48] ;  /* 0x000a480001007983 */ /* 0x000f220000300800 */
[----:B---3--:R-:W-:Y:S02]  /*3c830*/  F2FP.F16.E5M2.UNPACK_B R13, R22 ;  /* 0x00000016ff0d723e */ /* 0x008fe400020004ff */
[----:B------:R-:W-:Y:S01]  /*3c840*/  F2FP.F16.E5M2.UNPACK_B R14, R23 ;  /* 0x00000017ff0e723e */ /* 0x000fe200020004ff */
[----:B------:R-:W3:Y:S04]  /*3c850*/  LDL.LU R22, [R1+0xa50] ;  /* 0x000a500001167983 */ /* 0x000ee80000300800 */
[----:B------:R-:W2:Y:S04]  /*3c860*/  LDL.LU R23, [R1+0xa58] ;  /* 0x000a580001177983 */ /* 0x000ea80000300800 */
[----:B------:R-:W2:Y:S01]  /*3c870*/  LDL.LU R28, [R1+0xa64] ;  /* 0x000a6400011c7983 */ /* 0x000ea20000300800 */
[----:B-----5:R-:W-:-:S15]  /*3c880*/  HMMA.16816.F32 R16, R12, R20, R16 ;  /* 0x000000140c10723c */ /* 0x020fde0000001810 */
[----:B------:R-:W-:-:S04]  /*3c890*/  NOP ;  /* 0x0000000000007918 */ /* 0x000fc80000000000 */
[----:B------:R-:W-:Y:S04]  /*3c8a0*/  STL.64 [R1+0x3c0], R16 ;  /* 0x0003c01001007387 */ /* 0x000fe80000100a00 */
[----:B------:R0:W-:Y:S04]  /*3c8b0*/  STL.64 [R1+0x3c8], R18 ;  /* 0x0003c81201007387 */ /* 0x0001e80000100a00 */
[----:B0-----:R-:W5:Y:S04]  /*3c8c0*/  LDL.LU.64 R18, [R1+0x33a0] ;  /* 0x0033a00001127983 */ /* 0x001f680000300a00 */
[----:B------:R-:W2:Y:S01]  /*3c8d0*/  LDL.LU.64 R16, [R1+0x3398] ;  /* 0x0033980001107983 */ /* 0x000ea20000300a00 */
[C---:B-----5:R-:W-:Y:S08]  /*3c8e0*/  HMMA.16816.F32 R4, R12.reuse, R18, R4 ;  /* 0x000000120c04723c */ /* 0x060ff00000001804 */
[C---:B--2---:R-:W-:Y:S11]  /*3c8f0*/  HMMA.16816.F32 R8, R12.reuse, R16, R8 ;  /* 0x000000100c08723c */ /* 0x044ff60000001808 */
[----:B------:R-:W-:Y:S04]  /*3c900*/  STL.64 [R1+0x3a0], R4 ;  /* 0x0003a00401007387 */ /* 0x000fe80000100a00 */
[----:B------:R0:W-:Y:S04]  /*3c910*/  STL.64 [R1+0x3a8], R6 ;  /* 0x0003a80601007387 */ /* 0x0001e80000100a00 */
[----:B0-----:R-:W2:Y:S04]  /*3c920*/  LDL.LU.64 R6, [R1+0x3390] ;  /* 0x0033900001067983 */ /* 0x001ea80000300a00 */
[----:B------:R-:W2:Y:S04]  /*3c930*/  LDL.LU.64 R4, [R1+0x3388] ;  /* 0x0033880001047983 */ /* 0x000ea80000300a00 */
[----:B------:R-:W-:Y:S04]  /*3c940*/  STL.64 [R1+0x390], R8 ;  /* 0x0003900801007387 */ /* 0x000fe80000100a00 */
[----:B------:R0:W-:Y:S04]  /*3c950*/  STL.64 [R1+0x398], R10 ;  /* 0x0003980a01007387 */ /* 0x0001e80000100a00 */
[----:B0-----:R-:W2:Y:S04]  /*3c960*/  LDL.LU.64 R10, [R1+0x3380] ;  /* 0x00338000010a7983 */ /* 0x001ea80000300a00 */
[----:B------:R-:W5:Y:S01]  /*3c970*/  LDL.LU.64 R8, [R1+0x3378] ;  /* 0x0033780001087983 */ /* 0x000f620000300a00 */
[----:B--2---:R-:W-:-:S15]  /*3c980*/  HMMA.16816.F32 R4, R12, R10, R4 ;  /* 0x0000000a0c04723c */ /* 0x004fde0000001804 */
        /* <DEDUP_REMOVED lines=16> */
[----:B------:R-:W5:Y:S01]  /*3ca90*/  LDL.LU.64 R24, [R1+0x3348] ;  /* 0x0033480001187983 */ /* 0x000f620000300a00 */
[----:B----4-:R-:W-:Y:S01]  /*3caa0*/  IMAD R0, R0, 0x100, R29 ;  /* 0x0000010000007824 */ /* 0x010fe200078e021d */
[----:B-----5:R-:W-:-:S15]  /*3cab0*/  HMMA.16816.F32 R24, R12, R4, R24 ;  /* 0x000000040c18723c */ /* 0x020fde0000001818 */
[----:B------:R-:W-:-:S04]  /*3cac0*/  NOP ;  /* 0x0000000000007918 */ /* 0x000fc80000000000 */
[----:B------:R-:W-:Y:S04]  /*3cad0*/  STL.64 [R1+0x350], R24 ;  /* 0x0003501801007387 */ /* 0x000fe80000100a00 */
[----:B------:R0:W-:Y:S04]  /*3cae0*/  STL.64 [R1+0x358], R26 ;  /* 0x0003581a01007387 */ /* 0x0001e80000100a00 */
[----:B0-----:R-:W2:Y:S04]  /*3caf0*/  LDL.LU.64 R26, [R1+0x3340] ;  /* 0x00334000011a7983 */ /* 0x001ea80000300a00 */
[----:B------:R-:W2:Y:S04]  /*3cb00*/  LDL.LU.64 R24, [R1+0x3338] ;  /* 0x0033380001187983 */ /* 0x000ea80000300a00 */
[----:B------:R-:W-:Y:S04]  /*3cb10*/  STL.64 [R1+0x32f8], R6 ;  /* 0x0032f80601007387 */ /* 0x000fe80000100a00 */
[----:B------:R0:W-:Y:S04]  /*3cb20*/  STL.64 [R1+0x32f0], R4 ;  /* 0x0032f00401007387 */ /* 0x0001e80000100a00 */
[----:B0-----:R-:W4:Y:S04]  /*3cb30*/  LDL.LU R4, [R1] ;  /* 0x0000000001047983 */ /* 0x001f280000300800 */
[----:B------:R-:W4:Y:S04]  /*3cb40*/  LDL.LU R5, [R1+0x4] ;  /* 0x0000040001057983 */ /* 0x000f280000300800 */
[----:B------:R-:W4:Y:S04]  /*3cb50*/  LDL.LU R6, [R1+0x8] ;  /* 0x0000080001067983 */ /* 0x000f280000300800 */
[----:B------:R-:W4:Y:S04]  /*3cb60*/  LDL.LU R7, [R1+0xc] ;  /* 0x00000c0001077983 */ /* 0x000f280000300800 */
[----:B------:R-:W3:Y:S02]  /*3cb70*/  LDL.LU R29, [R1+0x3330] ;  /* 0x00333000011d7983 */ /* 0x000ee40000300800 */
[----:B---3--:R-:W-:-:S02]  /*3cb80*/  IMAD R22, R22, 0x100, R29 ;  /* 0x0000010016167824 */ /* 0x008fc400078e021d */
[----:B------:R-:W3:Y:S01]  /*3cb90*/  LDL.LU R29, [R1+0x332c] ;  /* 0x00332c00011d7983 */ /* 0x000ee20000300800 */
[----:B----4-:R-:W-:Y:S01]  /*3cba0*/  HMMA.16816.F32 R12, R12, R2, R4 ;  /* 0x000000020c0c723c */ /* 0x010fe20000001804 */
[----:B---3--:R-:W-:Y:S02]  /*3cbb0*/  IMAD R23, R23, 0x100, R29 ;  /* 0x0000010017177824 */ /* 0x008fe400078e021d */
[----:B------:R-:W3:Y:S04]  /*3cbc0*/  LDL.LU R29, [R1+0x3328] ;  /* 0x00332800011d7983 */ /* 0x000ee80000300800 */
[----:B------:R-:W4:-:S12]  /*3cbd0*/  LDL.LU R4, [R1+0x80] ;  /* 0x0000800001047983 */ /* 0x000f180000300800 */
[----:B------:R0:W-:Y:S04]  /*3cbe0*/  STL.64 [R1+0x340], R12 ;  /* 0x0003400c01007387 */ /* 0x0001e80000100a00 */
[----:B------:R1:W-:Y:S04]  /*3cbf0*/  STL.64 [R1+0x348], R14 ;  /* 0x0003480e01007387 */ /* 0x0003e80000100a00 */
[----:B------:R-:W4:Y:S04]  /*3cc00*/  LDL.LU R5, [R1+0x84] ;  /* 0x0000840001057983 */ /* 0x000f280000300800 */
[----:B------:R-:W4:Y:S04]  /*3cc10*/  LDL.LU R6, [R1+0x88] ;  /* 0x0000880001067983 */ /* 0x000f280000300800 */
[----:B------:R-:W4:Y:S01]  /*3cc20*/  LDL.LU R7, [R1+0x8c] ;  /* 0x00008c0001077983 */ /* 0x000f220000300800 */
[----:B0-----:R-:W-:-:S02]  /*3cc30*/  F2FP.F16.E5M2.UNPACK_B R12, R0 ;  /* 0x00000000ff0c723e */ /* 0x001fc400020004ff */
[----:B------:R-:W-:Y:S02]  /*3cc40*/  F2FP.F16.E5M2.UNPACK_B R13, R22 ;  /* 0x00000016ff0d723e */ /* 0x000fe400020004ff */
[----:B-1----:R-:W-:Y:S01]  /*3cc50*/  F2FP.F16.E5M2.UNPACK_B R14, R23 ;  /* 0x00000017ff0e723e */ /* 0x002fe200020004ff */
[----:B---3--:R-:W-:-:S05]  /*3cc60*/  IMAD R28, R29, 0x100, R28 ;  /* 0x000001001d1c7824 */ /* 0x008fca00078e021c */
[----:B------:R-:W-:-:S07]  /*3cc70*/  F2FP.F16.E5M2.UNPACK_B R15, R28 ;  /* 0x0000001cff0f723e */ /* 0x000fce00020004ff */
        /* <DEDUP_REMOVED lines=14> */
[----:B------:R0:W-:Y:S04]  /*3cd60*/  STL.64 [R1+0x250], R24 ;  /* 0x0002501801007387 */ /* 0x0001e80000100a00 */
[----:B------:R1:W-:Y:S04]  /*3cd70*/  STL.64 [R1+0x258], R26 ;  /* 0x0002581a01007387 */ /* 0x0003e80000100a00 */
[----:B0-----:R-:W2:Y:S04]  /*3cd80*/  LDL.LU R24, [R1+0x3300] ;  /* 0x0033000001187983 */ /* 0x001ea80000300800 */
[----:B------:R-:W2:Y:S04]  /*3cd90*/  LDL.LU R25, [R1+0xa6c] ;  /* 0x000a6c0001197983 */ /* 0x000ea80000300800 */
[----:B------:R-:W3:Y:S04]  /*3cda0*/  LDL.LU R0, [R1+0xa68] ;  /* 0x000a680001007983 */ /* 0x000ee80000300800 */
[----:B-1----:R-:W5:Y:S04]  /*3cdb0*/  LDL.LU R26, [R1+0xa74] ;  /* 0x000a7400011a7983 */ /* 0x002f680000300800 */
[----:B------:R-:W2:Y:S04]  /*3cdc0*/  LDL.LU R22, [R1+0xa70] ;  /* 0x000a700001167983 */ /* 0x000ea80000300800 */
        /* <DEDUP_REMOVED lines=14> */
[----:B------:R-:W2:Y:S04]  /*3ceb0*/  LDL.LU R28, [R1+0xa84] ;  /* 0x000a8400011c7983 */ /* 0x000ea80000300800 */
[----:B------:R-:W2:Y:S04]  /*3cec0*/  LDL.LU R29, [R1+0xa80] ;  /* 0x000a8000011d7983 */ /* 0x000ea80000300800 */
[----:B------:R-:W-:Y:S04]  /*3ced0*/  STL.64 [R1+0x32b8], R18 ;  /* 0x0032b81201007387 */ /* 0x000fe80000100a00 */
[----:B------:R0:W-:Y:S04]  /*3cee0*/  STL.64 [R1+0x32b0], R16 ;  /* 0x0032b01001007387 */ /* 0x0001e80000100a00 */
[----:B0-----:R-:W2:Y:S04]  /*3cef0*/  LDL.LU R16, [R1+0x70] ;  /* 0x0000700001107983 */ /* 0x001ea80000300800 */
[----:B------:R-:W2:Y:S04]  /*3cf00*/  LDL.LU R17, [R1+0x74] ;  /* 0x0000740001117983 */ /* 0x000ea80000300800 */
[----:B------:R-:W2:Y:S04]  /*3cf10*/  LDL.LU R18, [R1+0x78] ;  /* 0x0000780001127983 */ /* 0x000ea80000300800 */
[----:B------:R-:W2:Y:S01]  /*3cf20*/  LDL.LU R19, [R1+0x7c] ;  /* 0x00007c0001137983 */ /* 0x000ea20000300800 */
[----:B----4-:R-:W-:-:S15]  /*3cf30*/  HMMA.16816.F32 R4, R12, R10, R4 ;  /* 0x0000000a0c04723c */ /* 0x010fde0000001804 */
[----:B------:R-:W-:-:S04]  /*3cf40*/  NOP ;  /* 0x0000000000007918 */ /* 0x000fc80000000000 */
[----:B------:R-:W-:Y:S04]  /*3cf50*/  STL.64 [R1+0x220], R4 ;  /* 0x0002200401007387 */ /* 0x000fe80000100a00 */
[----:B------:R0:W-:Y:S04]  /*3cf60*/  STL.64 [R1+0x228], R6 ;  /* 0x0002280601007387 */ /* 0x0001e80000100a00 */
[----:B0-----:R-:W4:Y:S04]  /*3cf70*/  LDL.LU.64 R6, [R1+0x32f8] ;  /* 0x0032f80001067983 */ /* 0x001f280000300a00 */
[----:B------:R-:W3:Y:S01]  /*3cf80*/  LDL.LU.64 R4, [R1+0x32f0] ;  /* 0x0032f00001047983 */ /* 0x000ee20000300a00 */
[----:B--2---:R-:W-:-:S15]  /*3cf90*/  HMMA.16816.F32 R16, R12, R8, R16 ;  /* 0x000000080c10723c */ /* 0x004fde0000001810 */
[----:B------:R-:W-:-:S04]  /*3cfa0*/  NOP ;  /* 0x0000000000007918 */ /* 0x000fc80000000000 */
[----:B------:R0:W-:Y:S04]  /*3cfb0*/  STL.64 [R1+0x200], R16 ;  /* 0x0002001001007387 */ /* 0x0001e80000100a00 */
[----:B------:R1:W-:Y:S04]  /*3cfc0*/  STL.64 [R1+0x208], R18 ;  /* 0x0002081201007387 */ /* 0x0003e80000100a00 */
[----:B0-----:R-:W2:Y:S04]  /*3cfd0*/  LDL.LU R16, [R1+0x40] ;  /* 0x0000400001107983 */ /* 0x001ea80000300800 */
[----:B------:R-:W2:Y:S04]  /*3cfe0*/  LDL.LU R17, [R1+0x44] ;  /* 0x0000440001117983 */ /* 0x000ea80000300800 */
[----:B-1----:R-:W2:Y:S04]  /*3cff0*/  LDL.LU R18, [R1+0x48] ;  /* 0x0000480001127983 */ /* 0x002ea80000300800 */
[----:B------:R-:W2:Y:S04]  /*3d000*/  LDL.LU R19, [R1+0x4c] ;  /* 0x00004c0001137983 */ /* 0x000ea80000300800 */
        /* <DEDUP_REMOVED lines=21> */
[----:B0-----:R-:W3:Y:S04]  /*3d160*/  LDL.LU.64 R26, [R1+0x32d8] ;  /* 0x0032d800011a7983 */ /* 0x001ee80000300a00 */
[----:B------:R-:W4:Y:S04]  /*3d170*/  LDL.LU.64 R24, [R1+0x32d0] ;  /* 0x0032d00001187983 */ /* 0x000f280000300a00 */
[----:B------:R-:W-:Y:S04]  /*3d180*/  STL.64 [R1+0x3288], R6 ;  /* 0x0032880601007387 */ /* 0x000fe80000100a00 */
[----:B------:R0:W-:Y:S04]  /*3d190*/  STL.64 [R1+0x3280], R4 ;  /* 0x0032800401007387 */ /* 0x0001e80000100a00 */
[----:B0-----:R-:W2:Y:S01]  /*3d1a0*/  LDL.LU R4, [R1+0x160] ;  /* 0x0001600001047983 */ /* 0x001ea20000300800 */
[----:B----4-:R-:W-:-:S03]  /*3d1b0*/  IMAD.MOV.U32 R5, RZ, RZ, R24 ;  /* 0x000000ffff057224 */ /* 0x010fc600078e0018 */
[----:B------:R-:W4:Y:S04]  /*3d1c0*/  LDL.LU R24, [R1+0x32cc] ;  /* 0x0032cc0001187983 */ /* 0x000f280000300800 */
[----:B------:R-:W2:Y:S04]  /*3d1d0*/  LDL.LU R6, [R1+0x168] ;  /* 0x0001680001067983 */ /* 0x000ea80000300800 */
[----:B------:R-:W2:Y:S01]  /*3d1e0*/  LDL.LU R7, [R1+0x16c] ;  /* 0x00016c0001077983 */ /* 0x000ea20000300800 */
[----:B------:R-:W-:Y:S02]  /*3d1f0*/  IMAD R0, R0, 0x100, R25 ;  /* 0x0000010000007824 */ /* 0x000fe400078e0219 */
[----:B---3--:R-:W-:Y:S01]  /*3d200*/  IMAD R22, R22, 0x100, R26 ;  /* 0x0000010016167824 */ /* 0x008fe200078e021a */
[----:B------:R-:W4:Y:S04]  /*3d210*/  LDL.LU R25, [R1+0x32c8] ;  /* 0x0032c80001197983 */ /* 0x000f280000300800 */
[----:B------:R-:W4:Y:S01]  /*3d220*/  LDL.LU R26, [R1+0x32c4] ;  /* 0x0032c400011a7983 */ /* 0x000f220000300800 */
[----:B-----5:R-:W-:-:S03]  /*3d230*/  IMAD R23, R23, 0x100, R27 ;  /* 0x0000010017177824 */ /* 0x020fc600078e021b */
[----:B------:R-:W4:Y:S01]  /*3d240*/  LDL.LU R27, [R1+0x32c0] ;  /* 0x0032c000011b7983 */ /* 0x000f220000300800 */
[----:B------:R-:W-:Y:S01]  /*3d250*/  IMAD R28, R29, 0x100, R28 ;  /* 0x000001001d1c7824 */ /* 0x000fe200078e021c */
[----:B----4-:R-:W-:Y:S02]  /*3d260*/  HMMA.16816.F32 R12, R12, R2, R24 ;  /* 0x000000020c0c723c */ /* 0x010fe40000001818 */
[----:B------:R-:W3:-:S15]  /*3d270*/  LDL.LU R24, [R1+0x1a0] ;  /* 0x0001a00001187983 */ /* 0x000ede0000300800 */
[----:B------:R-:W-:Y:S02]  /*3d280*/  NOP ;  /* 0x0000000000007918 */ /* 0x000fe40000000000 */
[----:B------:R0:W-:Y:S04]  /*3d290*/  STL.64 [R1+0x180], R12 ;  /* 0x0001800c01007387 */ /* 0x0001e80000100a00 */
[----:B------:R1:W-:Y:S04]  /*3d2a0*/  STL.64 [R1+0x188], R14 ;  /* 0x0001880e01007387 */ /* 0x0003e80000100a00 */
[----:B------:R-:W3:Y:S04]  /*3d2b0*/  LDL.LU R25, [R1+0x1a4] ;  /* 0x0001a40001197983 */ /* 0x000ee80000300800 */
[----:B------:R-:W3:Y:S04]  /*3d2c0*/  LDL.LU R26, [R1+0x1a8] ;  /* 0x0001a800011a7983 */ /* 0x000ee80000300800 */
[----:B------:R-:W3:Y:S01]  /*3d2d0*/  LDL.LU R27, [R1+0x1ac] ;  /* 0x0001ac00011b7983 */ /* 0x000ee20000300800 */
[----:B0-----:R-:W-:-:S02]  /*3d2e0*/  F2FP.F16.E5M2.UNPACK_B R12, R0 ;  /* 0x00000000ff0c723e */ /* 0x001fc400020004ff */
[----:B------:R-:W-:Y:S02]  /*3d2f0*/  F2FP.F16.E5M2.UNPACK_B R13, R22 ;  /* 0x00000016ff0d723e */ /* 0x000fe400020004ff */
[----:B-1----:R-:W-:Y:S02]  /*3d300*/  F2FP.F16.E5M2.UNPACK_B R14, R23 ;  /* 0x00000017ff0e723e */ /* 0x002fe400020004ff */
[----:B------:R-:W-:-:S07]  /*3d310*/  F2FP.F16.E5M2.UNPACK_B R15, R28 ;  /* 0x0000001cff0f723e */ /* 0x000fce00020004ff */
[----:B------:R-:W-:-:S15]  /*3d320*/  HMMA.16816.F32 R16, R12, R20, R16 ;  /* 0x000000140c10723c */ /* 0x000fde0000001810 */
        /* <DEDUP_REMOVED lines=16> */
[----:B------:R-:W4:Y:S04]  /*3d430*/  LDL.LU.64 R8, [R1+0x3290] ;  /* 0x0032900001087983 */ /* 0x000f280000300a00 */
[----:B------:R-:W-:Y:S04]  /*3d440*/  STL.64 [R1+0x3258], R18 ;  /* 0x0032581201007387 */ /* 0x000fe80000100a00 */
[----:B------:R0:W-:Y:S04]  /*3d450*/  STL.64 [R1+0x3250], R16 ;  /* 0x0032501001007387 */ /* 0x0001e80000100a00 */
[----:B0-----:R-:W4:Y:S04]  /*3d460*/  LDL.LU R16, [R1+0x190] ;  /* 0x0001900001107983 */ /* 0x001f280000300800 */
[----:B------:R-:W4:Y:S04]  /*3d470*/  LDL.LU R17, [R1+0x194] ;  /* 0x0001940001117983 */ /* 0x000f280000300800 */
[----:B------:R-:W4:Y:S04]  /*3d480*/  LDL.LU R18, [R1+0x198] ;  /* 0x0001980001127983 */ /* 0x000f280000300800 */
[----:B------:R-:W4:Y:S01]  /*3d490*/  LDL.LU R19, [R1+0x19c] ;  /* 0x00019c0001137983 */ /* 0x000f220000300800 */
[----:B--2---:R-:W-:-:S15]  /*3d4a0*/  HMMA.16816.F32 R4, R12, R10, R4 ;  /* 0x0000000a0c04723c */ /* 0x004fde0000001804 */
[----:B------:R-:W-:-:S04]  /*3d4b0*/  NOP ;  /* 0x0000000000007918 */ /* 0x000fc80000000000 */
[----:B------:R-:W-:Y:S04]  /*3d4c0*/  STL.64 [R1+0xe0], R4 ;  /* 0x0000e00401007387 */ /* 0x000fe80000100a00 */
[----:B------:R0:W-:Y:S04]  /*3d4d0*/  STL.64 [R1+0xe8], R6 ;  /* 0x0000e80601007387 */ /* 0x0001e80000100a00 */
[----:B0-----:R-:W3:Y:S01]  /*3d4e0*/  LDL.LU.64 R6, [R1+0x3288] ;  /* 0x0032880001067983 */ /* 0x001ee20000300a00 */
[C---:B----4-:R-:W-:Y:S03]  /*3d4f0*/  HMMA.16816.F32 R16, R12.reuse, R8, R16 ;  /* 0x000000080c10723c */ /* 0x050fe60000001810 */
[----:B------:R-:W2:Y:S04]  /*3d500*/  LDL.LU.64 R4, [R1+0x3280] ;  /* 0x0032800001047983 */ /* 0x000ea80000300a00 */
[----:B------:R-:W-:Y:S04]  /*3d510*/  STL.64 [R1+0x3238], R10 ;  /* 0x0032380a01007387 */ /* 0x000fe80000100a00 */
[----:B------:R0:W-:Y:S08]  /*3d520*/  STL.64 [R1+0x3230], R8 ;  /* 0x0032300801007387 */ /* 0x0001f00000100a00 */
[----:B------:R-:W-:Y:S04]  /*3d530*/  STL.64 [R1+0xd0], R16 ;  /* 0x0000d01001007387 */ /* 0x000fe80000100a00 */
[----:B------:R3:W-:Y:S04]  /*3d540*/  STL.64 [R1+0xd8], R18 ;  /* 0x0000d81201007387 */ /* 0x0007e80000100a00 */
[----:B0-----:R-:W4:Y:S01]  /*3d550*/  LDL.LU R8, [R1+0x230] ;  /* 0x0002300001087983 */ /* 0x001f220000300800 */
[----:B---3--:R-:W-:-:S15]  /*3d560*/  HMMA.16816.F32 R16, R12, R6, R24 ;  /* 0x000000060c10723c */ /* 0x008fde0000001818 */
[----:B------:R-:W-:-:S04]  /*3d570*/  NOP ;  /* 0x0000000000007918 */ /* 0x000fc80000000000 */
[----:B------:R-:W-:Y:S04]  /*3d580*/  STL.64 [R1+0xc0], R16 ;  /* 0x0000c01001007387 */ /* 0x000fe80000100a00 */
[----:B------:R-:W-:Y:S04]  /*3d590*/  STL.64 [R1+0xc8], R18 ;  /* 0x0000c81201007387 */ /* 0x000fe80000100a00 */
[----:B------:R-:W4:Y:S04]  /*3d5a0*/  LDL.LU R9, [R1+0x234] ;  /* 0x0002340001097983 */ /* 0x000f280000300800 */
[----:B------:R-:W3:Y:S04]  /*3d5b0*/  LDL.LU R10, [R1+0x238] ;  /* 0x00023800010a7983 */ /* 0x000ee80000300800 */
[----:B------:R-:W3:Y:S04]  /*3d5c0*/  LDL.LU R11, [R1+0x23c] ;  /* 0x00023c00010b7983 */ /* 0x000ee80000300800 */
[----:B------:R-:W5:Y:S04]  /*3d5d0*/  LDL.LU R23, [R1+0xa8c] ;  /* 0x000a8c0001177983 */ /* 0x000f680000300800 */
[----:B------:R-:W2:Y:S04]  /*3d5e0*/  LDL.LU R0, [R1+0xa88] ;  /* 0x000a880001007983 */ /* 0x000ea80000300800 */
[----:B------:R-:W5:Y:S04]  /*3d5f0*/  LDL.LU R22, [R1+0xa94] ;  /* 0x000a940001167983 */ /* 0x000f680000300800 */
[----:B-----5:R-:W-:Y:S04]  /*3d600*/  STL.64 [R1+0x3278], R22 ;  /* 0x0032781601007387 */ /* 0x020fe80000100a00 */
        /* <DEDUP_REMOVED lines=22> */
[----:B----4-:R0:W-:Y:S04]  /*3d770*/  STL.64 [R1+0x3240], R8 ;  /* 0x0032400801007387 */ /* 0x0101e80000100a00 */
[----:B0-----:R-:W3:Y:S04]  /*3d780*/  LDL.LU R8, [R1+0x210] ;  /* 0x0002100001087983 */ /* 0x001ee80000300800 */
[----:B------:R-:W3:Y:S04]  /*3d790*/  LDL.LU R9, [R1+0x214] ;  /* 0x0002140001097983 */ /* 0x000ee80000300800 */
[----:B------:R-:W3:Y:S04]  /*3d7a0*/  LDL.LU R10, [R1+0x218] ;  /* 0x00021800010a7983 */ /* 0x000ee80000300800 */
[----:B------:R-:W3:Y:S04]  /*3d7b0*/  LDL.LU R11, [R1+0x21c] ;  /* 0x00021c00010b7983 */ /* 0x000ee80000300800 */
[----:B------:R-:W-:Y:S04]  /*3d7c0*/  STL.64 [R1+0xb0], R20 ;  /* 0x0000b01401007387 */ /* 0x000fe80000100a00 */
[----:B------:R0:W-:Y:S04]  /*3d7d0*/  STL.64 [R1+0xb8], R22 ;  /* 0x0000b81601007387 */ /* 0x0001e80000100a00 */
[----:B0-----:R-:W4:Y:S04]  /*3d7e0*/  LDL.LU.64 R22, [R1+0x3278] ;  /* 0x0032780001167983 */ /* 0x001f280000300a00 */
[----:B------:R-:W3:Y:S04]  /*3d7f0*/  LDL.LU.64 R20, [R1+0x3270] ;  /* 0x0032700001147983 */ /* 0x000ee80000300a00 */
        /* <DEDUP_REMOVED lines=11> */
[----:B------:R-:W2:Y:S04]  /*3d8b0*/  LDL.LU R6, [R1+0x248] ;  /* 0x0002480001067983 */ /* 0x000ea80000300800 */
[----:B------:R-:W2:Y:S04]  /*3d8c0*/  LDL.LU R7, [R1+0x24c] ;  /* 0x00024c0001077983 */ /* 0x000ea80000300800 */
[----:B------:R-:W3:Y:S04]  /*3d8d0*/  LDL.LU.64 R18, [R1+0x3268] ;  /* 0x0032680001127983 */ /* 0x000ee80000300a00 */
[----:B------:R-:W3:Y:S01]  /*3d8e0*/  LDL.LU.64 R16, [R1+0x3260] ;  /* 0x0032600001107983 */ /* 0x000ee20000300a00 */
[----:B----4-:R-:W-:-:S02]  /*3d8f0*/  IMAD R0, R0, 0x100, R23 ;  /* 0x0000010000007824 */ /* 0x010fc400078e0217 */
[----:B-----5:R-:W-:Y:S02]  /*3d900*/  IMAD R22, R24, 0x100, R22 ;  /* 0x0000010018167824 */ /* 0x020fe400078e0216 */
[----:B------:R-:W-:Y:S02]  /*3d910*/  IMAD R23, R26, 0x100, R25 ;  /* 0x000001001a177824 */ /* 0x000fe400078e0219 */
[----:B------:R-:W-:Y:S01]  /*3d920*/  IMAD R24, R29, 0x100, R27 ;  /* 0x000001001d187824 */ /* 0x000fe200078e021b */
[----:B------:R0:W-:Y:S04]  /*3d930*/  STL.64 [R1+0x30], R12 ;  /* 0x0000300c01007387 */ /* 0x0001e80000100a00 */
[----:B------:R1:W-:Y:S01]  /*3d940*/  STL.64 [R1+0x38], R14 ;  /* 0x0000380e01007387 */ /* 0x0003e20000100a00 */
[----:B0-----:R-:W-:-:S02]  /*3d950*/  F2FP.F16.E5M2.UNPACK_B R12, R0 ;  /* 0x00000000ff0c723e */ /* 0x001fc400020004ff */
[----:B------:R-:W-:Y:S02]  /*3d960*/  F2FP.F16.E5M2.UNPACK_B R13, R22 ;  /* 0x00000016ff0d723e */ /* 0x000fe400020004ff */
[----:B-1----:R-:W-:Y:S02]  /*3d970*/  F2FP.F16.E5M2.UNPACK_B R14, R23 ;  /* 0x00000017ff0e723e */ /* 0x002fe400020004ff */
[----:B------:R-:W-:Y:S01]  /*3d980*/  F2FP.F16.E5M2.UNPACK_B R15, R24 ;  /* 0x00000018ff0f723e */ /* 0x000fe200020004ff */
[----:B------:R-:W4:Y:S04]  /*3d990*/  LDL.LU R0, [R1+0xaa8] ;  /* 0x000aa80001007983 */ /* 0x000f280000300800 */
        /* <DEDUP_REMOVED lines=40> */
[----:B------:R-:W2:Y:S04]  /*3dc20*/  LDL.LU.64 R4, [R1+0x3210] ;  /* 0x0032100001047983 */ /* 0x000ea80000300a00 */
[----:B------:R-:W-:Y:S04]  /*3dc30*/  STL.64 [R1+0x31e8], R10 ;  /* 0x0031e80a01007387 */ /* 0x000fe80000100a00 */
[----:B------:R5:W-:Y:S04]  /*3dc40*/  STL.64 [R1+0x31e0], R8 ;  /* 0x0031e00801007387 */ /* 0x000be80000100a00 */
[----:B------:R-:W3:Y:S04]  /*3dc50*/  LDL.LU R22, [R1+0xab4] ;  /* 0x000ab40001167983 */ /* 0x000ee80000300800 */
[----:B------:R-:W3:Y:S01]  /*3dc60*/  LDL.LU R28, [R1+0xab0] ;  /* 0x000ab000011c7983 */ /* 0x000ee20000300800 */
[----:B-----5:R-:W-:-:S15]  /*3dc70*/  HMMA.16816.F32 R8, R12, R6, R24 ;  /* 0x000000060c08723c */ /* 0x020fde0000001818 */
[----:B------:R-:W-:-:S04]  /*3dc80*/  NOP ;  /* 0x0000000000007918 */ /* 0x000fc80000000000 */
[----:B------:R-:W-:Y:S04]  /*3dc90*/  STL.64 [R1+0x50], R8 ;  /* 0x0000500801007387 */ /* 0x000fe80000100a00 */
[----:B------:R2:W-:Y:S04]  /*3dca0*/  STL.64 [R1+0x58], R10 ;  /* 0x0000580a01007387 */ /* 0x0005e80000100a00 */
[----:B------:R-:W5:Y:S04]  /*3dcb0*/  LDL.LU R25, [R1+0xabc] ;  /* 0x000abc0001197983 */ /* 0x000f680000300800 */
[----:B------:R-:W5:Y:S04]  /*3dcc0*/  LDL.LU R26, [R1+0xab8] ;  /* 0x000ab800011a7983 */ /* 0x000f680000300800 */
[----:B------:R-:W3:Y:S04]  /*3dcd0*/  LDL.LU R27, [R1+0xac4] ;  /* 0x000ac400011b7983 */ /* 0x000ee80000300800 */
[----:B------:R-:W3:Y:S01]  /*3dce0*/  LDL.LU R29, [R1+0xac0] ;  /* 0x000ac000011d7983 */ /* 0x000ee20000300800 */
[----:B--2---:R-:W-:Y:S03]  /*3dcf0*/  HMMA.16816.F32 R8, R12, R4, R16 ;  /* 0x000000040c08723c */ /* 0x004fe60000001810 */
[----:B------:R-:W2:-:S15]  /*3dd00*/  LDL.LU R16, [R1+0x310] ;  /* 0x0003100001107983 */ /* 0x000e9e0000300800 */
[----:B------:R-:W-:Y:S01]  /*3dd10*/  NOP ;  /* 0x0000000000007918 */ /* 0x000fe20000000000 */
[----:B------:R-:W-:Y:S04]  /*3dd20*/  STL.64 [R1+0x40], R8 ;  /* 0x0000400801007387 */ /* 0x000fe80000100a00 */
[----:B------:R-:W-:Y:S04]  /*3dd30*/  STL.64 [R1+0x48], R10 ;  /* 0x0000480a01007387 */ /* 0x000fe80000100a00 */
        /* <DEDUP_REMOVED lines=11> */
[----:B------:R-:W3:Y:S04]  /*3ddf0*/  LDL.LU R8, [R1+0x2f0] ;  /* 0x0002f00001087983 */ /* 0x000ee80000300800 */
[----:B------:R-:W3:Y:S04]  /*3de00*/  LDL.LU R9, [R1+0x2f4] ;  /* 0x0002f40001097983 */ /* 0x000ee80000300800 */
[----:B------:R-:W3:Y:S04]  /*3de10*/  LDL.LU R10, [R1+0x2f8] ;  /* 0x0002f800010a7983 */ /* 0x000ee80000300800 */
[----:B------:R-:W3:Y:S04]  /*3de20*/  LDL.LU R11, [R1+0x2fc] ;  /* 0x0002fc00010b7983 */ /* 0x000ee80000300800 */
        /* <DEDUP_REMOVED lines=14> */
[----:B------:R-:W-:Y:S02]  /*3df10*/  IMAD R22, R28, 0x100, R22 ;  /* 0x000001001c167824 */ /* 0x000fe400078e0216 */
[----:B-----5:R-:W-:Y:S02]  /*3df20*/  IMAD R23, R26, 0x100, R25 ;  /* 0x000001001a177824 */ /* 0x020fe400078e0219 */
[----:B------:R-:W-:Y:S01]  /*3df30*/  IMAD R24, R29, 0x100, R27 ;  /* 0x000001001d187824 */ /* 0x000fe200078e021b */
[----:B------:R-:W-:Y:S04]  /*3df40*/  STL [R1+0x31b8], R2 ;  /* 0x0031b80201007387 */ /* 0x000fe80000100800 */
[----:B------:R-:W-:Y:S04]  /*3df50*/  STL [R1+0x31b4], R3 ;  /* 0x0031b40301007387 */ /* 0x000fe80000100800 */
[----:B------:R0:W-:Y:S04]  /*3df60*/  STL.64 [R1+0x20], R12 ;  /* 0x0000200c01007387 */ /* 0x0001e80000100a00 */
[----:B------:R1:W-:Y:S01]  /*3df70*/  STL.64 [R1+0x28], R14 ;  /* 0x0000280e01007387 */ /* 0x0003e20000100a00 */
[----:B0-----:R-:W-:-:S02]  /*3df80*/  F2FP.F16.E5M2.UNPACK_B R12, R0 ;  /* 0x00000000ff0c723e */ /* 0x001fc400020004ff */
[----:B------:R-:W-:Y:S02]  /*3df90*/  F2FP.F16.E5M2.UNPACK_B R13, R22 ;  /* 0x00000016ff0d723e */ /* 0x000fe400020004ff */
[----:B-1----:R-:W-:Y:S02]  /*3dfa0*/  F2FP.F16.E5M2.UNPACK_B R14, R23 ;  /* 0x00000017ff0e723e */ /* 0x002fe400020004ff */
[----:B------:R-:W-:Y:S02]  /*3dfb0*/  F2FP.F16.E5M2.UNPACK_B R15, R24 ;  /* 0x00000018ff0f723e */ /* 0x000fe400020004ff */
[----:B------:R-:W4:Y:S04]  /*3dfc0*/  LDL.LU R24, [R1+0x300] ;  /* 0x0003000001187983 */ /* 0x000f280000300800 */
[----:B------:R-:W4:Y:S04]  /*3dfd0*/  LDL.LU R25, [R1+0x304] ;  /* 0x0003040001197983 */ /* 0x000f280000300800 */
[----:B------:R-:W4:Y:S04]  /*3dfe0*/  LDL.LU R26, [R1+0x308] ;  /* 0x00030800011a7983 */ /* 0x000f280000300800 */
[----:B------:R-:W4:Y:S01]  /*3dff0*/  LDL.LU R27, [R1+0x30c] ;  /* 0x00030c00011b7983 */ /* 0x000f220000300800 */
[----:B---3--:R-:W-:Y:S03]  /*3e000*/  HMMA.16816.F32 R20, R12, R20, R16 ;  /* 0x000000140c14723c */ /* 0x008fe60000001810 */
[----:B------:R-:W4:Y:S04]  /*3e010*/  LDL.LU.64 R18, [R1+0x31f8] ;  /* 0x0031f80001127983 */ /* 0x000f280000300a00 */
[----:B------:R-:W3:-:S12]  /*3e020*/  LDL.LU.64 R16, [R1+0x31f0] ;  /* 0x0031f00001107983 */ /* 0x000ed80000300a00 */
[----:B------:R0:W-:Y:S04]  /*3e030*/  STL.64 [R1+0x10], R20 ;  /* 0x0000101401007387 */ /* 0x0001e80000100a00 */
[----:B------:R1:W-:Y:S04]  /*3e040*/  STL.64 [R1+0x18], R22 ;  /* 0x0000181601007387 */ /* 0x0003e80000100a00 */
[----:B0-----:R-:W5:Y:S04]  /*3e050*/  LDL.LU R20, [R1+0x2b0] ;  /* 0x0002b00001147983 */ /* 0x001f680000300800 */
[----:B------:R-:W5:Y:S04]  /*3e060*/  LDL.LU R21, [R1+0x2b4] ;  /* 0x0002b40001157983 */ /* 0x000f680000300800 */
[----:B-1----:R-:W5:Y:S04]  /*3e070*/  LDL.LU R22, [R1+0x2b8] ;  /* 0x0002b80001167983 */ /* 0x002f680000300800 */
[----:B------:R-:W5:Y:S01]  /*3e080*/  LDL.LU R23, [R1+0x2bc] ;  /* 0x0002bc0001177983 */ /* 0x000f620000300800 */
[C---:B----4-:R-:W-:Y:S08]  /*3e090*/  HMMA.16816.F32 R24, R12.reuse, R18, R24 ;  /* 0x000000120c18723c */ /* 0x050ff00000001818 */
[C---:B---3--:R-:W-:Y:S11]  /*3e0a0*/  HMMA.16816.F32 R16, R12.reuse, R16, R8 ;  /* 0x000000100c10723c */ /* 0x048ff60000001808 */
[----:B------:R0:W-:Y:S04]  /*3e0b0*/  STL.64 [R1], R24 ;  /* 0x0000001801007387 */ /* 0x0001e80000100a00 */
[----:B------:R1:W-:Y:S04]  /*3e0c0*/  STL.64 [R1+0x8], R26 ;  /* 0x0000081a01007387 */ /* 0x0003e80000100a00 */
[----:B0-----:R-:W3:Y:S04]  /*3e0d0*/  LDL.LU R24, [R1+0x280] ;  /* 0x0002800001187983 */ /* 0x001ee80000300800 */
[----:B------:R-:W3:Y:S04]  /*3e0e0*/  LDL.LU R25, [R1+0x284] ;  /* 0x0002840001197983 */ /* 0x000ee80000300800 */
[----:B-1----:R-:W3:Y:S04]  /*3e0f0*/  LDL.LU R26, [R1+0x288] ;  /* 0x00028800011a7983 */ /* 0x002ee80000300800 */
[----:B------:R-:W3:Y:S04]  /*3e100*/  LDL.LU R27, [R1+0x28c] ;  /* 0x00028c00011b7983 */ /* 0x000ee80000300800 */
[----:B------:R-:W2:Y:S04]  /*3e110*/  LDL.LU.64 R10, [R1+0x31e8] ;  /* 0x0031e800010a7983 */ /* 0x000ea80000300a00 */
[----:B------:R-:W4:Y:S04]  /*3e120*/  LDL.LU.64 R8, [R1+0x31e0] ;  /* 0x0031e00001087983 */ /* 0x000f280000300a00 */
[----:B------:R0:W-:Y:S04]  /*3e130*/  STL.64 [R1+0x140], R16 ;  /* 0x0001401001007387 */ /* 0x0001e80000100a00 */
[----:B------:R1:W-:Y:S04]  /*3e140*/  STL.64 [R1+0x148], R18 ;  /* 0x0001481201007387 */ /* 0x0003e80000100a00 */
[----:B0-----:R-:W3:Y:S04]  /*3e150*/  LDL.LU R16, [R1+0x2c0] ;  /* 0x0002c00001107983 */ /* 0x001ee80000300800 */
[----:B------:R-:W3:Y:S04]  /*3e160*/  LDL.LU R17, [R1+0x2c4] ;  /* 0x0002c40001117983 */ /* 0x000ee80000300800 */
[----:B-1----:R-:W3:Y:S04]  /*3e170*/  LDL.LU R18, [R1+0x2c8] ;  /* 0x0002c80001127983 */ /* 0x002ee80000300800 */
[----:B------:R-:W3:Y:S04]  /*3e180*/  LDL.LU R19, [R1+0x2cc] ;  /* 0x0002cc0001137983 */ /* 0x000ee80000300800 */
[----:B------:R-:W3:Y:S04]  /*3e190*/  LDL.LU R2, [R1+0xacc] ;  /* 0x000acc0001027983 */ /* 0x000ee80000300800 */
[----:B------:R-:W3:Y:S04]  /*3e1a0*/  LDL.LU R0, [R1+0xac8] ;  /* 0x000ac80001007983 */ /* 0x000ee80000300800 */
[----:B------:R-:W3:Y:S04]  /*3e1b0*/  LDL.LU R3, [R1+0xad4] ;  /* 0x000ad40001037983 */ /* 0x000ee80000300800 */
[----:B------:R-:W3:Y:S01]  /*3e1c0*/  LDL.LU R29, [R1+0xadc] ;  /* 0x000adc00011d7983 */ /* 0x000ee20000300800 */
[----:B--2---:R-:W-:-:S15]  /*3e1d0*/  HMMA.16816.F32 R4, R12, R10, R4 ;  /* 0x0000000a0c04723c */ /* 0x004fde0000001804 */
[----:B------:R-:W-:-:S04]  /*3e1e0*/  NOP ;  /* 0x0000000000007918 */ /* 0x000fc80000000000 */
[----:B------:R-:W-:Y:S04]  /*3e1f0*/  STL.64 [R1+0x130], R4 ;  /* 0x0001300401007387 */ /* 0x000fe80000100a00 */
[----:B------:R0:W-:Y:S04]  /*3e200*/  STL.64 [R1+0x138], R6 ;  /* 0x0001380601007387 */ /* 0x0001e80000100a00 */
[----:B0-----:R-:W4:Y:S04]  /*3e210*/  LDL.LU.64 R6, [R1+0x31d8] ;  /* 0x0031d80001067983 */ /* 0x001f280000300a00 */
[----:B------:R-:W4:Y:S02]  /*3e220*/  LDL.LU.64 R4, [R1+0x31d0] ;  /* 0x0031d00001047983 */ /* 0x000f240000300a00 */
[----:B----4-:R-:W-:Y:S02]  /*3e230*/  HMMA.16816.F32 R8, R12, R8, R4 ;  /* 0x000000080c08723c */ /* 0x010fe40000001804 */
[----:B------:R-:W3:Y:S04]  /*3e240*/  LDL.LU.64 R6, [R1+0x31c8] ;  /* 0x0031c80001067983 */ /* 0x000ee80000300a00 */
[----:B------:R-:W5:-:S13]  /*3e250*/  LDL.LU.64 R4, [R1+0x31c0] ;  /* 0x0031c00001047983 */ /* 0x000f5a0000300a00 */
[----:B------:R-:W-:Y:S04]  /*3e260*/  STL.64 [R1+0x120], R8 ;  /* 0x0001200801007387 */ /* 0x000fe80000100a00 */
[----:B------:R3:W-:Y:S02]  /*3e270*/  STL.64 [R1+0x128], R10 ;  /* 0x0001280a01007387 */ /* 0x0007e40000100a00 */
[----:B---3--:R-:W-:Y:S02]  /*3e280*/  HMMA.16816.F32 R8, R12, R6, R16 ;  /* 0x000000060c08723c */ /* 0x008fe40000001810 */
[----:B------:R-:W2:Y:S04]  /*3e290*/  LDL.LU R6, [R1+0xae4] ;  /* 0x000ae40001067983 */ /* 0x000ea80000300800 */
[----:B------:R-:W2:-:S13]  /*3e2a0*/  LDL.LU R7, [R1+0xae0] ;  /* 0x000ae00001077983 */ /* 0x000e9a0000300800 */
[----:B------:R-:W-:Y:S04]  /*3e2b0*/  STL.64 [R1+0x110], R8 ;  /* 0x0001100801007387 */ /* 0x000fe80000100a00 */
[----:B------:R5:W-:Y:S04]  /*3e2c0*/  STL.64 [R1+0x118], R10 ;  /* 0x0001180a01007387 */ /* 0x000be80000100a00 */
[----:B------:R-:W3:Y:S01]  /*3e2d0*/  LDL.LU R28, [R1+0x5ac] ;  /* 0x0005ac00011c7983 */ /* 0x000ee20000300800 */
[----:B-----5:R-:W-:Y:S03]  /*3e2e0*/  HMMA.16816.F32 R8, R12, R4, R20 ;  /* 0x000000040c08723c */ /* 0x020fe60000001814 */
[----:B------:R-:W4:Y:S04]  /*3e2f0*/  LDL.LU R4, [R1+0xad0] ;  /* 0x000ad00001047983 */ /* 0x000f280000300800 */
[----:B------:R-:W5:-:S12]  /*3e300*/  LDL.LU R5, [R1+0xad8] ;  /* 0x000ad80001057983 */ /* 0x000f580000300800 */
[----:B------:R-:W-:Y:S04]  /*3e310*/  STL.64 [R1+0x100], R8 ;  /* 0x0001000801007387 */ /* 0x000fe80000100a00 */
[----:B------:R0:W-:Y:S04]  /*3e320*/  STL.64 [R1+0x108], R10 ;  /* 0x0001080a01007387 */ /* 0x0001e80000100a00 */
[----:B------:R-:W2:Y:S04]  /*3e330*/  LDL.LU R20, [R1+0x548] ;  /* 0x0005480001147983 */ /* 0x000ea80000300800 */
[----:B------:R-:W2:Y:S04]  /*3e340*/  LDL.LU R21, [R1+0x54c] ;  /* 0x00054c0001157983 */ /* 0x000ea80000300800 */
[----:B------:R-:W2:Y:S04]  /*3e350*/  LDL.LU R18, [R1+0x568] ;  /* 0x0005680001127983 */ /* 0x000ea80000300800 */
[----:B------:R-:W2:Y:S04]  /*3e360*/  LDL.LU R19, [R1+0x56c] ;  /* 0x00056c0001137983 */ /* 0x000ea80000300800 */
[----:B------:R-:W2:Y:S04]  /*3e370*/  LDL.LU R16, [R1+0x588] ;  /* 0x0005880001107983 */ /* 0x000ea80000300800 */
[----:B------:R-:W2:Y:S04]  /*3e380*/  LDL.LU R17, [R1+0x58c] ;  /* 0x00058c0001117983 */ /* 0x000ea80000300800 */
[----:B0-----:R-:W2:Y:S04]  /*3e390*/  LDL.LU R11, [R1+0x5b8] ;  /* 0x0005b800010b7983 */ /* 0x001ea80000300800 */
[----:B--2---:R0:W-:Y:S04]  /*3e3a0*/  STL [R1+0x3198], R11 ;  /* 0x0031980b01007387 */ /* 0x0041e80000100800 */
[----:B------:R-:W2:Y:S04]  /*3e3b0*/  LDL.LU R8, [R1+0x3e0] ;  /* 0x0003e00001087983 */ /* 0x000ea80000300800 */
[----:B------:R-:W2:Y:S04]  /*3e3c0*/  LDL.LU R9, [R1+0x3e4] ;  /* 0x0003e40001097983 */ /* 0x000ea80000300800 */
[----:B------:R-:W2:Y:S04]  /*3e3d0*/  LDL.LU R10, [R1+0x3e8] ;  /* 0x0003e800010a7983 */ /* 0x000ea80000300800 */
[----:B0-----:R-:W2:Y:S01]  /*3e3e0*/  LDL.LU R11, [R1+0x3ec] ;  /* 0x0003ec00010b7983 */ /* 0x001ea20000300800 */
[----:B------:R-:W-:-:S02]  /*3e3f0*/  IMAD R0, R0, 0x100, R2 ;  /* 0x0000010000007824 */ /* 0x000fc400078e0202 */
[----:B----4-:R-:W-:Y:S01]  /*3e400*/  IMAD R4, R4, 0x100, R3 ;  /* 0x0000010004047824 */ /* 0x010fe200078e0203 */
[----:B--2---:R-:W-:Y:S04]  /*3e410*/  STL.64 [R1+0x31a8], R10 ;  /* 0x0031a80a01007387 */ /* 0x004fe80000100a00 */
[----:B------:R0:W-:Y:S04]  /*3e420*/  STL.64 [R1+0x31a0], R8 ;  /* 0x0031a00801007387 */ /* 0x0001e80000100a00 */
[----:B0-----:R-:W2:Y:S04]  /*3e430*/  LDL.LU R8, [R1+0x3b0] ;  /* 0x0003b00001087983 */ /* 0x001ea80000300800 */
[----:B------:R-:W2:Y:S04]  /*3e440*/  LDL.LU R9, [R1+0x3b4] ;  /* 0x0003b40001097983 */ /* 0x000ea80000300800 */
[----:B------:R-:W2:Y:S04]  /*3e450*/  LDL.LU R10, [R1+0x3b8] ;  /* 0x0003b800010a7983 */ /* 0x000ea80000300800 */
[----:B------:R-:W2:Y:S04]  /*3e460*/  LDL.LU R11, [R1+0x3bc] ;  /* 0x0003bc00010b7983 */ /* 0x000ea80000300800 */
[----:B------:R-:W4:Y:S04]  /*3e470*/  LDL.LU R23, [R1+0x5bc] ;  /* 0x0005bc0001177983 */ /* 0x000f280000300800 */
[----:B------:R-:W2:Y:S04]  /*3e480*/  LDL.LU R22, [R1+0x5a8] ;  /* 0x0005a80001167983 */ /* 0x000ea80000300800 */
[----:B------:R-:W2:Y:S04]  /*3e490*/  LDL.LU R2, [R1+0x31b8] ;  /* 0x0031b80001027983 */ /* 0x000ea80000300800 */
[----:B------:R-:W2:Y:S01]  /*3e4a0*/  LDL.LU R3, [R1+0x31b4] ;  /* 0x0031b40001037983 */ /* 0x000ea20000300800 */
[----:B-----5:R-:W-:-:S02]  /*3e4b0*/  IMAD R5, R5, 0x100, R29 ;  /* 0x0000010005057824 */ /* 0x020fc400078e021d */
[----:B------:R-:W-:Y:S01]  /*3e4c0*/  IMAD R6, R7, 0x100, R6 ;  /* 0x0000010007067824 */ /* 0x000fe200078e0206 */
[----:B------:R-:W-:Y:S02]  /*3e4d0*/  F2FP.F16.E5M2.UNPACK_B R20, R20.H1 ;  /* 0x00000014ff14723e */ /* 0x000fe400030004ff */
[----:B------:R-:W-:Y:S01]  /*3e4e0*/  F2FP.F16.E5M2.UNPACK_B R21, R21.H1 ;  /* 0x00000015ff15723e */ /* 0x000fe200030004ff */
[----:B------:R-:W5:Y:S01]  /*3e4f0*/  LDL.LU R29, [R1+0x31b0] ;  /* 0x0031b000011d7983 */ /* 0x000f620000300800 */
[----:B--2---:R-:W-:Y:S01]  /*3e500*/  HMMA.16816.F32 R24, R12, R2, R24 ;  /* 0x000000020c18723c */ /* 0x004fe20000001818 */
[----:B------:R-:W-:Y:S02]  /*3e510*/  F2FP.F16.E5M2.UNPACK_B R12, R0 ;  /* 0x00000000ff0c723e */ /* 0x000fe400020004ff */
[----:B------:R-:W-:Y:S02]  /*3e520*/  F2FP.F16.E5M2.UNPACK_B R13, R4 ;  /* 0x00000004ff0d723e */ /* 0x000fe400020004ff */
[----:B------:R-:W-:-:S02]  /*3e530*/  F2FP.F16.E5M2.UNPACK_B R14, R5 ;  /* 0x00000005ff0e723e */ /* 0x000fc400020004ff */
[----:B------:R-:W-:-:S07]  /*3e540*/  F2FP.F16.E5M2.UNPACK_B R15, R6 ;  /* 0x00000006ff0f723e */ /* 0x000fce00020004ff */
[----:B------:R-:W-:Y:S05]  /*3e550*/  HMMA.16816.F32 R8, R12, R20, R8 ;  /* 0x000000140c08723c */ /* 0x000fea0000001808 */
[----:B------:R-:W-:Y:S04]  /*3e560*/  STL.64 [R1+0x2e10], R26 ;  /* 0x002e101a01007387 */ /* 0x000fe80000100a00 */
        /* <DEDUP_REMOVED lines=9> */
[----:B------:R-:W-:Y:S04]  /*3e600*/  STL.64 [R1+0x1a0], R8 ;  /* 0x0001a00801007387 */ /* 0x000fe80000100a00 */
[----:B------:R0:W-:Y:S04]  /*3e610*/  STL.64 [R1+0x1a8], R10 ;  /* 0x0001a80a01007387 */ /* 0x0001e80000100a00 */
[----:B0-----:R-:W2:Y:S04]  /*3e620*/  LDL.LU.64 R10, [R1+0x31a8] ;  /* 0x0031a800010a7983 */ /* 0x001ea80000300a00 */
[----:B------:R-:W2:Y:S01]  /*3e630*/  LDL.LU.64 R8, [R1+0x31a0] ;  /* 0x0031a00001087983 */ /* 0x000ea20000300a00 */
[----:B------:R-:W-:-:S02]  /*3e640*/  F2FP.F16.E5M2.UNPACK_B R18, R18.H1 ;  /* 0x00000012ff12723e */ /* 0x000fc400030004ff */
[----:B------:R-:W-:Y:S01]  /*3e650*/  F2FP.F16.E5M2.UNPACK_B R19, R19.H1 ;  /* 0x00000013ff13723e */ /* 0x000fe200030004ff */
[----:B------:R-:W-:Y:S04]  /*3e660*/  STL [R1+0x3154], R20 ;  /* 0x0031541401007387 */ /* 0x000fe80000100800 */
[----:B------:R-:W-:Y:S02]  /*3e670*/  STL [R1+0x3150], R21 ;  /* 0x0031501501007387 */ /* 0x000fe40000100800 */
[----:B--2---:R-:W-:-:S15]  /*3e680*/  HMMA.16816.F32 R8, R12, R18, R8 ;  /* 0x000000120c08723c */ /* 0x004fde0000001808 */
[----:B------:R-:W-:-:S04]  /*3e690*/  NOP ;  /* 0x0000000000007918 */ /* 0x000fc80000000000 */
[----:B------:R-:W-:Y:S04]  /*3e6a0*/  STL.64 [R1+0x1f0], R8 ;  /* 0x0001f00801007387 */ /* 0x000fe80000100a00 */
[----:B------:R0:W-:Y:S04]  /*3e6b0*/  STL.64 [R1+0x1f8], R10 ;  /* 0x0001f80a01007387 */ /* 0x0001e80000100a00 */
[----:B0-----:R-:W2:Y:S01]  /*3e6c0*/  LDL.LU R11, [R1+0x3198] ;  /* 0x00319800010b7983 */ /* 0x001ea20000300800 */
[----:B------:R-:W-:Y:S02]  /*3e6d0*/  F2FP.F16.E5M2.UNPACK_B R16, R16.H1 ;  /* 0x00000010ff10723e */ /* 0x000fe400030004ff */
[----:B------:R-:W-:-:S07]  /*3e6e0*/  F2FP.F16.E5M2.UNPACK_B R17, R17.H1 ;  /* 0x00000011ff11723e */ /* 0x000fce00030004ff */
[----:B------:R-:W-:Y:S01]  /*3e6f0*/  HMMA.16816.F32 R4, R12, R16, R4 ;  /* 0x000000100c04723c */ /* 0x000fe20000001804 */
[----:B------:R-:W-:Y:S04]  /*3e700*/  STL.64 [R1+0x3138], R18 ;  /* 0x0031381201007387 */ /* 0x000fe80000100a00 */
[----:B------:R-:W-:-:S14]  /*3e710*/  STL.64 [R1+0x3130], R16 ;  /* 0x0031301001007387 */ /* 0x000fdc0000100a00 */
[----:B------:R-:W-:Y:S04]  /*3e720*/  STL.64 [R1+0x210], R4 ;  /* 0x0002100401007387 */ /* 0x000fe80000100a00 */
[----:B------:R0:W-:Y:S01]  /*3e730*/  STL.64 [R1+0x218], R6 ;  /* 0x0002180601007387 */ /* 0x0001e20000100a00 */
[----:B--2---:R-:W-:Y:S02]  /*3e740*/  F2FP.F16.E5M2.UNPACK_B R10, R11.H1 ;  /* 0x0000000bff0a723e */ /* 0x004fe400030004ff */
[----:B----4-:R-:W-:-:S07]  /*3e750*/  F2FP.F16.E5M2.UNPACK_B R11, R23.H1 ;  /* 0x00000017ff0b723e */ /* 0x010fce00030004ff */
[----:B0-----:R-:W-:Y:S01]  /*3e760*/  HMMA.16816.F32 R4, R12, R10, R24 ;  /* 0x0000000a0c04723c */ /* 0x001fe20000001818 */
[----:B------:R0:W-:Y:S01]  /*3e770*/  STL [R1+0x3158], R11 ;  /* 0x0031580b01007387 */ /* 0x0001e20000100800 */
[----:B-----5:R-:W-:-:S15]  /*3e780*/  IMAD.MOV.U32 R27, RZ, RZ, R29 ;  /* 0x000000ffff1b7224 */ /* 0x020fde00078e001d */
[----:B------:R-:W-:Y:S02]  /*3e790*/  NOP ;  /* 0x0000000000007918 */ /* 0x000fe40000000000 */
[----:B------:R-:W-:Y:S04]  /*3e7a0*/  STL.64 [R1+0x240], R4 ;  /* 0x0002400401007387 */ /* 0x000fe80000100a00 */
[----:B------:R-:W-:Y:S04]  /*3e7b0*/  STL.64 [R1+0x248], R6 ;  /* 0x0002480601007387 */ /* 0x000fe80000100a00 */
[----:B------:R-:W2:Y:S04]  /*3e7c0*/  LDL.LU R24, [R1+0x4b0] ;  /* 0x0004b00001187983 */ /* 0x000ea80000300800 */
[----:B------:R-:W2:Y:S04]  /*3e7d0*/  LDL.LU R25, [R1+0x4b4] ;  /* 0x0004b40001197983 */ /* 0x000ea80000300800 */
        /* <DEDUP_REMOVED lines=9> */
[----:B--2---:R-:W-:Y:S04]  /*3e870*/  STL.64 [R1+0x3178], R10 ;  /* 0x0031780a01007387 */ /* 0x004fe80000100a00 */
[----:B------:R0:W-:Y:S04]  /*3e880*/  STL.64 [R1+0x3170], R8 ;  /* 0x0031700801007387 */ /* 0x0001e80000100a00 */
[----:B0-----:R-:W2:Y:S04]  /*3e890*/  LDL.LU R8, [R1+0x4f0] ;  /* 0x0004f00001087983 */ /* 0x001ea80000300800 */
[----:B------:R-:W2:Y:S04]  /*3e8a0*/  LDL.LU R9, [R1+0x4f4] ;  /* 0x0004f40001097983 */ /* 0x000ea80000300800 */
[----:B------:R-:W2:Y:S04]  /*3e8b0*/  LDL.LU R10, [R1+0x4f8] ;  /* 0x0004f800010a7983 */ /* 0x000ea80000300800 */
[----:B------:R-:W2:Y:S01]  /*3e8c0*/  LDL.LU R11, [R1+0x4fc] ;  /* 0x0004fc00010b7983 */ /* 0x000ea20000300800 */
[----:B------:R-:W-:-:S03]  /*3e8d0*/  F2FP.F16.E5M2.UNPACK_B R2, R22.H1 ;  /* 0x00000016ff02723e */ /* 0x000fc600030004ff */
        /* <DEDUP_REMOVED lines=14> */
[----:B---3--:R-:W-:-:S03]  /*3e9c0*/  F2FP.F16.E5M2.UNPACK_B R3, R28.H1 ;  /* 0x0000001cff03723e */ /* 0x008fc600030004ff */
[----:B--2---:R-:W-:Y:S04]  /*3e9d0*/  STL.64 [R1+0x3168], R22 ;  /* 0x0031681601007387 */ /* 0x004fe80000100a00 */
[----:B------:R0:W-:Y:S04]  /*3e9e0*/  STL.64 [R1+0x3160], R20 ;  /* 0x0031601401007387 */ /* 0x0001e80000100a00 */
[----:B0-----:R-:W2:Y:S04]  /*3e9f0*/  LDL.LU R20, [R1+0x530] ;  /* 0x0005300001147983 */ /* 0x001ea80000300800 */
[----:B------:R-:W2:Y:S04]  /*3ea00*/  LDL.LU R21, [R1+0x534] ;  /* 0x0005340001157983 */ /* 0x000ea80000300800 */
[----:B------:R-:W2:Y:S04]  /*3ea10*/  LDL.LU R22, [R1+0x538] ;  /* 0x0005380001167983 */ /* 0x000ea80000300800 */
[----:B------:R-:W2:Y:S04]  /*3ea20*/  LDL.LU R23, [R1+0x53c] ;  /* 0x00053c0001177983 */ /* 0x000ea80000300800 */
[----:B------:R-:W3:Y:S04]  /*3ea30*/  LDL.LU R28, [R1+0xb00] ;  /* 0x000b0000011c7983 */ /* 0x000ee80000300800 */
[----:B------:R-:W-:Y:S04]  /*3ea40*/  STL.64 [R1+0x3148], R18 ;  /* 0x0031481201007387 */ /* 0x000fe80000100a00 */
[----:B------:R0:W-:Y:S04]  /*3ea50*/  STL.64 [R1+0x3140], R16 ;  /* 0x0031401001007387 */ /* 0x0001e80000100a00 */
[----:B0-----:R-:W2:Y:S04]  /*3ea60*/  LDL.LU R16, [R1+0x500] ;  /* 0x0005000001107983 */ /* 0x001ea80000300800 */
[----:B------:R-:W2:Y:S04]  /*3ea70*/  LDL.LU R17, [R1+0x504] ;  /* 0x0005040001117983 */ /* 0x000ea80000300800 */
[----:B------:R-:W2:Y:S04]  /*3ea80*/  LDL.LU R18, [R1+0x508] ;  /* 0x0005080001127983 */ /* 0x000ea80000300800 */
[----:B------:R-:W2:Y:S04]  /*3ea90*/  LDL.LU R19, [R1+0x50c] ;  /* 0x00050c0001137983 */ /* 0x000ea80000300800 */
[----:B----4-:R-:W-:Y:S04]  /*3eaa0*/  STL.64 [R1+0x3118], R26 ;  /* 0x0031181a01007387 */ /* 0x010fe80000100a00 */
[----:B------:R0:W-:Y:S04]  /*3eab0*/  STL.64 [R1+0x3110], R24 ;  /* 0x0031101801007387 */ /* 0x0001e80000100a00 */
[----:B0-----:R-:W4:Y:S04]  /*3eac0*/  LDL.LU R24, [R1+0x4e0] ;  /* 0x0004e00001187983 */ /* 0x001f280000300800 */
[----:B------:R-:W4:Y:S04]  /*3ead0*/  LDL.LU R25, [R1+0x4e4] ;  /* 0x0004e40001197983 */ /* 0x000f280000300800 */
[----:B------:R-:W2:Y:S04]  /*3eae0*/  LDL.LU R26, [R1+0x4e8] ;  /* 0x0004e800011a7983 */ /* 0x000ea80000300800 */
[----:B------:R-:W2:Y:S01]  /*3eaf0*/  LDL.LU R27, [R1+0x4ec] ;  /* 0x0004ec00011b7983 */ /* 0x000ea20000300800 */
[----:B------:R-:W-:Y:S03]  /*3eb00*/  HMMA.16816.F32 R8, R12, R2, R8 ;  /* 0x000000020c08723c */ /* 0x000fe60000001808 */
[----:B--2---:R-:W-:Y:S04]  /*3eb10*/  STL.64 [R1+0x3128], R26 ;  /* 0x0031281a01007387 */ /* 0x004fe80000100a00 */
[----:B----4-:R0:W-:Y:S04]  /*3eb20*/  STL.64 [R1+0x3120], R24 ;  /* 0x0031201801007387 */ /* 0x0101e80000100a00 */
[----:B0-----:R-:W2:Y:S04]  /*3eb30*/  LDL.LU R24, [R1+0x510] ;  /* 0x0005100001187983 */ /* 0x001ea80000300800 */
[----:B------:R-:W2:Y:S04]  /*3eb40*/  LDL.LU R25, [R1+0x514] ;  /* 0x0005140001197983 */ /* 0x000ea80000300800 */
[----:B------:R-:W2:Y:S01]  /*3eb50*/  LDL.LU R26, [R1+0x518] ;  /* 0x00051800011a7983 */ /* 0x000ea20000300800 */
[----:B-----5:R-:W-:-:S03]  /*3eb60*/  IMAD.MOV.U32 R27, RZ, RZ, R29 ;  /* 0x000000ffff1b7224 */ /* 0x020fc600078e001d */
[----:B------:R-:W4:Y:S04]  /*3eb70*/  LDL.LU R29, [R1+0x3190] ;  /* 0x00319000011d7983 */ /* 0x000f280000300800 */
[----:B------:R-:W-:Y:S04]  /*3eb80*/  STL.64 [R1+0x270], R8 ;  /* 0x0002700801007387 */ /* 0x000fe80000100a00 */
[----:B------:R0:W-:Y:S04]  /*3eb90*/  STL.64 [R1+0x278], R10 ;  /* 0x0002780a01007387 */ /* 0x0001e80000100a00 */
[----:B0-----:R-:W5:Y:S04]  /*3eba0*/  LDL.LU.64 R10, [R1+0x3188] ;  /* 0x00318800010a7983 */ /* 0x001f680000300a00 */
[----:B------:R-:W5:Y:S01]  /*3ebb0*/  LDL.LU.64 R8, [R1+0x3180] ;  /* 0x0031800001087983 */ /* 0x000f620000300a00 */
[----:B------:R-:W-:-:S02]  /*3ebc0*/  F2FP.F16.E5M2.UNPACK_B R4, R4.H1 ;  /* 0x00000004ff04723e */ /* 0x000fc400030004ff */
[----:B------:R-:W-:-:S07]  /*3ebd0*/  F2FP.F16.E5M2.UNPACK_B R5, R5.H1 ;  /* 0x00000005ff05723e */ /* 0x000fce00030004ff */
[----:B-----5:R-:W-:-:S15]  /*3ebe0*/  HMMA.16816.F32 R8, R12, R4, R8 ;  /* 0x000000040c08723c */ /* 0x020fde0000001808 */
[----:B------:R-:W-:-:S04]  /*3ebf0*/  NOP ;  /* 0x0000000000007918 */ /* 0x000fc80000000000 */
[----:B------:R-:W-:Y:S04]  /*3ec00*/  STL.64 [R1+0x3b0], R8 ;  /* 0x0003b00801007387 */ /* 0x000fe80000100a00 */
[----:B------:R0:W-:Y:S04]  /*3ec10*/  STL.64 [R1+0x3b8], R10 ;  /* 0x0003b80a01007387 */ /* 0x0001e80000100a00 */
[----:B0-----:R-:W5:Y:S04]  /*3ec20*/  LDL.LU.64 R10, [R1+0x3178] ;  /* 0x00317800010a7983 */ /* 0x001f680000300a00 */
[----:B------:R-:W2:Y:S01]  /*3ec30*/  LDL.LU.64 R8, [R1+0x3170] ;  /* 0x0031700001087983 */ /* 0x000ea20000300a00 */
[----:B------:R-:W-:-:S02]  /*3ec40*/  F2FP.F16.E5M2.UNPACK_B R6, R7.H1 ;  /* 0x00000007ff06723e */ /* 0x000fc400030004ff */
[----:B--2---:R-:W-:-:S07]  /*3ec50*/  F2FP.F16.E5M2.UNPACK_B R7, R8.H1 ;  /* 0x00000008ff07723e */ /* 0x004fce00030004ff */
[----:B------:R-:W-:Y:S01]  /*3ec60*/  HMMA.16816.F32 R20, R12, R6, R20 ;  /* 0x000000060c14723c */ /* 0x000fe20000001814 */
[----:B----4-:R-:W-:-:S15]  /*3ec70*/  F2FP.F16.E5M2.UNPACK_B R8, R29.H1 ;  /* 0x0000001dff08723e */ /* 0x010fde00030004ff */
[----:B------:R-:W-:-:S03]  /*3ec80*/  NOP ;  /* 0x0000000000007918 */ /* 0x000fc60000000000 */
[----:B------:R-:W-:Y:S04]  /*3ec90*/  STL.64 [R1+0x530], R20 ;  /* 0x0005301401007387 */ /* 0x000fe80000100a00 */
[----:B------:R0:W-:Y:S01]  /*3eca0*/  STL [R1+0x538], R22 ;  /* 0x0005381601007387 */ /* 0x0001e20000100800 */
[----:B------:R-:W-:-:S03]  /*3ecb0*/  IMAD.MOV.U32 R29, RZ, RZ, R23 ;  /* 0x000000ffff1d7224 */ /* 0x000fc600078e0017 */
[----:B0-----:R-:W2:Y:S04]  /*3ecc0*/  LDL.LU.64 R22, [R1+0x3168] ;  /* 0x0031680001167983 */ /* 0x001ea80000300a00 */
[----:B------:R-:W2:Y:S04]  /*3ecd0*/  LDL.LU.64 R20, [R1+0x3160] ;  /* 0x0031600001147983 */ /* 0x000ea80000300a00 */
[----:B------:R0:W-:Y:S01]  /*3ece0*/  STL [R1+0x2e78], R29 ;  /* 0x002e781d01007387 */ /* 0x0001e20000100800 */
[----:B------:R-:W-:Y:S01]  /*3ecf0*/  F2FP.F16.E5M2.UNPACK_B R9, R9.H1 ;  /* 0x00000009ff09723e */ /* 0x000fe200030004ff */
[----:B-----5:R-:W-:-:S02]  /*3ed00*/  IMAD R0, R0, 0x100, R11 ;  /* 0x0000010000007824 */ /* 0x020fc400078e020b */
[----:B0-----:R-:W3:Y:S04]  /*3ed10*/  LDL.LU R29, [R1+0xb04] ;  /* 0x000b0400011d7983 */ /* 0x001ee80000300800 */
[----:B------:R-:W4:Y:S01]  /*3ed20*/  LDL.LU R11, [R1+0x3158] ;  /* 0x00315800010b7983 */ /* 0x000f220000300800 */
[----:B------:R-:W-:Y:S01]  /*3ed30*/  HMMA.16816.F32 R12, R12, R8, R16 ;  /* 0x000000080c0c723c */ /* 0x000fe20000001810 */
[----:B--2---:R-:W-:Y:S02]  /*3ed40*/  IMAD R22, R22, 0x100, R20 ;  /* 0x0000010016167824 */ /* 0x004fe400078e0214 */
[----:B------:R-:W-:Y:S01]  /*3ed50*/  IMAD R23, R23, 0x100, R21 ;  /* 0x0000010017177824 */ /* 0x000fe200078e0215 */
[----:B------:R-:W2:Y:S04]  /*3ed60*/  LDL.LU R20, [R1+0x3154] ;  /* 0x0031540001147983 */ /* 0x000ea80000300800 */
[----:B------:R-:W2:Y:S04]  /*3ed70*/  LDL.LU R21, [R1+0x3150] ;  /* 0x0031500001157983 */ /* 0x000ea80000300800 */
[----:B------:R-:W2:Y:S04]  /*3ed80*/  LDL.LU.64 R18, [R1+0x3148] ;  /* 0x0031480001127983 */ /* 0x000ea80000300a00 */
[----:B------:R-:W2:Y:S04]  /*3ed90*/  LDL.LU.64 R16, [R1+0x3140] ;  /* 0x0031400001107983 */ /* 0x000ea80000300a00 */
[----:B------:R-:W-:Y:S04]  /*3eda0*/  STL [R1+0x30f4], R8 ;  /* 0x0030f40801007387 */ /* 0x000fe80000100800 */
[----:B------:R-:W-:Y:S04]  /*3edb0*/  STL [R1+0x30f0], R9 ;  /* 0x0030f00901007387 */ /* 0x000fe80000100800 */
[----:B------:R0:W-:Y:S01]  /*3edc0*/  STL.64 [R1+0x4f0], R12 ;  /* 0x0004f00c01007387 */ /* 0x0001e20000100a00 */
[----:B---3--:R-:W-:-:S03]  /*3edd0*/  IMAD R28, R28, 0x100, R29 ;  /* 0x000001001c1c7824 */ /* 0x008fc600078e021d */
[----:B------:R1:W-:Y:S01]  /*3ede0*/  STL.64 [R1+0x4f8], R14 ;  /* 0x0004f80e01007387 */ /* 0x0003e20000100a00 */
[----:B0-----:R-:W-:Y:S02]  /*3edf0*/  F2FP.F16.E5M2.UNPACK_B R12, R0 ;  /* 0x00000000ff0c723e */ /* 0x001fe400020004ff */
        /* <DEDUP_REMOVED lines=8> */
[----:B------:R-:W3:Y:S04]  /*3ee80*/  LDL.LU.64 R16, [R1+0x3130] ;  /* 0x0031300001107983 */ /* 0x000ee80000300a00 */
[----:B------:R0:W-:Y:S04]  /*3ee90*/  STL [R1+0x30fc], R20 ;  /* 0x0030fc1401007387 */ /* 0x0001e80000100800 */
[----:B------:R1:W-:Y:S04]  /*3eea0*/  STL [R1+0x30f8], R21 ;  /* 0x0030f81501007387 */ /* 0x0003e80000100800 */
[----:B0-----:R-:W5:Y:S04]  /*3eeb0*/  LDL.LU R20, [R1+0x4c0] ;  /* 0x0004c00001147983 */ /* 0x001f680000300800 */
[----:B-1----:R-:W5:Y:S04]  /*3eec0*/  LDL.LU R21, [R1+0x4c4] ;  /* 0x0004c40001157983 */ /* 0x002f680000300800 */
        /* <DEDUP_REMOVED lines=15> */
[----:B------:R0:W-:Y:S04]  /*3efc0*/  STL.64 [R1+0x30d0], R16 ;  /* 0x0030d01001007387 */ /* 0x0001e80000100a00 */
[----:B0-----:R-:W4:Y:S04]  /*3efd0*/  LDL.LU R16, [R1+0x4d0] ;  /* 0x0004d00001107983 */ /* 0x001f280000300800 */
[----:B------:R-:W4:Y:S04]  /*3efe0*/  LDL.LU R17, [R1+0x4d4] ;  /* 0x0004d40001117983 */ /* 0x000f280000300800 */
[----:B------:R-:W4:Y:S04]  /*3eff0*/  LDL.LU R18, [R1+0x4d8] ;  /* 0x0004d80001127983 */ /* 0x000f280000300800 */
[----:B------:R-:W4:Y:S02]  /*3f000*/  LDL.LU R19, [R1+0x4dc] ;  /* 0x0004dc0001137983 */ /* 0x000f240000300800 */
[----:B----4-:R-:W-:-:S15]  /*3f010*/  HMMA.16816.F32 R16, R12, R10, R16 ;  /* 0x0000000a0c10723c */ /* 0x010fde0000001810 */
[----:B------:R-:W-:-:S04]  /*3f020*/  NOP ;  /* 0x0000000000007918 */ /* 0x000fc80000000000 */
[----:B------:R-:W-:Y:S04]  /*3f030*/  STL.64 [R1+0x4d0], R16 ;  /* 0x0004d01001007387 */ /* 0x000fe80000100a00 */
[----:B------:R2:W-:Y:S04]  /*3f040*/  STL.64 [R1+0x4d8], R18 ;  /* 0x0004d81201007387 */ /* 0x0005e80000100a00 */
[----:B------:R-:W3:Y:S01]  /*3f050*/  LDL.LU R29, [R1+0xb40] ;  /* 0x000b4000011d7983 */ /* 0x000ee20000300800 */
[C---:B-----5:R-:W-:Y:S08]  /*3f060*/  HMMA.16816.F32 R20, R12.reuse, R2, R20 ;  /* 0x000000020c14723c */ /* 0x060ff00000001814 */
[C---:B--2---:R-:W-:Y:S11]  /*3f070*/  HMMA.16816.F32 R16, R12.reuse, R4, R24 ;  /* 0x000000040c10723c */ /* 0x044ff60000001818 */
[----:B------:R-:W-:Y:S04]  /*3f080*/  STL.64 [R1+0x4c0], R20 ;  /* 0x0004c01401007387 */ /* 0x000fe80000100a00 */
[----:B------:R-:W-:Y:S04]  /*3f090*/  STL.64 [R1+0x4c8], R22 ;  /* 0x0004c81601007387 */ /* 0x000fe80000100a00 */
[----:B---3--:R0:W-:Y:S04]  /*3f0a0*/  STL [R1+0x3060], R29 ;  /* 0x0030601d01007387 */ /* 0x0081e80000100800 */
[----:B------:R-:W-:Y:S04]  /*3f0b0*/  STL.64 [R1+0x4b0], R16 ;  /* 0x0004b01001007387 */ /* 0x000fe80000100a00 */
[----:B------:R-:W-:Y:S04]  /*3f0c0*/  STL.64 [R1+0x4b8], R18 ;  /* 0x0004b81201007387 */ /* 0x000fe80000100a00 */
[----:B0-----:R-:W2:Y:S04]  /*3f0d0*/  LDL.LU R29, [R1+0xb3c] ;  /* 0x000b3c00011d7983 */ /* 0x001ea80000300800 */
[----:B--2---:R0:W-:Y:S04]  /*3f0e0*/  STL [R1+0x3064], R29 ;  /* 0x0030641d01007387 */ /* 0x0041e80000100800 */
[----:B0-----:R-:W2:Y:S04]  /*3f0f0*/  LDL.LU R29, [R1+0xb34] ;  /* 0x000b3400011d7983 */ /* 0x001ea80000300800 */
[----:B--2---:R0:W-:Y:S04]  /*3f100*/  STL [R1+0x3068], R29 ;  /* 0x0030681d01007387 */ /* 0x0041e80000100800 */
[----:B0-----:R-:W2:Y:S04]  /*3f110*/  LDL.LU R29, [R1+0xb2c] ;  /* 0x000b2c00011d7983 */ /* 0x001ea80000300800 */
[----:B------:R-:W3:Y:S04]  /*3f120*/  LDL.LU R24, [R1+0x3c0] ;  /* 0x0003c00001187983 */ /* 0x000ee80000300800 */
[----:B------:R-:W3:Y:S04]  /*3f130*/  LDL.LU R25, [R1+0x3c4] ;  /* 0x0003c40001197983 */ /* 0x000ee80000300800 */
[----:B------:R-:W4:Y:S04]  /*3f140*/  LDL.LU R26, [R1+0x3c8] ;  /* 0x0003c800011a7983 */ /* 0x000f280000300800 */
[----:B------:R-:W4:Y:S04]  /*3f150*/  LDL.LU R27, [R1+0x3cc] ;  /* 0x0003cc00011b7983 */ /* 0x000f280000300800 */
[----:B----4-:R-:W-:Y:S04]  /*3f160*/  STL.64 [R1+0x3078], R26 ;  /* 0x0030781a01007387 */ /* 0x010fe80000100a00 */
[----:B---3--:R0:W-:Y:S04]  /*3f170*/  STL.64 [R1+0x3070], R24 ;  /* 0x0030701801007387 */ /* 0x0081e80000100a00 */
[----:B0-----:R-:W3:Y:S04]  /*3f180*/  LDL.LU R24, [R1+0x3f0] ;  /* 0x0003f00001187983 */ /* 0x001ee80000300800 */
        /* <DEDUP_REMOVED lines=15> */
[----:B------:R-:W5:Y:S04]  /*3f280*/  LDL.LU R20, [R1+0xb0c] ;  /* 0x000b0c0001147983 */ /* 0x000f680000300800 */
[----:B------:R-:W2:Y:S04]  /*3f290*/  LDL.LU R0, [R1+0xb08] ;  /* 0x000b080001007983 */ /* 0x000ea80000300800 */
[----:B------:R-:W5:Y:S04]  /*3f2a0*/  LDL.LU R21, [R1+0xb14] ;  /* 0x000b140001157983 */ /* 0x000f680000300800 */
[----:B------:R-:W2:Y:S04]  /*3f2b0*/  LDL.LU R22, [R1+0xb10] ;  /* 0x000b100001167983 */ /* 0x000ea80000300800 */
[----:B------:R-:W2:Y:S04]  /*3f2c0*/  LDL.LU R8, [R1+0xb1c] ;  /* 0x000b1c0001087983 */ /* 0x000ea80000300800 */
[----:B------:R-:W2:Y:S04]  /*3f2d0*/  LDL.LU R23, [R1+0xb18] ;  /* 0x000b180001177983 */ /* 0x000ea80000300800 */
[----:B--2---:R-:W-:Y:S04]  /*3f2e0*/  STL.64 [R1+0x3108], R22 ;  /* 0x0031081601007387 */ /* 0x004fe80000100a00 */
[----:B-----5:R0:W-:Y:S04]  /*3f2f0*/  STL.64 [R1+0x3100], R20 ;  /* 0x0031001401007387 */ /* 0x0201e80000100a00 */
[----:B0-----:R-:W2:Y:S04]  /*3f300*/  LDL.LU R20, [R1+0x4a0] ;  /* 0x0004a00001147983 */ /* 0x001ea80000300800 */
[----:B------:R-:W2:Y:S04]  /*3f310*/  LDL.LU R21, [R1+0x4a4] ;  /* 0x0004a40001157983 */ /* 0x000ea80000300800 */
[----:B------:R-:W2:Y:S04]  /*3f320*/  LDL.LU R22, [R1+0x4a8] ;  /* 0x0004a80001167983 */ /* 0x000ea80000300800 */
[----:B------:R-:W2:Y:S04]  /*3f330*/  LDL.LU R23, [R1+0x4ac] ;  /* 0x0004ac0001177983 */ /* 0x000ea80000300800 */
[----:B------:R-:W5:Y:S04]  /*3f340*/  LDL.LU R9, [R1+0xb24] ;  /* 0x000b240001097983 */ /* 0x000f680000300800 */
[----:B------:R-:W5:Y:S04]  /*3f350*/  LDL.LU R28, [R1+0xb20] ;  /* 0x000b2000011c7983 */ /* 0x000f680000300800 */
        /* <DEDUP_REMOVED lines=10> */
[----:B----4-:R-:W-:Y:S04]  /*3f400*/  STL.64 [R1+0x30a8], R26 ;  /* 0x0030a81a01007387 */ /* 0x010fe80000100a00 */
[----:B---3--:R0:W-:Y:S04]  /*3f410*/  STL.64 [R1+0x30a0], R24 ;  /* 0x0030a01801007387 */ /* 0x0081e80000100a00 */
[----:B0-----:R-:W3:Y:S04]  /*3f420*/  LDL.LU R24, [R1+0x430] ;  /* 0x0004300001187983 */ /* 0x001ee80000300800 */
[----:B------:R-:W3:Y:S04]  /*3f430*/  LDL.LU R25, [R1+0x434] ;  /* 0x0004340001197983 */ /* 0x000ee80000300800 */
[----:B------:R-:W4:Y:S04]  /*3f440*/  LDL.LU R26, [R1+0x438] ;  /* 0x00043800011a7983 */ /* 0x000f280000300800 */
[----:B------:R-:W4:Y:S01]  /*3f450*/  LDL.LU R27, [R1+0x43c] ;  /* 0x00043c00011b7983 */ /* 0x000f220000300800 */
[----:B------:R-:W-:Y:S03]  /*3f460*/  HMMA.16816.F32 R20, R12, R6, R20 ;  /* 0x000000060c14723c */ /* 0x000fe60000001814 */
        /* <DEDUP_REMOVED lines=10> */
[----:B------:R-:W3:Y:S04]  /*3f510*/  LDL.LU R26, [R1+0x468] ;  /* 0x00046800011a7983 */ /* 0x000ee80000300800 */
[----:B------:R-:W3:Y:S04]  /*3f520*/  LDL.LU R27, [R1+0x46c] ;  /* 0x00046c00011b7983 */ /* 0x000ee80000300800 */
[----:B------:R-:W-:Y:S04]  /*3f530*/  STL.64 [R1+0x490], R20 ;  /* 0x0004901401007387 */ /* 0x000fe80000100a00 */
[----:B------:R0:W-:Y:S04]  /*3f540*/  STL.64 [R1+0x498], R22 ;  /* 0x0004981601007387 */ /* 0x0001e80000100a00 */
[----:B0-----:R-:W4:Y:S04]  /*3f550*/  LDL.LU.64 R22, [R1+0x3108] ;  /* 0x0031080001167983 */ /* 0x001f280000300a00 */
[----:B------:R-:W2:Y:S01]  /*3f560*/  LDL.LU.64 R20, [R1+0x3100] ;  /* 0x0031000001147983 */ /* 0x000ea20000300a00 */
[----:B-----5:R-:W-:-:S02]  /*3f570*/  IMAD R28, R28, 0x100, R9 ;  /* 0x000001001c1c7824 */ /* 0x020fc400078e0209 */
[----:B--2---:R-:W-:Y:S02]  /*3f580*/  IMAD R0, R0, 0x100, R20 ;  /* 0x0000010000007824 */ /* 0x004fe400078e0214 */
[----:B----4-:R-:W-:Y:S01]  /*3f590*/  IMAD R22, R22, 0x100, R21 ;  /* 0x0000010016167824 */ /* 0x010fe200078e0215 */
[----:B------:R-:W2:Y:S04]  /*3f5a0*/  LDL.LU R20, [R1+0x30fc] ;  /* 0x0030fc0001147983 */ /* 0x000ea80000300800 */
[----:B------:R-:W2:Y:S01]  /*3f5b0*/  LDL.LU R21, [R1+0x30f8] ;  /* 0x0030f80001157983 */ /* 0x000ea20000300800 */
[----:B------:R-:W-:-:S03]  /*3f5c0*/  IMAD R23, R23, 0x100, R8 ;  /* 0x0000010017177824 */ /* 0x000fc600078e0208 */
[----:B------:R-:W4:Y:S04]  /*3f5d0*/  LDL.LU R8, [R1+0x30f4] ;  /* 0x0030f40001087983 */ /* 0x000f280000300800 */
[----:B------:R-:W4:Y:S02]  /*3f5e0*/  LDL.LU R9, [R1+0x30f0] ;  /* 0x0030f00001097983 */ /* 0x000f240000300800 */
[----:B----4-:R-:W-:Y:S02]  /*3f5f0*/  HMMA.16816.F32 R12, R12, R8, R16 ;  /* 0x000000080c0c723c */ /* 0x010fe40000001810 */
[----:B------:R-:W2:Y:S04]  /*3f600*/  LDL.LU.64 R18, [R1+0x30e8] ;  /* 0x0030e80001127983 */ /* 0x000ea80000300a00 */
[----:B------:R-:W2:-:S13]  /*3f610*/  LDL.LU.64 R16, [R1+0x30e0] ;  /* 0x0030e00001107983 */ /* 0x000e9a0000300a00 */
[----:B------:R0:W-:Y:S04]  /*3f620*/  STL.64 [R1+0x480], R12 ;  /* 0x0004800c01007387 */ /* 0x0001e80000100a00 */
[----:B------:R1:W-:Y:S01]  /*3f630*/  STL.64 [R1+0x488], R14 ;  /* 0x0004880e01007387 */ /* 0x0003e20000100a00 */
[----:B0-----:R-:W-:Y:S02]  /*3f640*/  F2FP.F16.E5M2.UNPACK_B R12, R0 ;  /* 0x00000000ff0c723e */ /* 0x001fe400020004ff */
[----:B------:R-:W-:Y:S02]  /*3f650*/  F2FP.F16.E5M2.UNPACK_B R13, R22 ;  /* 0x00000016ff0d723e */ /* 0x000fe400020004ff */
[----:B-1----:R-:W-:Y:S02]  /*3f660*/  F2FP.F16.E5M2.UNPACK_B R14, R23 ;  /* 0x00000017ff0e723e */ /* 0x002fe400020004ff */
[----:B------:R-:W-:Y:S01]  /*3f670*/  F2FP.F16.E5M2.UNPACK_B R15, R28 ;  /* 0x0000001cff0f723e */ /* 0x000fe200020004ff */
[----:B------:R-:W4:Y:S04]  /*3f680*/  LDL.LU R0, [R1+0xb28] ;  /* 0x000b280001007983 */ /* 0x000f280000300800 */
[----:B------:R-:W5:Y:S04]  /*3f690*/  LDL.LU R22, [R1+0xb30] ;  /* 0x000b300001167983 */ /* 0x000f680000300800 */
[----:B------:R-:W3:Y:S04]  /*3f6a0*/  LDL.LU R23, [R1+0xb38] ;  /* 0x000b380001177983 */ /* 0x000ee80000300800 */
[----:B------:R-:W3:Y:S01]  /*3f6b0*/  LDL.LU R28, [R1+0xb44] ;  /* 0x000b4400011c7983 */ /* 0x000ee20000300800 */
        /* <DEDUP_REMOVED lines=35> */
[----:B------:R-:W2:Y:S01]  /*3f8f0*/  LDL.LU.64 R24, [R1+0x3080] ;  /* 0x0030800001187983 */ /* 0x000ea20000300a00 */
[----:B----4-:R-:W-:Y:S01]  /*3f900*/  IMAD R0, R0, 0x100, R29 ;  /* 0x0000010000007824 */ /* 0x010fe200078e021d */
        /* <DEDUP_REMOVED lines=11> */
[----:B------:R-:W3:Y:S04]  /*3f9c0*/  LDL.LU R7, [R1+0x3dc] ;  /* 0x0003dc0001077983 */ /* 0x000ee80000300800 */
[----:B------:R-:W5:Y:S02]  /*3f9d0*/  LDL.LU R29, [R1+0x3068] ;  /* 0x00306800011d7983 */ /* 0x000f640000300800 */
[----:B-----5:R-:W-:-:S02]  /*3f9e0*/  IMAD R22, R22, 0x100, R29 ;  /* 0x0000010016167824 */ /* 0x020fc400078e021d */
[----:B------:R-:W4:Y:S01]  /*3f9f0*/  LDL.LU R29, [R1+0x3064] ;  /* 0x00306400011d7983 */ /* 0x000f220000300800 */
[----:B---3--:R-:W-:Y:S01]  /*3fa00*/  HMMA.16816.F32 R4, R12, R8, R4 ;  /* 0x000000080c04723c */ /* 0x008fe20000001804 */
[----:B----4-:R-:W-:Y:S02]  /*3fa10*/  IMAD R23, R23, 0x100, R29 ;  /* 0x0000010017177824 */ /* 0x010fe400078e021d */
[----:B------:R-:W3:Y:S01]  /*3fa20*/  LDL.LU R29, [R1+0x3060] ;  /* 0x00306000011d7983 */ /* 0x000ee20000300800 */
[----:B------:R-:W-:Y:S02]  /*3fa30*/  F2FP.F16.E5M2.UNPACK_B R12, R0 ;  /* 0x00000000ff0c723e */ /* 0x000fe400020004ff */
[----:B------:R-:W-:Y:S02]  /*3fa40*/  F2FP.F16.E5M2.UNPACK_B R13, R22 ;  /* 0x00000016ff0d723e */ /* 0x000fe400020004ff */
[----:B------:R-:W-:Y:S01]  /*3fa50*/  F2FP.F16.E5M2.UNPACK_B R14, R23 ;  /* 0x00000017ff0e723e */ /* 0x000fe200020004ff */
[----:B------:R-:W-:Y:S04]  /*3fa60*/  STL [R1+0x2ff4], R8 ;  /* 0x002ff40801007387 */ /* 0x000fe80000100800 */
[----:B------:R-:W-:Y:S06]  /*3fa70*/  STL [R1+0x2ff0], R9 ;  /* 0x002ff00901007387 */ /* 0x000fec0000100800 */
[----:B------:R-:W-:Y:S04]  /*3fa80*/  STL.64 [R1+0x3d0], R4 ;  /* 0x0003d00401007387 */ /* 0x000fe80000100a00 */
[----:B------:R2:W-:Y:S04]  /*3fa90*/  STL.64 [R1+0x3d8], R6 ;  /* 0x0003d80601007387 */ /* 0x0005e80000100a00 */
[----:B------:R-:W-:Y:S04]  /*3faa0*/  STL [R1+0x2ffc], R20 ;  /* 0x002ffc1401007387 */ /* 0x000fe80000100800 */
[----:B------:R-:W-:Y:S01]  /*3fab0*/  STL [R1+0x2ff8], R21 ;  /* 0x002ff81501007387 */ /* 0x000fe20000100800 */
[----:B---3--:R-:W-:-:S05]  /*3fac0*/  IMAD R28, R29, 0x100, R28 ;  /* 0x000001001d1c7824 */ /* 0x008fca00078e021c */
[----:B------:R-:W-:-:S07]  /*3fad0*/  F2FP.F16.E5M2.UNPACK_B R15, R28 ;  /* 0x0000001cff0f723e */ /* 0x000fce00020004ff */
[----:B--2---:R-:W-:-:S15]  /*3fae0*/  HMMA.16816.F32 R4, R12, R20, R24 ;  /* 0x000000140c04723c */ /* 0x004fde0000001818 */
[----:B------:R-:W-:-:S04]  /*3faf0*/  NOP ;  /* 0x0000000000007918 */ /* 0x000fc80000000000 */
[----:B------:R-:W-:Y:S04]  /*3fb00*/  STL.64 [R1+0x3c0], R4 ;  /* 0x0003c00401007387 */ /* 0x000fe80000100a00 */
[----:B------:R-:W-:Y:S04]  /*3fb10*/  STL.64 [R1+0x3c8], R6 ;  /* 0x0003c80601007387 */ /* 0x000fe80000100a00 */
[----:B------:R-:W2:Y:S04]  /*3fb20*/  LDL.LU R29, [R1+0xb80] ;  /* 0x000b8000011d7983 */ /* 0x000ea80000300800 */
        /* <DEDUP_REMOVED lines=62> */
[----:B-----5:R-:W-:Y:S04]  /*3ff10*/  STL.64 [R1+0x3018], R22 ;  /* 0x0030181601007387 */ /* 0x020fe80000100a00 */
[----:B------:R0:W-:Y:S04]  /*3ff20*/  STL.64 [R1+0x3010], R20 ;  /* 0x0030101401007387 */ /* 0x0001e80000100a00 */
[----:B0-----:R-:W5:Y:S04]  /*3ff30*/  LDL.LU R20, [R1+0x360] ;  /* 0x0003600001147983 */ /* 0x001f680000300800 */
[----:B------:R-:W5:Y:S04]  /*3ff40*/  LDL.LU R21, [R1+0x364] ;  /* 0x0003640001157983 */ /* 0x000f680000300800 */
[----:B------:R-:W5:Y:S04]  /*3ff50*/  LDL.LU R22, [R1+0x368] ;  /* 0x0003680001167983 */ /* 0x000f680000300800 */
[----:B------:R-:W5:Y:S04]  /*3ff60*/  LDL.LU R23, [R1+0x36c] ;  /* 0x00036c0001177983 */ /* 0x000f680000300800 */
[----:B------:R-:W2:Y:S04]  /*3ff70*/  LDL.LU R9, [R1+0xb64] ;  /* 0x000b640001097983 */ /* 0x000ea80000300800 */
[----:B------:R-:W2:Y:S04]  /*3ff80*/  LDL.LU R28, [R1+0xb60] ;  /* 0x000b6000011c7983 */ /* 0x000ea80000300800 */
        /* <DEDUP_REMOVED lines=11> */
[----:B------:R-:W4:Y:S01]  /*40040*/  LDL.LU R27, [R1+0x32c] ;  /* 0x00032c00011b7983 */ /* 0x000f220000300800 */
[C---:B--2---:R-:W-:Y:S03]  /*40050*/  HMMA.16816.F32 R4, R12.reuse, R18, R4 ;  /* 0x000000120c04723c */ /* 0x044fe60000001804 */
[----:B----4-:R-:W-:Y:S04]  /*40060*/  STL.64 [R1+0x2fd8], R26 ;  /* 0x002fd81a01007387 */ /* 0x010fe80000100a00 */
[----:B---3--:R0:W-:Y:S04]  /*40070*/  STL.64 [R1+0x2fd0], R24 ;  /* 0x002fd01801007387 */ /* 0x0081e80000100a00 */
[----:B0-----:R-:W2:Y:S04]  /*40080*/  LDL.LU R24, [R1+0x330] ;  /* 0x0003300001187983 */ /* 0x001ea80000300800 */
        /* <DEDUP_REMOVED lines=30> */
[----:B------:R-:W5:Y:S02]  /*40270*/  LDL.LU.64 R4, [R1+0x3020] ;  /* 0x0030200001047983 */ /* 0x000f640000300a00 */
[----:B-----5:R-:W-:-:S15]  /*40280*/  HMMA.16816.F32 R20, R12, R4, R20 ;  /* 0x000000040c14723c */ /* 0x020fde0000001814 */
        /* <DEDUP_REMOVED lines=10> */
[----:B------:R-:W4:Y:S01]  /*40330*/  LDL.LU.64 R20, [R1+0x3000] ;  /* 0x0030000001147983 */ /* 0x000f220000300a00 */
[----:B------:R-:W-:-:S02]  /*40340*/  IMAD R28, R28, 0x100, R9 ;  /* 0x000001001c1c7824 */ /* 0x000fc400078e0209 */
[----:B----4-:R-:W-:Y:S02]  /*40350*/  IMAD R0, R0, 0x100, R20 ;  /* 0x0000010000007824 */ /* 0x010fe400078e0214 */
[----:B---3--:R-:W-:Y:S01]  /*40360*/  IMAD R22, R22, 0x100, R21 ;  /* 0x0000010016167824 */ /* 0x008fe200078e0215 */
[----:B------:R-:W3:Y:S04]  /*40370*/  LDL.LU R20, [R1+0x2ffc] ;  /* 0x002ffc0001147983 */ /* 0x000ee80000300800 */
[----:B------:R-:W3:Y:S01]  /*40380*/  LDL.LU R21, [R1+0x2ff8] ;  /* 0x002ff80001157983 */ /* 0x000ee20000300800 */
[----:B------:R-:W-:-:S03]  /*40390*/  IMAD R23, R23, 0x100, R8 ;  /* 0x0000010017177824 */ /* 0x000fc600078e0208 */
[----:B------:R-:W2:Y:S04]  /*403a0*/  LDL.LU R8, [R1+0x2ff4] ;  /* 0x002ff40001087983 */ /* 0x000ea80000300800 */
[----:B------:R-:W2:Y:S02]  /*403b0*/  LDL.LU R9, [R1+0x2ff0] ;  /* 0x002ff00001097983 */ /* 0x000ea40000300800 */
[----:B--2---:R-:W-:Y:S02]  /*403c0*/  HMMA.16816.F32 R12, R12, R8, R24 ;  /* 0x000000080c0c723c */ /* 0x004fe40000001818 */
        /* <DEDUP_REMOVED lines=8> */
[----:B------:R-:W2:Y:S04]  /*40450*/  LDL.LU R0, [R1+0xb68] ;  /* 0x000b680001007983 */ /* 0x000ea80000300800 */
[----:B------:R-:W4:Y:S04]  /*40460*/  LDL.LU R22, [R1+0xb70] ;  /* 0x000b700001167983 */ /* 0x000f280000300800 */
[----:B------:R-:W5:Y:S04]  /*40470*/  LDL.LU R23, [R1+0xb78] ;  /* 0x000b780001177983 */ /* 0x000f680000300800 */
[----:B------:R-:W2:Y:S01]  /*40480*/  LDL.LU R28, [R1+0xb84] ;  /* 0x000b8400011c7983 */ /* 0x000ea20000300800 */
        /* <DEDUP_REMOVED lines=17> */
[----:B------:R-:W3:Y:S04]  /*405a0*/  LDL.LU.64 R24, [R1+0x2fb0] ;  /* 0x002fb00001187983 */ /* 0x000ee80000300a00 */
[----:B------:R0:W-:Y:S04]  /*405b0*/  STL.64 [R1+0x2f68], R18 ;  /* 0x002f681201007387 */ /* 0x0001e80000100a00 */
[----:B0-----:R-:W4:Y:S04]  /*405c0*/  LDL.LU R18, [R1+0xb74] ;  /* 0x000b740001127983 */ /* 0x001f280000300800 */
[----:B------:R-:W5:Y:S04]  /*405d0*/  LDL.LU R19, [R1+0xb7c] ;  /* 0x000b7c0001137983 */ /* 0x000f680000300800 */
[----:B------:R0:W-:Y:S04]  /*405e0*/  STL.64 [R1+0x2f60], R16 ;  /* 0x002f601001007387 */ /* 0x0001e80000100a00 */
[----:B0-----:R-:W2:Y:S01]  /*405f0*/  LDL.LU R17, [R1+0xb6c] ;  /* 0x000b6c0001117983 */ /* 0x001ea20000300800 */
        /* <DEDUP_REMOVED lines=24> */
[----:B------:R-:W-:Y:S04]  /*40780*/  STL.64 [R1+0x2f28], R6 ;  /* 0x002f280601007387 */ /* 0x000fe80000100a00 */
[----:B------:R3:W-:Y:S04]  /*40790*/  STL.64 [R1+0x2f20], R4 ;  /* 0x002f200401007387 */ /* 0x0007e80000100a00 */
[----:B------:R-:W-:Y:S04]  /*407a0*/  STL [R1+0x2ef4], R8 ;  /* 0x002ef40801007387 */ /* 0x000fe80000100800 */
[----:B------:R-:W-:Y:S01]  /*407b0*/  STL [R1+0x2ef0], R9 ;  /* 0x002ef00901007387 */ /* 0x000fe20000100800 */
[----:B---3--:R-:W-:-:S15]  /*407c0*/  HMMA.16816.F32 R4, R12, R8, R24 ;  /* 0x000000080c04723c */ /* 0x008fde0000001818 */
[----:B------:R-:W-:-:S04]  /*407d0*/  NOP ;  /* 0x0000000000007918 */ /* 0x000fc80000000000 */
[----:B------:R-:W-:Y:S04]  /*407e0*/  STL.64 [R1+0x260], R4 ;  /* 0x0002600401007387 */ /* 0x000fe80000100a00 */
[----:B------:R-:W-:Y:S04]  /*407f0*/  STL.64 [R1+0x268], R6 ;  /* 0x0002680601007387 */ /* 0x000fe80000100a00 */
[----:B------:R-:W3:Y:S04]  /*40800*/  LDL.LU R24, [R1+0x40] ;  /* 0x0000400001187983 */ /* 0x000ee80000300800 */
        /* <DEDUP_REMOVED lines=27> */
[----:B------:R-:W2:Y:S04]  /*409c0*/  LDL.LU R8, [R1+0xb94] ;  /* 0x000b940001087983 */ /* 0x000ea80000300800 */
[----:B--2---:R0:W-:Y:S04]  /*409d0*/  STL [R1+0x2ef8], R8 ;  /* 0x002ef80801007387 */ /* 0x0041e80000100800 */
[----:B0-----:R-:W2:Y:S04]  /*409e0*/  LDL.LU R8, [R1+0xb8c] ;  /* 0x000b8c0001087983 */ /* 0x001ea80000300800 */
[----:B------:R-:W2:Y:S04]  /*409f0*/  LDL.LU R9, [R1+0xb9c] ;  /* 0x000b9c0001097983 */ /* 0x000ea80000300800 */
[----:B------:R-:W-:Y:S01]  /*40a00*/  STL.64 [R1+0x2f48], R10 ;  /* 0x002f480a01007387 */ /* 0x000fe20000100a00 */
[----:B------:R-:W-:-:S03]  /*40a10*/  IMAD R28, R29, 0x100, R28 ;  /* 0x000001001d1c7824 */ /* 0x000fc600078e021c */
[----:B--2---:R-:W-:Y:S04]  /*40a20*/  STL.64 [R1+0x2f40], R8 ;  /* 0x002f400801007387 */ /* 0x004fe80000100a00 */
        /* <DEDUP_REMOVED lines=21> */
[----:B------:R-:W-:-:S02]  /*40b80*/  IMAD R0, R0, 0x100, R17 ;  /* 0x0000010000007824 */ /* 0x000fc400078e0211 */
[----:B----4-:R-:W-:Y:S02]  /*40b90*/  IMAD R22, R22, 0x100, R18 ;  /* 0x0000010016167824 */ /* 0x010fe400078e0212 */
[----:B-----5:R-:W-:Y:S01]  /*40ba0*/  IMAD R23, R23, 0x100, R19 ;  /* 0x0000010017177824 */ /* 0x020fe200078e0213 */
[----:B--2---:R-:W-:Y:S04]  /*40bb0*/  STL.64 [R1+0x2f58], R10 ;  /* 0x002f580a01007387 */ /* 0x004fe80000100a00 */
[----:B------:R0:W-:Y:S04]  /*40bc0*/  STL.64 [R1+0x2f50], R8 ;  /* 0x002f500801007387 */ /* 0x0001e80000100a00 */
[----:B0-----:R-:W2:Y:S04]  /*40bd0*/  LDL.LU R8, [R1+0x150] ;  /* 0x0001500001087983 */ /* 0x001ea80000300800 */
[----:B------:R-:W2:Y:S04]  /*40be0*/  LDL.LU R9, [R1+0x154] ;  /* 0x0001540001097983 */ /* 0x000ea80000300800 */
[----:B------:R-:W2:Y:S04]  /*40bf0*/  LDL.LU R10, [R1+0x158] ;  /* 0x00015800010a7983 */ /* 0x000ea80000300800 */
[----:B------:R-:W2:Y:S04]  /*40c00*/  LDL.LU R11, [R1+0x15c] ;  /* 0x00015c00010b7983 */ /* 0x000ea80000300800 */
[----:B------:R-:W4:Y:S04]  /*40c10*/  LDL.LU R16, [R1+0x170] ;  /* 0x0001700001107983 */ /* 0x000f280000300800 */
[----:B------:R-:W4:Y:S04]  /*40c20*/  LDL.LU R17, [R1+0x174] ;  /* 0x0001740001117983 */ /* 0x000f280000300800 */
[----:B------:R-:W4:Y:S04]  /*40c30*/  LDL.LU R18, [R1+0x178] ;  /* 0x0001780001127983 */ /* 0x000f280000300800 */
[----:B------:R-:W4:Y:S04]  /*40c40*/  LDL.LU R19, [R1+0x17c] ;  /* 0x00017c0001137983 */ /* 0x000f280000300800 */
[----:B------:R-:W-:Y:S04]  /*40c50*/  STL.64 [R1+0x2f38], R6 ;  /* 0x002f380601007387 */ /* 0x000fe80000100a00 */
[----:B------:R0:W-:Y:S04]  /*40c60*/  STL.64 [R1+0x2f30], R4 ;  /* 0x002f300401007387 */ /* 0x0001e80000100a00 */
[----:B0-----:R-:W5:Y:S04]  /*40c70*/  LDL.LU R4, [R1+0xe0] ;  /* 0x0000e00001047983 */ /* 0x001f680000300800 */
[----:B------:R-:W5:Y:S04]  /*40c80*/  LDL.LU R5, [R1+0xe4] ;  /* 0x0000e40001057983 */ /* 0x000f680000300800 */
[----:B------:R-:W5:Y:S04]  /*40c90*/  LDL.LU R6, [R1+0xe8] ;  /* 0x0000e80001067983 */ /* 0x000f680000300800 */
[----:B------:R-:W5:Y:S04]  /*40ca0*/  LDL.LU R7, [R1+0xec] ;  /* 0x0000ec0001077983 */ /* 0x000f680000300800 */
[----:B---3--:R-:W-:Y:S04]  /*40cb0*/  STL.64 [R1+0x2ee8], R26 ;  /* 0x002ee81a01007387 */ /* 0x008fe80000100a00 */
[----:B------:R0:W-:Y:S04]  /*40cc0*/  STL.64 [R1+0x2ee0], R24 ;  /* 0x002ee01801007387 */ /* 0x0001e80000100a00 */
[----:B0-----:R-:W3:Y:S04]  /*40cd0*/  LDL.LU R24, [R1+0x30] ;  /* 0x0000300001187983 */ /* 0x001ee80000300800 */
[----:B------:R-:W3:Y:S04]  /*40ce0*/  LDL.LU R25, [R1+0x34] ;  /* 0x0000340001197983 */ /* 0x000ee80000300800 */
[----:B------:R-:W2:Y:S04]  /*40cf0*/  LDL.LU R26, [R1+0x38] ;  /* 0x00003800011a7983 */ /* 0x000ea80000300800 */
[----:B------:R-:W2:Y:S01]  /*40d00*/  LDL.LU R27, [R1+0x3c] ;  /* 0x00003c00011b7983 */ /* 0x000ea20000300800 */
[----:B------:R-:W-:-:S02]  /*40d10*/  F2FP.F16.E5M2.UNPACK_B R12, R0 ;  /* 0x00000000ff0c723e */ /* 0x000fc400020004ff */
[----:B------:R-:W-:Y:S02]  /*40d20*/  F2FP.F16.E5M2.UNPACK_B R13, R22 ;  /* 0x00000016ff0d723e */ /* 0x000fe400020004ff */
[----:B------:R-:W-:Y:S02]  /*40d30*/  F2FP.F16.E5M2.UNPACK_B R14, R23 ;  /* 0x00000017ff0e723e */ /* 0x000fe400020004ff */
[----:B------:R-:W-:Y:S01]  /*40d40*/  F2FP.F16.E5M2.UNPACK_B R15, R28 ;  /* 0x0000001cff0f723e */ /* 0x000fe200020004ff */
[----:B--2---:R-:W-:Y:S04]  /*40d50*/  STL.64 [R1+0x2f08], R26 ;  /* 0x002f081a01007387 */ /* 0x004fe80000100a00 */
[----:B---3--:R0:W-:Y:S04]  /*40d60*/  STL.64 [R1+0x2f00], R24 ;  /* 0x002f001801007387 */ /* 0x0081e80000100a00 */
[----:B0-----:R-:W2:Y:S04]  /*40d70*/  LDL.LU R24, [R1+0xb0] ;  /* 0x0000b00001187983 */ /* 0x001ea80000300800 */
[----:B------:R-:W2:Y:S04]  /*40d80*/  LDL.LU R25, [R1+0xb4] ;  /* 0x0000b40001197983 */ /* 0x000ea80000300800 */
[----:B------:R-:W3:Y:S04]  /*40d90*/  LDL.LU R26, [R1+0xb8] ;  /* 0x0000b800011a7983 */ /* 0x000ee80000300800 */
[----:B------:R-:W3:Y:S01]  /*40da0*/  LDL.LU R27, [R1+0xbc] ;  /* 0x0000bc00011b7983 */ /* 0x000ee20000300800 */
[C---:B----4-:R-:W-:Y:S03]  /*40db0*/  HMMA.16816.F32 R16, R12.reuse, R20, R16 ;  /* 0x000000140c10723c */ /* 0x050fe60000001810 */
[----:B---3--:R-:W-:Y:S04]  /*40dc0*/  STL.64 [R1+0x2f18], R26 ;  /* 0x002f181a01007387 */ /* 0x008fe80000100a00 */
[----:B--2---:R0:W-:Y:S04]  /*40dd0*/  STL.64 [R1+0x2f10], R24 ;  /* 0x002f101801007387 */ /* 0x0041e80000100a00 */
[----:B0-----:R-:W2:Y:S04]  /*40de0*/  LDL.LU R24, [R1+0xc0] ;  /* 0x0000c00001187983 */ /* 0x001ea80000300800 */
[----:B------:R-:W2:Y:S04]  /*40df0*/  LDL.LU R25, [R1+0xc4] ;  /* 0x0000c40001197983 */ /* 0x000ea80000300800 */
[----:B------:R-:W2:Y:S04]  /*40e00*/  LDL.LU R26, [R1+0xc8] ;  /* 0x0000c800011a7983 */ /* 0x000ea80000300800 */
[----:B------:R-:W2:Y:S04]  /*40e10*/  LDL.LU R27, [R1+0xcc] ;  /* 0x0000cc00011b7983 */ /* 0x000ea80000300800 */
[----:B------:R-:W3:Y:S04]  /*40e20*/  LDL.LU R0, [R1+0xb88] ;  /* 0x000b880001007983 */ /* 0x000ee80000300800 */
[----:B------:R-:W4:Y:S04]  /*40e30*/  LDL.LU R22, [R1+0xb90] ;  /* 0x000b900001167983 */ /* 0x000f280000300800 */
        /* <DEDUP_REMOVED lines=35> */
[----:B------:R-:W3:Y:S01]  /*41070*/  LDL.LU.64 R24, [R1+0x2f10] ;  /* 0x002f100001187983 */ /* 0x000ee20000300a00 */
[----:B--2---:R-:W-:Y:S01]  /*41080*/  IMAD R0, R0, 0x100, R8 ;  /* 0x0000010000007824 */ /* 0x004fe200078e0208 */
[----:B---3--:R-:W-:-:S15]  /*41090*/  HMMA.16816.F32 R24, R12, R6, R24 ;  /* 0x000000060c18723c */ /* 0x008fde0000001818 */
[----:B------:R-:W-:-:S04]  /*410a0*/  NOP ;  /* 0x0000000000007918 */ /* 0x000fc80000000000 */
[----:B------:R-:W-:Y:S04]  /*410b0*/  STL.64 [R1+0x1b0], R24 ;  /* 0x0001b01801007387 */ /* 0x000fe80000100a00 */
[----:B------:R0:W-:Y:S04]  /*410c0*/  STL.64 [R1+0x1b8], R26 ;  /* 0x0001b81a01007387 */ /* 0x0001e80000100a00 */
[----:B0-----:R-:W2:Y:S04]  /*410d0*/  LDL.LU.64 R26, [R1+0x2f08] ;  /* 0x002f0800011a7983 */ /* 0x001ea80000300a00 */
[----:B------:R-:W2:Y:S04]  /*410e0*/  LDL.LU.64 R24, [R1+0x2f00] ;  /* 0x002f000001187983 */ /* 0x000ea80000300a00 */
[----:B------:R-:W4:Y:S01]  /*410f0*/  LDL.LU R8, [R1+0x2ef8] ;  /* 0x002ef80001087983 */ /* 0x000f220000300800 */
[----:B------:R-:W-:-:S02]  /*41100*/  IMAD R23, R23, 0x100, R9 ;  /* 0x0000010017177824 */ /* 0x000fc400078e0209 */
[----:B----4-:R-:W-:Y:S02]  /*41110*/  IMAD R22, R22, 0x100, R8 ;  /* 0x0000010016167824 */ /* 0x010fe400078e0208 */
[----:B------:R-:W2:Y:S04]  /*41120*/  LDL.LU R8, [R1+0x2ef4] ;  /* 0x002ef40001087983 */ /* 0x000ea80000300800 */
[----:B------:R-:W2:Y:S01]  /*41130*/  LDL.LU R9, [R1+0x2ef0] ;  /* 0x002ef00001097983 */ /* 0x000ea20000300800 */
[----:B------:R-:W-:Y:S01]  /*41140*/  IMAD R28, R29, 0x100, R28 ;  /* 0x000001001d1c7824 */ /* 0x000fe200078e021c */
[----:B--2---:R-:W-:Y:S02]  /*41150*/  HMMA.16816.F32 R12, R12, R8, R24 ;  /* 0x000000080c0c723c */ /* 0x004fe40000001818 */
        /* <DEDUP_REMOVED lines=8> */
[----:B------:R-:W3:Y:S04]  /*411e0*/  LDL.LU R0, [R1+0xba8] ;  /* 0x000ba80001007983 */ /* 0x000ee80000300800 */
[----:B------:R-:W4:Y:S04]  /*411f0*/  LDL.LU R22, [R1+0xbb0] ;  /* 0x000bb00001167983 */ /* 0x000f280000300800 */
[----:B------:R-:W5:Y:S01]  /*41200*/  LDL.LU R23, [R1+0xbb8] ;  /* 0x000bb80001177983 */ /* 0x000f620000300800 */
        /* <DEDUP_REMOVED lines=18> */
[----:B------:R0:W-:Y:S04]  /*41330*/  STL.64 [R1+0x2e70], R18 ;  /* 0x002e701201007387 */ /* 0x0001e80000100a00 */
[----:B0-----:R-:W4:Y:S04]  /*41340*/  LDL.LU R18, [R1+0xbb4] ;  /* 0x000bb40001127983 */ /* 0x001f280000300800 */
[----:B------:R-:W5:Y:S04]  /*41350*/  LDL.LU R19, [R1+0xbbc] ;  /* 0x000bbc0001137983 */ /* 0x000f680000300800 */
[----:B------:R0:W-:Y:S04]  /*41360*/  STL.64 [R1+0x2e68], R16 ;  /* 0x002e681001007387 */ /* 0x0001e80000100a00 */
[----:B0-----:R-:W3:Y:S01]  /*41370*/  LDL.LU R17, [R1+0xbac] ;  /* 0x000bac0001117983 */ /* 0x001ee20000300800 */
        /* <DEDUP_REMOVED lines=26> */
[----:B------:R-:W2:Y:S04]  /*41520*/  LDL.LU R29, [R1+0xbc4] ;  /* 0x000bc400011d7983 */ /* 0x000ea80000300800 */
[----:B------:R-:W2:Y:S04]  /*41530*/  LDL.LU R28, [R1+0xbc0] ;  /* 0x000bc000011c7983 */ /* 0x000ea80000300800 */
[----:B------:R-:W-:Y:S04]  /*41540*/  STL.64 [R1+0x2e30], R6 ;  /* 0x002e300601007387 */ /* 0x000fe80000100a00 */
        /* <DEDUP_REMOVED lines=11> */
[----:B---3--:R-:W-:-:S03]  /*41600*/  IMAD R0, R0, 0x100, R17 ;  /* 0x0000010000007824 */ /* 0x008fc600078e0211 */
[----:B------:R-:W3:Y:S01]  /*41610*/  LDL.LU R16, [R1+0x10] ;  /* 0x0000100001107983 */ /* 0x000ee20000300800 */
[----:B----4-:R-:W-:-:S03]  /*41620*/  IMAD R22, R22, 0x100, R18 ;  /* 0x0000010016167824 */ /* 0x010fc600078e0212 */
[----:B------:R-:W3:Y:S01]  /*41630*/  LDL.LU R17, [R1+0x14] ;  /* 0x0000140001117983 */ /* 0x000ee20000300800 */
[----:B-----5:R-:W-:-:S03]  /*41640*/  IMAD R23, R23, 0x100, R19 ;  /* 0x0000010017177824 */ /* 0x020fc600078e0213 */
[----:B------:R-:W3:Y:S04]  /*41650*/  LDL.LU R18, [R1+0x18] ;  /* 0x0000180001127983 */ /* 0x000ee80000300800 */
[----:B------:R-:W3:Y:S04]  /*41660*/  LDL.LU R19, [R1+0x1c] ;  /* 0x00001c0001137983 */ /* 0x000ee80000300800 */
[----:B--2---:R-:W-:Y:S04]  /*41670*/  STL.64 [R1+0x2e50], R6 ;  /* 0x002e500601007387 */ /* 0x004fe80000100a00 */
[----:B------:R0:W-:Y:S04]  /*41680*/  STL.64 [R1+0x2e48], R4 ;  /* 0x002e480401007387 */ /* 0x0001e80000100a00 */
[----:B0-----:R-:W2:Y:S04]  /*41690*/  LDL.LU R4, [R1+0x140] ;  /* 0x0001400001047983 */ /* 0x001ea80000300800 */
[----:B------:R-:W2:Y:S04]  /*416a0*/  LDL.LU R5, [R1+0x144] ;  /* 0x0001440001057983 */ /* 0x000ea80000300800 */
[----:B------:R-:W4:Y:S04]  /*416b0*/  LDL.LU R6, [R1+0x148] ;  /* 0x0001480001067983 */ /* 0x000f280000300800 */
[----:B------:R-:W4:Y:S01]  /*416c0*/  LDL.LU R7, [R1+0x14c] ;  /* 0x00014c0001077983 */ /* 0x000f220000300800 */
[----:B------:R-:W-:Y:S01]  /*416d0*/  HMMA.16816.F32 R12, R12, R8, R24 ;  /* 0x000000080c0c723c */ /* 0x000fe20000001818 */
[----:B------:R-:W-:-:S02]  /*416e0*/  IMAD R28, R28, 0x100, R29 ;  /* 0x000001001c1c7824 */ /* 0x000fc400078e021d */
[----:B----4-:R-:W-:Y:S04]  /*416f0*/  STL.64 [R1+0x2e60], R6 ;  /* 0x002e600601007387 */ /* 0x010fe80000100a00 */
[----:B--2---:R0:W-:Y:S04]  /*41700*/  STL.64 [R1+0x2e58], R4 ;  /* 0x002e580401007387 */ /* 0x0041e80000100a00 */
[----:B0-----:R-:W2:Y:S04]  /*41710*/  LDL.LU R4, [R1] ;  /* 0x0000000001047983 */ /* 0x001ea80000300800 */
[----:B------:R-:W2:Y:S04]  /*41720*/  LDL.LU R5, [R1+0x4] ;  /* 0x0000040001057983 */ /* 0x000ea80000300800 */
[----:B------:R-:W2:Y:S04]  /*41730*/  LDL.LU R6, [R1+0x8] ;  /* 0x0000080001067983 */ /* 0x000ea80000300800 */
[----:B------:R-:W2:Y:S04]  /*41740*/  LDL.LU R7, [R1+0xc] ;  /* 0x00000c0001077983 */ /* 0x000ea80000300800 */
[----:B------:R-:W4:Y:S04]  /*41750*/  LDL.LU R29, [R1+0x2e78] ;  /* 0x002e7800011d7983 */ /* 0x000f280000300800 */
[----:B------:R-:W5:Y:S04]  /*41760*/  LDL.LU R24, [R1+0x100] ;  /* 0x0001000001187983 */ /* 0x000f680000300800 */
[----:B------:R0:W-:Y:S04]  /*41770*/  STL.64 [R1+0xa0], R12 ;  /* 0x0000a00c01007387 */ /* 0x0001e80000100a00 */
[----:B------:R1:W-:Y:S04]  /*41780*/  STL.64 [R1+0xa8], R14 ;  /* 0x0000a80e01007387 */ /* 0x0003e80000100a00 */
[----:B------:R-:W5:Y:S04]  /*41790*/  LDL.LU R25, [R1+0x104] ;  /* 0x0001040001197983 */ /* 0x000f680000300800 */
[----:B------:R-:W2:Y:S04]  /*417a0*/  LDL.LU R26, [R1+0x108] ;  /* 0x00010800011a7983 */ /* 0x000ea80000300800 */
[----:B------:R-:W2:Y:S01]  /*417b0*/  LDL.LU R27, [R1+0x10c] ;  /* 0x00010c00011b7983 */ /* 0x000ea20000300800 */
[----:B0-----:R-:W-:-:S02]  /*417c0*/  F2FP.F16.E5M2.UNPACK_B R12, R0 ;  /* 0x00000000ff0c723e */ /* 0x001fc400020004ff */
[----:B------:R-:W-:Y:S02]  /*417d0*/  F2FP.F16.E5M2.UNPACK_B R13, R22 ;  /* 0x00000016ff0d723e */ /* 0x000fe400020004ff */
[----:B-1----:R-:W-:Y:S02]  /*417e0*/  F2FP.F16.E5M2.UNPACK_B R14, R23 ;  /* 0x00000017ff0e723e */ /* 0x002fe400020004ff */
[----:B------:R-:W-:-:S07]  /*417f0*/  F2FP.F16.E5M2.UNPACK_B R15, R28 ;  /* 0x0000001cff0f723e */ /* 0x000fce00020004ff */
[C---:B---3--:R-:W-:Y:S01]  /*41800*/  HMMA.16816.F32 R16, R12.reuse, R20, R16 ;  /* 0x000000140c10723c */ /* 0x048fe20000001810 */
[----:B--2---:R-:W-:Y:S04]  /*41810*/  STL.64 [R1+0x2e20], R26 ;  /* 0x002e201a01007387 */ /* 0x004fe80000100a00 */
[----:B-----5:R0:W-:Y:S04]  /*41820*/  STL.64 [R1+0x2e18], R24 ;  /* 0x002e181801007387 */ /* 0x0201e80000100a00 */
[----:B0-----:R-:W2:Y:S04]  /*41830*/  LDL.LU R24, [R1+0x110] ;  /* 0x0001100001187983 */ /* 0x001ea80000300800 */
[----:B------:R-:W2:Y:S04]  /*41840*/  LDL.LU R25, [R1+0x114] ;  /* 0x0001140001197983 */ /* 0x000ea80000300800 */
[----:B------:R-:W2:Y:S04]  /*41850*/  LDL.LU R26, [R1+0x118] ;  /* 0x00011800011a7983 */ /* 0x000ea80000300800 */
[----:B------:R-:W2:Y:S04]  /*41860*/  LDL.LU R27, [R1+0x11c] ;  /* 0x00011c00011b7983 */ /* 0x000ea80000300800 */
[----:B------:R-:W3:Y:S04]  /*41870*/  LDL.LU R0, [R1+0x5c0] ;  /* 0x0005c00001007983 */ /* 0x000ee80000300800 */
[----:B------:R-:W5:Y:S04]  /*41880*/  LDL.LU R22, [R1+0xbe0] ;  /* 0x000be00001167983 */ /* 0x000f680000300800 */
        /* <DEDUP_REMOVED lines=10> */
[----:B0-----:R-:W2:Y:S04]  /*41930*/  LDL.LU.64 R6, [R1+0x2e60] ;  /* 0x002e600001067983 */ /* 0x001ea80000300a00 */
[----:B------:R-:W2:Y:S01]  /*41940*/  LDL.LU.64 R4, [R1+0x2e58] ;  /* 0x002e580001047983 */ /* 0x000ea20000300a00 */
[----:B---3--:R-:W-:Y:S01]  /*41950*/  LOP3.LUT R0, R0, 0x40, RZ, 0x3c, !PT ;  /* 0x0000004000007812 */ /* 0x008fe200078e3cff */
[----:B--2---:R-:W-:Y:S02]  /*41960*/  HMMA.16816.F32 R16, R12, R16, R4 ;  /* 0x000000100c10723c */ /* 0x004fe40000001804 */
[----:B------:R-:W2:Y:S04]  /*41970*/  LDL.LU.64 R6, [R1+0x2e50] ;  /* 0x002e500001067983 */ /* 0x000ea80000300a00 */
[----:B------:R-:W2:-:S13]  /*41980*/  LDL.LU.64 R4, [R1+0x2e48] ;  /* 0x002e480001047983 */ /* 0x000e9a0000300a00 */
[----:B------:R-:W-:Y:S04]  /*41990*/  STL.64 [R1+0x60], R16 ;  /* 0x0000601001007387 */ /* 0x000fe80000100a00 */
[----:B------:R-:W-:Y:S04]  /*419a0*/  STL.64 [R1+0x68], R18 ;  /* 0x0000681201007387 */ /* 0x000fe80000100a00 */
[----:B------:R-:W0:Y:S04]  /*419b0*/  LDSM.16.M88.4 R16, [R0+UR4] ;  /* 0x000000040010783b */ /* 0x000e280008000200 */
[----:B0-----:R-:W-:Y:S01]  /*419c0*/  STL.64 [R1+0x740], R16 ;  /* 0x0007401001007387 */ /* 0x001fe20000100a00 */
[----:B------:R-:W-:-:S03]  /*419d0*/  IMAD.MOV.U32 R20, RZ, RZ, R16 ;  /* 0x000000ffff147224 */ /* 0x000fc600078e0010 */
[----:B------:R2:W-:Y:S01]  /*419e0*/  STL.64 [R1+0x748], R18 ;  /* 0x0007481201007387 */ /* 0x0005e20000100a00 */
[----:B------:R-:W-:Y:S02]  /*419f0*/  IMAD.MOV.U32 R21, RZ, RZ, R17 ;  /* 0x000000ffff157224 */ /* 0x000fe400078e0011 */
[----:B--2---:R-:W-:Y:S01]  /*41a00*/  HMMA.16816.F32 R16, R12, R10, R4 ;  /* 0x0000000a0c10723c */ /* 0x004fe20000001804 */
[----:B------:R-:W0:-:S15]  /*41a10*/  LDSM.16.M88.4 R4, [R0+UR4+0x800] ;  /* 0x000800040004783b */ /* 0x000e1e0008000200 */
[----:B------:R-:W-:-:S03]  /*41a20*/  NOP ;  /* 0x0000000000007918 */ /* 0x000fc60000000000 */
[----:B------:R-:W-:Y:S04]  /*41a30*/  STL.64 [R1+0x50], R16 ;  /* 0x0000501001007387 */ /* 0x000fe80000100a00 */
[----:B------:R1:W-:Y:S04]  /*41a40*/  STL.64 [R1+0x58], R18 ;  /* 0x0000581201007387 */ /* 0x0003e80000100a00 */
[----:B0-----:R-:W-:Y:S04]  /*41a50*/  STL.64 [R1+0x730], R4 ;  /* 0x0007300401007387 */ /* 0x001fe80000100a00 */
[----:B------:R0:W-:Y:S01]  /*41a60*/  STL.64 [R1+0x738], R6 ;  /* 0x0007380601007387 */ /* 0x0001e20000100a00 */
[----:B-1----:R-:W-:-:S02]  /*41a70*/  IMAD.MOV.U32 R18, RZ, RZ, R4 ;  /* 0x000000ffff127224 */ /* 0x002fc400078e0004 */
[----:B------:R-:W-:Y:S01]  /*41a80*/  IMAD.MOV.U32 R19, RZ, RZ, R5 ;  /* 0x000000ffff137224 */ /* 0x000fe200078e0005 */
[----:B0-----:R-:W2:Y:S04]  /*41a90*/  LDL.LU.64 R6, [R1+0x2e40] ;  /* 0x002e400001067983 */ /* 0x001ea80000300a00 */
[----:B------:R-:W2:Y:S02]  /*41aa0*/  LDL.LU.64 R4, [R1+0x2e38] ;  /* 0x002e380001047983 */ /* 0x000ea40000300a00 */
[----:B--2---:R-:W-:Y:S02]  /*41ab0*/  HMMA.16816.F32 R4, R12, R2, R4 ;  /* 0x000000020c04723c */ /* 0x004fe40000001804 */
[----:B------:R-:W2:Y:S04]  /*41ac0*/  LDL.LU R2, [R1+0xbc8] ;  /* 0x000bc80001027983 */ /* 0x000ea80000300800 */
[----:B------:R-:W3:-:S13]  /*41ad0*/  LDL.LU R3, [R1+0xbd4] ;  /* 0x000bd40001037983 */ /* 0x000eda0000300800 */
[----:B------:R-:W-:Y:S04]  /*41ae0*/  STL.64 [R1+0x30], R4 ;  /* 0x0000300401007387 */ /* 0x000fe80000100a00 */
[----:B------:R-:W-:Y:S04]  /*41af0*/  STL.64 [R1+0x38], R6 ;  /* 0x0000380601007387 */ /* 0x000fe80000100a00 */
[----:B------:R-:W0:Y:S04]  /*41b00*/  LDSM.16.M88.4 R4, [R0+UR4+0x1000] ;  /* 0x001000040004783b */ /* 0x000e280008000200 */
[----:B0-----:R-:W-:Y:S04]  /*41b10*/  STL.64 [R1+0x720], R4 ;  /* 0x0007200401007387 */ /* 0x001fe80000100a00 */
[----:B------:R0:W-:Y:S01]  /*41b20*/  STL.64 [R1+0x728], R6 ;  /* 0x0007280601007387 */ /* 0x0001e20000100a00 */
[----:B------:R-:W-:-:S02]  /*41b30*/  IMAD.MOV.U32 R16, RZ, RZ, R4 ;  /* 0x000000ffff107224 */ /* 0x000fc400078e0004 */
[----:B------:R-:W-:Y:S01]  /*41b40*/  IMAD.MOV.U32 R17, RZ, RZ, R5 ;  /* 0x000000ffff117224 */ /* 0x000fe200078e0005 */
[----:B0-----:R-:W2:Y:S04]  /*41b50*/  LDL.LU.64 R6, [R1+0x2e30] ;  /* 0x002e300001067983 */ /* 0x001ea80000300a00 */
[----:B------:R-:W2:Y:S04]  /*41b60*/  LDL.LU.64 R4, [R1+0x2e28] ;  /* 0x002e280001047983 */ /* 0x000ea80000300a00 */
        /* <DEDUP_REMOVED lines=15> */
[----:B------:R-:W2:Y:S01]  /*41c60*/  LDL.LU.64 R24, [R1+0x2e18] ;  /* 0x002e180001187983 */ /* 0x000ea20000300a00 */
[----:B---3--:R-:W-:Y:S02]  /*41c70*/  IMAD R3, R28, 0x100, R3 ;  /* 0x000001001c037824 */ /* 0x008fe400078e0203 */
[----:B------:R-:W-:Y:S01]  /*41c80*/  IMAD R2, R2, 0x100, R17 ;  /* 0x0000010002027824 */ /* 0x000fe200078e0211 */
[----:B--2---:R-:W-:Y:S01]  /*41c90*/  HMMA.16816.F32 R4, R12, R6, R24 ;  /* 0x000000060c04723c */ /* 0x004fe20000001818 */
[----:B------:R-:W2:Y:S04]  /*41ca0*/  LDL.LU.64 R26, [R1+0x2e10] ;  /* 0x002e1000011a7983 */ /* 0x000ea80000300a00 */
[----:B------:R-:W2:-:S14]  /*41cb0*/  LDL.LU.64 R24, [R1+0x2e08] ;  /* 0x002e080001187983 */ /* 0x000e9c0000300a00 */
[----:B------:R-:W-:Y:S04]  /*41cc0*/  STL.64 [R1], R4 ;  /* 0x0000000401007387 */ /* 0x000fe80000100a00 */
[----:B------:R-:W-:Y:S04]  /*41cd0*/  STL.64 [R1+0x8], R6 ;  /* 0x0000080601007387 */ /* 0x000fe80000100a00 */
[----:B------:R-:W0:Y:S02]  /*41ce0*/  LDSM.16.M88.4 R4, [R0+UR4+0x2000] ;  /* 0x002000040004783b */ /* 0x000e240008000200 */
[----:B0-----:R-:W-:-:S02]  /*41cf0*/  IMAD.MOV.U32 R28, RZ, RZ, R4 ;  /* 0x000000ffff1c7224 */ /* 0x001fc400078e0004 */
[----:B------:R0:W-:Y:S02]  /*41d00*/  STL.64 [R1+0x700], R4 ;  /* 0x0007000401007387 */ /* 0x0001e40000100a00 */
[----:B0-----:R-:W-:Y:S02]  /*41d10*/  IMAD R4, R19, 0x100, R18 ;  /* 0x0000010013047824 */ /* 0x001fe400078e0212 */
[----:B------:R-:W0:Y:S04]  /*41d20*/  LDSM.16.M88.4 R16, [R0+UR4+0x2800] ;  /* 0x002800040010783b */ /* 0x000e280008000200 */
[----:B------:R-:W-:Y:S04]  /*41d30*/  STL.64 [R1+0x708], R6 ;  /* 0x0007080601007387 */ /* 0x000fe80000100a00 */
[----:B------:R1:W-:Y:S01]  /*41d40*/  STL.64 [R1+0x2de0], R10 ;  /* 0x002de00a01007387 */ /* 0x0003e20000100a00 */
[----:B--2---:R-:W-:-:S15]  /*41d50*/  HMMA.16816.F32 R24, R12, R8, R24 ;  /* 0x000000080c18723c */ /* 0x004fde0000001818 */
[----:B------:R-:W-:-:S04]  /*41d60*/  NOP ;  /* 0x0000000000007918 */ /* 0x000fc80000000000 */
[----:B------:R-:W-:Y:S04]  /*41d70*/  STL.64 [R1+0x2ab8], R26 ;  /* 0x002ab81a01007387 */ /* 0x000fe80000100a00 */
[----:B------:R-:W-:Y:S04]  /*41d80*/  STL.64 [R1+0x2ab0], R24 ;  /* 0x002ab01801007387 */ /* 0x000fe80000100a00 */
[----:B0-----:R-:W-:Y:S04]  /*41d90*/  STL.64 [R1+0x6e0], R16 ;  /* 0x0006e01001007387 */ /* 0x001fe80000100a00 */
[----:B------:R-:W-:Y:S04]  /*41da0*/  STL.64 [R1+0x6e8], R18 ;  /* 0x0006e81201007387 */ /* 0x000fe80000100a00 */
[----:B------:R-:W2:Y:S04]  /*41db0*/  LDL.LU R8, [R1+0x1f0] ;  /* 0x0001f00001087983 */ /* 0x000ea80000300800 */
[----:B------:R-:W2:Y:S04]  /*41dc0*/  LDL.LU R9, [R1+0x1f4] ;  /* 0x0001f40001097983 */ /* 0x000ea80000300800 */
[----:B-1----:R-:W3:Y:S04]  /*41dd0*/  LDL.LU R10, [R1+0x1f8] ;  /* 0x0001f800010a7983 */ /* 0x002ee80000300800 */
        /* <DEDUP_REMOVED lines=9> */
[----:B------:R-:W2:Y:S04]  /*41e70*/  LDL.LU R26, [R1+0x3b8] ;  /* 0x0003b800011a7983 */ /* 0x000ea80000300800 */
[----:B------:R-:W2:Y:S01]  /*41e80*/  LDL.LU R27, [R1+0x3bc] ;  /* 0x0003bc00011b7983 */ /* 0x000ea20000300800 */
[----:B------:R-:W-:-:S02]  /*41e90*/  IMAD.MOV.U32 R7, RZ, RZ, R5 ;  /* 0x000000ffff077224 */ /* 0x000fc400078e0005 */
[----:B-----5:R-:W-:Y:S02]  /*41ea0*/  IMAD R5, R22, 0x100, R23 ;  /* 0x0000010016057824 */ /* 0x020fe400078e0217 */
[----:B------:R-:W-:-:S03]  /*41eb0*/  IMAD.MOV.U32 R6, RZ, RZ, R16 ;  /* 0x000000ffff067224 */ /* 0x000fc600078e0010 */
[----:B------:R-:W-:Y:S01]  /*41ec0*/  F2FP.F16.E5M2.UNPACK_B R15, R5 ;  /* 0x00000005ff0f723e */ /* 0x000fe200020004ff */
[----:B------:R-:W-:Y:S02]  /*41ed0*/  IMAD.MOV.U32 R5, RZ, RZ, R17 ;  /* 0x000000ffff057224 */ /* 0x000fe400078e0011 */
[----:B------:R-:W0:Y:S04]  /*41ee0*/  LDSM.16.M88.4 R16, [R0+UR4+0x3000] ;  /* 0x003000040010783b */ /* 0x000e280008000200 */
[----:B--2---:R-:W-:Y:S04]  /*41ef0*/  STL.64 [R1+0x2dc8], R26 ;  /* 0x002dc81a01007387 */ /* 0x004fe80000100a00 */
[----:B---3--:R1:W-:Y:S04]  /*41f00*/  STL.64 [R1+0x2dc0], R24 ;  /* 0x002dc01801007387 */ /* 0x0083e80000100a00 */
[----:B-1----:R-:W2:Y:S04]  /*41f10*/  LDL.LU R24, [R1+0x240] ;  /* 0x0002400001187983 */ /* 0x002ea80000300800 */
[----:B------:R-:W2:Y:S04]  /*41f20*/  LDL.LU R25, [R1+0x244] ;  /* 0x0002440001197983 */ /* 0x000ea80000300800 */
[----:B------:R-:W3:Y:S04]  /*41f30*/  LDL.LU R26, [R1+0x248] ;  /* 0x00024800011a7983 */ /* 0x000ee80000300800 */
[----:B------:R-:W3:Y:S01]  /*41f40*/  LDL.LU R27, [R1+0x24c] ;  /* 0x00024c00011b7983 */ /* 0x000ee20000300800 */
[----:B------:R-:W-:-:S02]  /*41f50*/  F2FP.F16.E5M2.UNPACK_B R12, R2 ;  /* 0x00000002ff0c723e */ /* 0x000fc400020004ff */
[----:B------:R-:W-:Y:S02]  /*41f60*/  F2FP.F16.E5M2.UNPACK_B R13, R3 ;  /* 0x00000003ff0d723e */ /* 0x000fe400020004ff */
[----:B------:R-:W-:Y:S02]  /*41f70*/  F2FP.F16.E5M2.UNPACK_B R14, R4 ;  /* 0x00000004ff0e723e */ /* 0x000fe400020004ff */
[----:B------:R-:W-:Y:S02]  /*41f80*/  F2FP.F16.E5M2.UNPACK_B R20, R20 ;  /* 0x00000014ff14723e */ /* 0x000fe400020004ff */
[----:B------:R-:W-:-:S07]  /*41f90*/  F2FP.F16.E5M2.UNPACK_B R21, R21 ;  /* 0x00000015ff15723e */ /* 0x000fce00020004ff */
[----:B------:R-:W-:Y:S01]  /*41fa0*/  HMMA.16816.F32 R8, R12, R20, R8 ;  /* 0x000000140c08723c */ /* 0x000fe20000001808 */
[----:B0-----:R-:W-:Y:S02]  /*41fb0*/  IMAD.MOV.U32 R4, RZ, RZ, R16 ;  /* 0x000000ffff047224 */ /* 0x001fe400078e0010 */
[----:B------:R-:W-:Y:S01]  /*41fc0*/  IMAD.MOV.U32 R2, RZ, RZ, R17 ;  /* 0x000000ffff027224 */ /* 0x000fe200078e0011 */
        /* <DEDUP_REMOVED lines=9> */
[----:B------:R-:W5:Y:S04]  /*42060*/  LDL.LU.64 R16, [R1+0x2df8] ;  /* 0x002df80001107983 */ /* 0x000f680000300a00 */
[----:B------:R0:W-:Y:S04]  /*42070*/  STL [R1+0x2db4], R20 ;  /* 0x002db41401007387 */ /* 0x0001e80000100800 */
[----:B------:R1:W-:Y:S04]  /*42080*/  STL [R1+0x2db0], R21 ;  /* 0x002db01501007387 */ /* 0x0003e80000100800 */
[----:B------:R-:W-:Y:S04]  /*42090*/  STL.64 [R1+0x20], R8 ;  /* 0x0000200801007387 */ /* 0x000fe80000100a00 */
[----:B------:R-:W-:Y:S04]  /*420a0*/  STL.64 [R1+0x28], R10 ;  /* 0x0000280a01007387 */ /* 0x000fe80000100a00 */
[----:B------:R-:W4:Y:S04]  /*420b0*/  LDSM.16.M88.4 R8, [R0+UR4+0x3800] ;  /* 0x003800040008783b */ /* 0x000f280008000200 */
[----:B0-----:R-:W2:Y:S04]  /*420c0*/  LDL.LU R20, [R1+0x530] ;  /* 0x0005300001147983 */ /* 0x001ea80000300800 */
[----:B-1----:R-:W2:Y:S04]  /*420d0*/  LDL.LU R21, [R1+0x534] ;  /* 0x0005340001157983 */ /* 0x002ea80000300800 */
[----:B------:R-:W2:Y:S04]  /*420e0*/  LDL.LU R22, [R1+0x538] ;  /* 0x0005380001167983 */ /* 0x000ea80000300800 */
[----:B----4-:R-:W-:Y:S04]  /*420f0*/  STL.64 [R1+0x6d0], R8 ;  /* 0x0006d00801007387 */ /* 0x010fe80000100a00 */
[----:B------:R0:W-:Y:S01]  /*42100*/  STL.64 [R1+0x6d8], R10 ;  /* 0x0006d80a01007387 */ /* 0x0001e20000100a00 */
[----:B------:R-:W-:-:S02]  /*42110*/  IMAD.MOV.U32 R0, RZ, RZ, R8 ;  /* 0x000000ffff007224 */ /* 0x000fc400078e0008 */
[----:B------:R-:W-:Y:S01]  /*42120*/  IMAD.MOV.U32 R3, RZ, RZ, R9 ;  /* 0x000000ffff037224 */ /* 0x000fe200078e0009 */
[----:B0-----:R-:W4:Y:S04]  /*42130*/  LDL.LU.64 R10, [R1+0x2df0] ;  /* 0x002df000010a7983 */ /* 0x001f280000300a00 */
[----:B------:R-:W4:Y:S01]  /*42140*/  LDL.LU.64 R8, [R1+0x2de8] ;  /* 0x002de80001087983 */ /* 0x000f220000300a00 */
[----:B------:R-:W-:Y:S01]  /*42150*/  IMAD.MOV.U32 R23, RZ, RZ, R29 ;  /* 0x000000ffff177224 */ /* 0x000fe200078e001d */
[----:B---3--:R-:W-:Y:S02]  /*42160*/  F2FP.F16.E5M2.UNPACK_B R18, R18 ;  /* 0x00000012ff12723e */ /* 0x008fe400020004ff */
[----:B------:R-:W-:Y:S02]  /*42170*/  F2FP.F16.E5M2.UNPACK_B R19, R19 ;  /* 0x00000013ff13723e */ /* 0x000fe400020004ff */
[----:B-----5:R-:W-:-:S02]  /*42180*/  F2FP.F16.E5M2.UNPACK_B R16, R16 ;  /* 0x00000010ff10723e */ /* 0x020fc400020004ff */
[----:B------:R-:W-:-:S07]  /*42190*/  F2FP.F16.E5M2.UNPACK_B R17, R17 ;  /* 0x00000011ff11723e */ /* 0x000fce00020004ff */
[C---:B--2---:R-:W-:Y:S08]  /*421a0*/  HMMA.16816.F32 R24, R12.reuse, R16, R24 ;  /* 0x000000100c18723c */ /* 0x044ff00000001818 */
[----:B----4-:R-:W-:-:S15]  /*421b0*/  HMMA.16816.F32 R8, R12, R18, R8 ;  /* 0x000000120c08723c */ /* 0x010fde0000001808 */
[----:B------:R-:W-:-:S04]  /*421c0*/  NOP ;  /* 0x0000000000007918 */ /* 0x000fc80000000000 */
[----:B------:R-:W-:Y:S01]  /*421d0*/  STL.64 [R1+0x40], R8 ;  /* 0x0000400801007387 */ /* 0x000fe20000100a00 */
[----:B------:R-:W-:-:S03]  /*421e0*/  IMAD.MOV.U32 R29, RZ, RZ, R11 ;  /* 0x000000ffff1d7224 */ /* 0x000fc600078e000b */
[----:B------:R0:W-:Y:S04]  /*421f0*/  STL [R1+0x48], R10 ;  /* 0x0000480a01007387 */ /* 0x0001e80000100800 */
[----:B0-----:R-:W2:Y:S04]  /*42200*/  LDL.LU.64 R10, [R1+0x2de0] ;  /* 0x002de000010a7983 */ /* 0x001ea80000300a00 */
[----:B------:R-:W-:Y:S04]  /*42210*/  STL [R1+0x2b80], R29 ;  /* 0x002b801d01007387 */ /* 0x000fe80000100800 */
[----:B------:R-:W-:Y:S04]  /*42220*/  STL.64 [R1+0x70], R24 ;  /* 0x0000701801007387 */ /* 0x000fe80000100a00 */
[----:B------:R0:W-:Y:S04]  /*42230*/  STL.64 [R1+0x78], R26 ;  /* 0x0000781a01007387 */ /* 0x0001e80000100a00 */
[----:B0-----:R-:W3:Y:S04]  /*42240*/  LDL.LU.64 R26, [R1+0x2dd8] ;  /* 0x002dd800011a7983 */ /* 0x001ee80000300a00 */
[----:B------:R-:W3:Y:S04]  /*42250*/  LDL.LU.64 R24, [R1+0x2dd0] ;  /* 0x002dd00001187983 */ /* 0x000ee80000300a00 */
[----:B------:R-:W-:Y:S04]  /*42260*/  STL.64 [R1+0x2d98], R18 ;  /* 0x002d981201007387 */ /* 0x000fe80000100a00 */
[----:B------:R0:W-:Y:S04]  /*42270*/  STL.64 [R1+0x2d90], R16 ;  /* 0x002d901001007387 */ /* 0x0001e80000100a00 */
[----:B0-----:R-:W4:Y:S04]  /*42280*/  LDL.LU R16, [R1+0x270] ;  /* 0x0002700001107983 */ /* 0x001f280000300800 */
[----:B------:R-:W4:Y:S04]  /*42290*/  LDL.LU R17, [R1+0x274] ;  /* 0x0002740001117983 */ /* 0x000f280000300800 */
[----:B------:R-:W4:Y:S04]  /*422a0*/  LDL.LU R18, [R1+0x278] ;  /* 0x0002780001127983 */ /* 0x000f280000300800 */
[----:B------:R-:W4:Y:S01]  /*422b0*/  LDL.LU R19, [R1+0x27c] ;  /* 0x00027c0001137983 */ /* 0x000f220000300800 */
[----:B------:R-:W-:-:S02]  /*422c0*/  F2FP.F16.E5M2.UNPACK_B R8, R28 ;  /* 0x0000001cff08723e */ /* 0x000fc400020004ff */
[----:B------:R-:W-:Y:S02]  /*422d0*/  F2FP.F16.E5M2.UNPACK_B R9, R7 ;  /* 0x00000007ff09723e */ /* 0x000fe400020004ff */
[----:B--2---:R-:W-:Y:S02]  /*422e0*/  F2FP.F16.E5M2.UNPACK_B R10, R10 ;  /* 0x0000000aff0a723e */ /* 0x004fe400020004ff */
[----:B------:R-:W-:-:S07]  /*422f0*/  F2FP.F16.E5M2.UNPACK_B R11, R11 ;  /* 0x0000000bff0b723e */ /* 0x000fce00020004ff */
[C---:B---3--:R-:W-:Y:S08]  /*42300*/  HMMA.16816.F32 R24, R12.reuse, R10, R24 ;  /* 0x0000000a0c18723c */ /* 0x048ff00000001818 */
[----:B----4-:R-:W-:Y:S11]  /*42310*/  HMMA.16816.F32 R16, R12, R8, R16 ;  /* 0x000000080c10723c */ /* 0x010ff60000001810 */
[----:B------:R-:W-:Y:S04]  /*42320*/  STL.64 [R1+0xc0], R24 ;  /* 0x0000c01801007387 */ /* 0x000fe80000100a00 */
[----:B------:R0:W-:Y:S04]  /*42330*/  STL.64 [R1+0xc8], R26 ;  /* 0x0000c81a01007387 */ /* 0x0001e80000100a00 */
[----:B0-----:R-:W2:Y:S04]  /*42340*/  LDL.LU.64 R26, [R1+0x2dc8] ;  /* 0x002dc800011a7983 */ /* 0x001ea80000300a00 */
[----:B------:R-:W2:Y:S04]  /*42350*/  LDL.LU.64 R24, [R1+0x2dc0] ;  /* 0x002dc00001187983 */ /* 0x000ea80000300a00 */
[----:B------:R-:W-:Y:S04]  /*42360*/  STL.64 [R1+0x2d78], R10 ;  /* 0x002d780a01007387 */ /* 0x000fe80000100a00 */
[----:B------:R2:W-:Y:S04]  /*42370*/  STL.64 [R1+0x2d70], R8 ;  /* 0x002d700801007387 */ /* 0x0005e80000100a00 */
[----:B------:R-:W-:Y:S04]  /*42380*/  STL.64 [R1+0xf0], R16 ;  /* 0x0000f01001007387 */ /* 0x000fe80000100a00 */
[----:B------:R0:W-:Y:S04]  /*42390*/  STL.64 [R1+0xf8], R18 ;  /* 0x0000f81201007387 */ /* 0x0001e80000100a00 */
[----:B------:R-:W3:Y:S01]  /*423a0*/  LDL.LU R29, [R1+0xc24] ;  /* 0x000c2400011d7983 */ /* 0x000ee20000300800 */
[----:B------:R-:W-:-:S02]  /*423b0*/  F2FP.F16.E5M2.UNPACK_B R6, R6 ;  /* 0x00000006ff06723e */ /* 0x000fc400020004ff */
[----:B------:R-:W-:-:S07]  /*423c0*/  F2FP.F16.E5M2.UNPACK_B R7, R5 ;  /* 0x00000005ff07723e */ /* 0x000fce00020004ff */
[----:B--2---:R-:W-:Y:S01]  /*423d0*/  HMMA.16816.F32 R8, R12, R6, R24 ;  /* 0x000000060c08723c */ /* 0x004fe20000001818 */
[----:B---3--:R-:W-:-:S15]  /*423e0*/  STL [R1+0x2db8], R29 ;  /* 0x002db81d01007387 */ /* 0x008fde0000100800 */
[----:B------:R-:W-:-:S03]  /*423f0*/  NOP ;  /* 0x0000000000007918 */ /* 0x000fc60000000000 */
[----:B------:R1:W-:Y:S04]  /*42400*/  STL.64 [R1+0x110], R8 ;  /* 0x0001100801007387 */ /* 0x0003e80000100a00 */
[----:B------:R2:W-:Y:S04]  /*42410*/  STL.64 [R1+0x118], R10 ;  /* 0x0001180a01007387 */ /* 0x0005e80000100a00 */
[----:B------:R-:W3:Y:S04]  /*42420*/  LDL.LU R24, [R1+0x480] ;  /* 0x0004800001187983 */ /* 0x000ee80000300800 */
[----:B------:R-:W3:Y:S04]  /*42430*/  LDL.LU R25, [R1+0x484] ;  /* 0x0004840001197983 */ /* 0x000ee80000300800 */
[----:B------:R-:W4:Y:S04]  /*42440*/  LDL.LU R26, [R1+0x488] ;  /* 0x00048800011a7983 */ /* 0x000f280000300800 */
[----:B------:R-:W4:Y:S01]  /*42450*/  LDL.LU R27, [R1+0x48c] ;  /* 0x00048c00011b7983 */ /* 0x000f220000300800 */
[----:B------:R-:W-:-:S02]  /*42460*/  F2FP.F16.E5M2.UNPACK_B R4, R4 ;  /* 0x00000004ff04723e */ /* 0x000fc400020004ff */
[----:B------:R-:W-:-:S07]  /*42470*/  F2FP.F16.E5M2.UNPACK_B R5, R2 ;  /* 0x00000002ff05723e */ /* 0x000fce00020004ff */
[----:B0-----:R-:W-:Y:S01]  /*42480*/  HMMA.16816.F32 R16, R12, R4, R20 ;  /* 0x000000040c10723c */ /* 0x001fe20000001814 */
[----:B------:R-:W-:Y:S01]  /*42490*/  F2FP.F16.E5M2.UNPACK_B R2, R0 ;  /* 0x00000000ff02723e */ /* 0x000fe200020004ff */
[----:B----4-:R-:W-:Y:S04]  /*424a0*/  STL.64 [R1+0x2d48], R26 ;  /* 0x002d481a01007387 */ /* 0x010fe80000100a00 */
[----:B---3--:R-:W-:Y:S04]  /*424b0*/  STL.64 [R1+0x2d40], R24 ;  /* 0x002d401801007387 */ /* 0x008fe80000100a00 */
[----:B------:R-:W-:Y:S04]  /*424c0*/  STL [R1+0x2dbc], R2 ;  /* 0x002dbc0201007387 */ /* 0x000fe80000100800 */
[----:B-1----:R-:W3:Y:S05]  /*424d0*/  LDL.LU R8, [R1+0x4e0] ;  /* 0x0004e00001087983 */ /* 0x002eea0000300800 */
[----:B------:R-:W-:Y:S04]  /*424e0*/  STL.64 [R1+0x1f0], R16 ;  /* 0x0001f01001007387 */ /* 0x000fe80000100a00 */
[----:B------:R-:W-:Y:S04]  /*424f0*/  STL.64 [R1+0x1f8], R18 ;  /* 0x0001f81201007387 */ /* 0x000fe80000100a00 */
[----:B------:R-:W3:Y:S04]  /*42500*/  LDL.LU R9, [R1+0x4e4] ;  /* 0x0004e40001097983 */ /* 0x000ee80000300800 */
[----:B--2---:R-:W2:Y:S04]  /*42510*/  LDL.LU R10, [R1+0x4e8] ;  /* 0x0004e800010a7983 */ /* 0x004ea80000300800 */
[----:B------:R-:W2:Y:S04]  /*42520*/  LDL.LU R11, [R1+0x4ec] ;  /* 0x0004ec00010b7983 */ /* 0x000ea80000300800 */
[----:B--2---:R-:W-:Y:S04]  /*42530*/  STL.64 [R1+0x2d88], R10 ;  /* 0x002d880a01007387 */ /* 0x004fe80000100a00 */
[----:B---3--:R0:W-:Y:S04]  /*42540*/  STL.64 [R1+0x2d80], R8 ;  /* 0x002d800801007387 */ /* 0x0081e80000100a00 */
        /* <DEDUP_REMOVED lines=8> */
[----:B------:R-:W4:Y:S04]  /*425d0*/  LDL.LU R20, [R1+0xc00] ;  /* 0x000c000001147983 */ /* 0x000f280000300800 */
[----:B------:R-:W4:Y:S04]  /*425e0*/  LDL.LU R23, [R1+0xbfc] ;  /* 0x000bfc0001177983 */ /* 0x000f280000300800 */
[----:B------:R-:W4:Y:S04]  /*425f0*/  LDL.LU R21, [R1+0xc08] ;  /* 0x000c080001157983 */ /* 0x000f280000300800 */
[----:B------:R-:W4:Y:S04]  /*42600*/  LDL.LU R28, [R1+0xc04] ;  /* 0x000c0400011c7983 */ /* 0x000f280000300800 */
        /* <DEDUP_REMOVED lines=10> */
[----:B------:R-:W-:Y:S04]  /*426b0*/  STL.64 [R1+0x2d58], R6 ;  /* 0x002d580601007387 */ /* 0x000fe80000100a00 */
[----:B------:R0:W-:Y:S04]  /*426c0*/  STL.64 [R1+0x2d50], R4 ;  /* 0x002d500401007387 */ /* 0x0001e80000100a00 */
[----:B0-----:R-:W2:Y:S04]  /*426d0*/  LDL.LU R4, [R1+0x4c0] ;  /* 0x0004c00001047983 */ /* 0x001ea80000300800 */
[----:B------:R-:W2:Y:S04]  /*426e0*/  LDL.LU R5, [R1+0x4c4] ;  /* 0x0004c40001057983 */ /* 0x000ea80000300800 */
[----:B------:R-:W2:Y:S04]  /*426f0*/  LDL.LU R6, [R1+0x4c8] ;  /* 0x0004c80001067983 */ /* 0x000ea80000300800 */
[----:B------:R-:W2:Y:S01]  /*42700*/  LDL.LU R7, [R1+0x4cc] ;  /* 0x0004cc0001077983 */ /* 0x000ea20000300800 */
[----:B----4-:R-:W-:-:S02]  /*42710*/  IMAD R0, R0, 0x100, R2 ;  /* 0x0000010000007824 */ /* 0x010fc400078e0202 */
[----:B-----5:R-:W-:Y:S02]  /*42720*/  IMAD R22, R22, 0x100, R29 ;  /* 0x0000010016167824 */ /* 0x020fe400078e021d */
[----:B------:R-:W-:Y:S02]  /*42730*/  IMAD R23, R23, 0x100, R20 ;  /* 0x0000010017177824 */ /* 0x000fe400078e0214 */
[----:B------:R-:W-:Y:S01]  /*42740*/  IMAD R28, R28, 0x100, R21 ;  /* 0x000001001c1c7824 */ /* 0x000fe200078e0215 */
        /* <DEDUP_REMOVED lines=10> */
[----:B------:R-:W5:Y:S04]  /*427f0*/  LDL.LU R2, [R1+0x2dbc] ;  /* 0x002dbc0001027983 */ /* 0x000f680000300800 */
[----:B------:R-:W2:Y:S04]  /*42800*/  LDL.LU R29, [R1+0x2db8] ;  /* 0x002db800011d7983 */ /* 0x000ea80000300800 */
[----:B------:R-:W3:Y:S04]  /*42810*/  LDL.LU R20, [R1+0x2db4] ;  /* 0x002db40001147983 */ /* 0x000ee80000300800 */
[----:B------:R-:W3:Y:S01]  /*42820*/  LDL.LU R21, [R1+0x2db0] ;  /* 0x002db00001157983 */ /* 0x000ee20000300800 */
[----:B------:R-:W-:-:S07]  /*42830*/  F2FP.F16.E5M2.UNPACK_B R3, R3 ;  /* 0x00000003ff03723e */ /* 0x000fce00020004ff */
[----:B-----5:R-:W-:Y:S01]  /*42840*/  HMMA.16816.F32 R12, R12, R2, R8 ;  /* 0x000000020c0c723c */ /* 0x020fe20000001808 */
[----:B------:R-:W5:Y:S04]  /*42850*/  LDL.LU.64 R10, [R1+0x2da8] ;  /* 0x002da800010a7983 */ /* 0x000f680000300a00 */
[----:B------:R-:W5:-:S14]  /*42860*/  LDL.LU.64 R8, [R1+0x2da0] ;  /* 0x002da00001087983 */ /* 0x000f5c0000300a00 */
[----:B------:R0:W-:Y:S04]  /*42870*/  STL.64 [R1+0x1e0], R12 ;  /* 0x0001e00c01007387 */ /* 0x0001e80000100a00 */
[----:B------:R1:W-:Y:S01]  /*42880*/  STL.64 [R1+0x1e8], R14 ;  /* 0x0001e80e01007387 */ /* 0x0003e20000100a00 */
[----:B0-----:R-:W-:Y:S02]  /*42890*/  F2FP.F16.E5M2.UNPACK_B R12, R0 ;  /* 0x00000000ff0c723e */ /* 0x001fe400020004ff */
[----:B------:R-:W-:Y:S02]  /*428a0*/  F2FP.F16.E5M2.UNPACK_B R13, R22 ;  /* 0x00000016ff0d723e */ /* 0x000fe400020004ff */
[----:B-1----:R-:W-:Y:S02]  /*428b0*/  F2FP.F16.E5M2.UNPACK_B R14, R23 ;  /* 0x00000017ff0e723e */ /* 0x002fe400020004ff */
[----:B------:R-:W-:Y:S01]  /*428c0*/  F2FP.F16.E5M2.UNPACK_B R15, R28 ;  /* 0x0000001cff0f723e */ /* 0x000fe200020004ff */
[----:B------:R-:W2:Y:S04]  /*428d0*/  LDL.LU R0, [R1+0xc0c] ;  /* 0x000c0c0001007983 */ /* 0x000ea80000300800 */
[----:B------:R-:W2:Y:S04]  /*428e0*/  LDL.LU R22, [R1+0xc14] ;  /* 0x000c140001167983 */ /* 0x000ea80000300800 */
[----:B------:R-:W2:Y:S04]  /*428f0*/  LDL.LU R23, [R1+0xc1c] ;  /* 0x000c1c0001177983 */ /* 0x000ea80000300800 */
[----:B------:R-:W2:Y:S01]  /*42900*/  LDL.LU R28, [R1+0xc28] ;  /* 0x000c2800011c7983 */ /* 0x000ea20000300800 */
[----:B---3--:R-:W-:-:S15]  /*42910*/  HMMA.16816.F32 R16, R12, R20, R16 ;  /* 0x000000140c10723c */ /* 0x008fde0000001810 */
[----:B------:R-:W-:-:S04]  /*42920*/  NOP ;  /* 0x0000000000007918 */ /* 0x000fc80000000000 */
[----:B------:R-:W-:Y:S04]  /*42930*/  STL.64 [R1+0x510], R16 ;  /* 0x0005101001007387 */ /* 0x000fe80000100a00 */
[----:B------:R0:W-:Y:S04]  /*42940*/  STL.64 [R1+0x518], R18 ;  /* 0x0005181201007387 */ /* 0x0001e80000100a00 */
[----:B0-----:R-:W5:Y:S04]  /*42950*/  LDL.LU.64 R18, [R1+0x2d98] ;  /* 0x002d980001127983 */ /* 0x001f680000300a00 */
[----:B------:R-:W3:Y:S01]  /*42960*/  LDL.LU.64 R16, [R1+0x2d90] ;  /* 0x002d900001107983 */ /* 0x000ee20000300a00 */
        /* <DEDUP_REMOVED lines=28> */
[----:B------:R-:W2:Y:S04]  /*42b30*/  LDL.LU.64 R4, [R1+0x2d50] ;  /* 0x002d500001047983 */ /* 0x000ea80000300a00 */
        /* <DEDUP_REMOVED lines=10> */
[----:B0-----:R-:W3:Y:S04]  /*42be0*/  LDL.LU.64 R26, [R1+0x2d48] ;  /* 0x002d4800011a7983 */ /* 0x001ee80000300a00 */
[----:B------:R-:W3:Y:S01]  /*42bf0*/  LDL.LU.64 R24, [R1+0x2d40] ;  /* 0x002d400001187983 */ /* 0x000ee20000300a00 */
[----:B--2---:R-:W-:Y:S03]  /*42c00*/  HMMA.16816.F32 R8, R12, R4, R8 ;  /* 0x000000040c08723c */ /* 0x004fe60000001808 */
[----:B------:R-:W-:Y:S04]  /*42c10*/  STL.64 [R1+0x2cf8], R6 ;  /* 0x002cf80601007387 */ /* 0x000fe80000100a00 */
[----:B------:R3:W-:-:S12]  /*42c20*/  STL.64 [R1+0x2cf0], R4 ;  /* 0x002cf00401007387 */ /* 0x0007d80000100a00 */
[----:B------:R-:W-:Y:S04]  /*42c30*/  STL.64 [R1+0x490], R8 ;  /* 0x0004900801007387 */ /* 0x000fe80000100a00 */
[----:B------:R-:W-:Y:S04]  /*42c40*/  STL.64 [R1+0x498], R10 ;  /* 0x0004980a01007387 */ /* 0x000fe80000100a00 */
[----:B------:R0:W-:Y:S04]  /*42c50*/  STL [R1+0x2cc4], R2 ;  /* 0x002cc40201007387 */ /* 0x0001e80000100800 */
[----:B------:R-:W-:Y:S01]  /*42c60*/  STL [R1+0x2cc0], R3 ;  /* 0x002cc00301007387 */ /* 0x000fe20000100800 */
[----:B---3--:R-:W-:-:S15]  /*42c70*/  HMMA.16816.F32 R4, R12, R2, R24 ;  /* 0x000000020c04723c */ /* 0x008fde0000001818 */
[----:B------:R-:W-:-:S04]  /*42c80*/  NOP ;  /* 0x0000000000007918 */ /* 0x000fc80000000000 */
[----:B------:R-:W-:Y:S04]  /*42c90*/  STL.64 [R1+0x240], R4 ;  /* 0x0002400401007387 */ /* 0x000fe80000100a00 */
[----:B------:R-:W-:Y:S04]  /*42ca0*/  STL.64 [R1+0x248], R6 ;  /* 0x0002480601007387 */ /* 0x000fe80000100a00 */
[----:B------:R-:W2:Y:S04]  /*42cb0*/  LDL.LU R24, [R1+0x390] ;  /* 0x0003900001187983 */ /* 0x000ea80000300800 */
[----:B------:R-:W2:Y:S04]  /*42cc0*/  LDL.LU R25, [R1+0x394] ;  /* 0x0003940001197983 */ /* 0x000ea80000300800 */
[----:B------:R-:W3:Y:S04]  /*42cd0*/  LDL.LU R26, [R1+0x398] ;  /* 0x00039800011a7983 */ /* 0x000ee80000300800 */
[----:B------:R-:W3:Y:S04]  /*42ce0*/  LDL.LU R27, [R1+0x39c] ;  /* 0x00039c00011b7983 */ /* 0x000ee80000300800 */
[----:B0-----:R-:W4:Y:S01]  /*42cf0*/  LDL.LU R2, [R1+0xc38] ;  /* 0x000c380001027983 */ /* 0x001f220000300800 */
[----:B------:R-:W-:-:S03]  /*42d00*/  IMAD R28, R29, 0x100, R28 ;  /* 0x000001001d1c7824 */ /* 0x000fc600078e021c */
[----:B----4-:R0:W-:Y:S04]  /*42d10*/  STL [R1+0x2cc8], R2 ;  /* 0x002cc80201007387 */ /* 0x0101e80000100800 */
[----:B0-----:R-:W4:Y:S04]  /*42d20*/  LDL.LU R2, [R1+0xc30] ;  /* 0x000c300001027983 */ /* 0x001f280000300800 */
[----:B------:R-:W4:Y:S04]  /*42d30*/  LDL.LU R3, [R1+0xc40] ;  /* 0x000c400001037983 */ /* 0x000f280000300800 */
[----:B------:R-:W4:Y:S04]  /*42d40*/  LDL.LU R29, [R1+0xc44] ;  /* 0x000c4400011d7983 */ /* 0x000f280000300800 */
        /* <DEDUP_REMOVED lines=33> */
[----:B------:R-:W-:Y:S04]  /*42f60*/  STL.64 [R1+0x2d08], R6 ;  /* 0x002d080601007387 */ /* 0x000fe80000100a00 */
[----:B------:R0:W-:Y:S04]  /*42f70*/  STL.64 [R1+0x2d00], R4 ;  /* 0x002d000401007387 */ /* 0x0001e80000100a00 */
[----:B0-----:R-:W2:Y:S04]  /*42f80*/  LDL.LU R4, [R1+0x420] ;  /* 0x0004200001047983 */ /* 0x001ea80000300800 */
        /* <DEDUP_REMOVED lines=19> */
[C---:B-----5:R-:W-:Y:S03]  /*430c0*/  HMMA.16816.F32 R16, R12.reuse, R20, R16 ;  /* 0x000000140c10723c */ /* 0x060fe60000001810 */
[----:B---3--:R-:W-:Y:S04]  /*430d0*/  STL.64 [R1+0x2ce8], R26 ;  /* 0x002ce81a01007387 */ /* 0x008fe80000100a00 */
[----:B--2---:R0:W-:Y:S04]  /*430e0*/  STL.64 [R1+0x2ce0], R24 ;  /* 0x002ce01801007387 */ /* 0x0041e80000100a00 */
[----:B0-----:R-:W2:Y:S04]  /*430f0*/  LDL.LU R24, [R1+0x400] ;  /* 0x0004000001187983 */ /* 0x001ea80000300800 */
[----:B------:R-:W2:Y:S04]  /*43100*/  LDL.LU R25, [R1+0x404] ;  /* 0x0004040001197983 */ /* 0x000ea80000300800 */
[----:B------:R-:W2:Y:S04]  /*43110*/  LDL.LU R26, [R1+0x408] ;  /* 0x00040800011a7983 */ /* 0x000ea80000300800 */
[----:B------:R-:W2:Y:S04]  /*43120*/  LDL.LU R27, [R1+0x40c] ;  /* 0x00040c00011b7983 */ /* 0x000ea80000300800 */
[----:B------:R-:W4:Y:S04]  /*43130*/  LDL.LU R0, [R1+0xc2c] ;  /* 0x000c2c0001007983 */ /* 0x000f280000300800 */
[----:B------:R-:W3:Y:S04]  /*43140*/  LDL.LU R22, [R1+0xc34] ;  /* 0x000c340001167983 */ /* 0x000ee80000300800 */
        /* <DEDUP_REMOVED lines=43> */
[----:B------:R-:W3:Y:S01]  /*43400*/  LDL.LU R2, [R1+0x2cc8] ;  /* 0x002cc80001027983 */ /* 0x000ee20000300800 */
[----:B-----5:R-:W-:-:S02]  /*43410*/  IMAD R23, R23, 0x100, R3 ;  /* 0x0000010017177824 */ /* 0x020fc400078e0203 */
[----:B---3--:R-:W-:Y:S02]  /*43420*/  IMAD R22, R22, 0x100, R2 ;  /* 0x0000010016167824 */ /* 0x008fe400078e0202 */
[----:B------:R-:W2:Y:S04]  /*43430*/  LDL.LU R2, [R1+0x2cc4] ;  /* 0x002cc40001027983 */ /* 0x000ea80000300800 */
[----:B------:R-:W2:Y:S01]  /*43440*/  LDL.LU R3, [R1+0x2cc0] ;  /* 0x002cc00001037983 */ /* 0x000ea20000300800 */
[----:B------:R-:W-:Y:S01]  /*43450*/  IMAD R28, R29, 0x100, R28 ;  /* 0x000001001d1c7824 */ /* 0x000fe200078e021c */
[----:B--2---:R-:W-:Y:S02]  /*43460*/  HMMA.16816.F32 R12, R12, R2, R24 ;  /* 0x000000020c0c723c */ /* 0x004fe40000001818 */
[----:B------:R-:W2:Y:S04]  /*43470*/  LDL.LU.64 R26, [R1+0x2cb8] ;  /* 0x002cb800011a7983 */ /* 0x000ea80000300a00 */
[----:B------:R-:W2:Y:S04]  /*43480*/  LDL.LU.64 R24, [R1+0x2cb0] ;  /* 0x002cb00001187983 */ /* 0x000ea80000300a00 */
[----:B------:R-:W-:Y:S04]  /*43490*/  STL [R1+0x2c74], R2 ;  /* 0x002c740201007387 */ /* 0x000fe80000100800 */
[----:B------:R-:W-:Y:S05]  /*434a0*/  STL [R1+0x2c70], R3 ;  /* 0x002c700301007387 */ /* 0x000fea0000100800 */
        /* <DEDUP_REMOVED lines=11> */
[----:B------:R-:W2:Y:S04]  /*43560*/  LDL.LU.64 R24, [R1+0x2ca0] ;  /* 0x002ca00001187983 */ /* 0x000ea80000300a00 */
[----:B------:R0:W-:Y:S04]  /*43570*/  STL [R1+0x2c7c], R20 ;  /* 0x002c7c1401007387 */ /* 0x0001e80000100800 */
[----:B------:R1:W-:Y:S04]  /*43580*/  STL [R1+0x2c78], R21 ;  /* 0x002c781501007387 */ /* 0x0003e80000100800 */
[----:B0-----:R-:W3:Y:S04]  /*43590*/  LDL.LU R20, [R1+0x310] ;  /* 0x0003100001147983 */ /* 0x001ee80000300800 */
[----:B-1----:R-:W3:Y:S04]  /*435a0*/  LDL.LU R21, [R1+0x314] ;  /* 0x0003140001157983 */ /* 0x002ee80000300800 */
        /* <DEDUP_REMOVED lines=10> */
[----:B--2---:R-:W-:-:S15]  /*43650*/  HMMA.16816.F32 R24, R12, R16, R24 ;  /* 0x000000100c18723c */ /* 0x004fde0000001818 */
[----:B------:R-:W-:-:S04]  /*43660*/  NOP ;  /* 0x0000000000007918 */ /* 0x000fc80000000000 */
[----:B------:R1:W-:Y:S04]  /*43670*/  STL.64 [R1+0x340], R24 ;  /* 0x0003401801007387 */ /* 0x0003e80000100a00 */
[----:B------:R2:W-:Y:S04]  /*43680*/  STL.64 [R1+0x348], R26 ;  /* 0x0003481a01007387 */ /* 0x0005e80000100a00 */
[----:B0-----:R-:W4:Y:S04]  /*43690*/  LDL.LU R16, [R1+0x370] ;  /* 0x0003700001107983 */ /* 0x001f280000300800 */
[----:B------:R-:W4:Y:S04]  /*436a0*/  LDL.LU R17, [R1+0x374] ;  /* 0x0003740001117983 */ /* 0x000f280000300800 */
[----:B------:R-:W4:Y:S04]  /*436b0*/  LDL.LU R18, [R1+0x378] ;  /* 0x0003780001127983 */ /* 0x000f280000300800 */
[----:B------:R-:W4:Y:S04]  /*436c0*/  LDL.LU R19, [R1+0x37c] ;  /* 0x00037c0001137983 */ /* 0x000f280000300800 */
[----:B------:R-:W5:Y:S04]  /*436d0*/  LDL.LU R29, [R1+0xc84] ;  /* 0x000c8400011d7983 */ /* 0x000f680000300800 */
[----:B-1----:R-:W3:Y:S04]  /*436e0*/  LDL.LU R24, [R1+0x260] ;  /* 0x0002600001187983 */ /* 0x002ee80000300800 */
[----:B------:R-:W3:Y:S04]  /*436f0*/  LDL.LU R25, [R1+0x264] ;  /* 0x0002640001197983 */ /* 0x000ee80000300800 */
[----:B--2---:R-:W2:Y:S04]  /*43700*/  LDL.LU R26, [R1+0x268] ;  /* 0x00026800011a7983 */ /* 0x004ea80000300800 */
[----:B------:R-:W2:Y:S04]  /*43710*/  LDL.LU R27, [R1+0x26c] ;  /* 0x00026c00011b7983 */ /* 0x000ea80000300800 */
[----:B--2---:R-:W-:Y:S04]  /*43720*/  STL.64 [R1+0x2c08], R26 ;  /* 0x002c081a01007387 */ /* 0x004fe80000100a00 */
[----:B---3--:R0:W-:Y:S04]  /*43730*/  STL.64 [R1+0x2c00], R24 ;  /* 0x002c001801007387 */ /* 0x0081e80000100a00 */
[----:B0-----:R-:W2:Y:S04]  /*43740*/  LDL.LU R24, [R1+0x380] ;  /* 0x0003800001187983 */ /* 0x001ea80000300800 */
[----:B------:R-:W2:Y:S04]  /*43750*/  LDL.LU R25, [R1+0x384] ;  /* 0x0003840001197983 */ /* 0x000ea80000300800 */
[----:B------:R-:W2:Y:S04]  /*43760*/  LDL.LU R26, [R1+0x388] ;  /* 0x00038800011a7983 */ /* 0x000ea80000300800 */
[----:B------:R-:W2:Y:S01]  /*43770*/  LDL.LU R27, [R1+0x38c] ;  /* 0x00038c00011b7983 */ /* 0x000ea20000300800 */
[C---:B----4-:R-:W-:Y:S03]  /*43780*/  HMMA.16816.F32 R16, R12.reuse, R8, R16 ;  /* 0x000000080c10723c */ /* 0x050fe60000001810 */
[----:B------:R-:W-:Y:S05]  /*43790*/  STL.64 [R1+0x2c38], R10 ;  /* 0x002c380a01007387 */ /* 0x000fea0000100a00 */
[----:B--2---:R-:W-:-:S15]  /*437a0*/  HMMA.16816.F32 R24, R12, R10, R24 ;  /* 0x0000000a0c18723c */ /* 0x004fde0000001818 */
[----:B------:R-:W-:-:S04]  /*437b0*/  NOP ;  /* 0x0000000000007918 */ /* 0x000fc80000000000 */
[----:B------:R-:W-:Y:S04]  /*437c0*/  STL.64 [R1+0x330], R24 ;  /* 0x0003301801007387 */ /* 0x000fe80000100a00 */
[----:B------:R-:W-:Y:S04]  /*437d0*/  STL.64 [R1+0x338], R26 ;  /* 0x0003381a01007387 */ /* 0x000fe80000100a00 */
[----:B------:R0:W-:Y:S04]  /*437e0*/  STL.64 [R1+0x2c30], R8 ;  /* 0x002c300801007387 */ /* 0x0001e80000100a00 */
[----:B------:R-:W-:Y:S04]  /*437f0*/  STL.64 [R1+0x320], R16 ;  /* 0x0003201001007387 */ /* 0x000fe80000100a00 */
[----:B------:R1:W-:Y:S04]  /*43800*/  STL.64 [R1+0x328], R18 ;  /* 0x0003281201007387 */ /* 0x0003e80000100a00 */
[----:B0-----:R-:W2:Y:S01]  /*43810*/  LDL.LU R8, [R1+0x2c0] ;  /* 0x0002c00001087983 */ /* 0x001ea20000300800 */
[----:B-1----:R-:W-:-:S15]  /*43820*/  HMMA.16816.F32 R16, R12, R6, R20 ;  /* 0x000000060c10723c */ /* 0x002fde0000001814 */
[----:B------:R-:W-:-:S04]  /*43830*/  NOP ;  /* 0x0000000000007918 */ /* 0x000fc80000000000 */
        /* <DEDUP_REMOVED lines=11> */
[----:B------:R-:W4:Y:S04]  /*438f0*/  LDL.LU R20, [R1+0xc50] ;  /* 0x000c500001147983 */ /* 0x000f280000300800 */
[----:B------:R-:W2:Y:S04]  /*43900*/  LDL.LU R0, [R1+0xc4c] ;  /* 0x000c4c0001007983 */ /* 0x000ea80000300800 */
[----:B------:R-:W4:Y:S04]  /*43910*/  LDL.LU R21, [R1+0xc58] ;  /* 0x000c580001157983 */ /* 0x000f280000300800 */
[----:B------:R-:W2:Y:S04]  /*43920*/  LDL.LU R22, [R1+0xc54] ;  /* 0x000c540001167983 */ /* 0x000ea80000300800 */
        /* <DEDUP_REMOVED lines=9> */
[----:B------:R-:W4:Y:S04]  /*439c0*/  LDL.LU R28, [R1+0xc64] ;  /* 0x000c6400011c7983 */ /* 0x000f280000300800 */
[----:B---3--:R-:W-:Y:S04]  /*439d0*/  STL.64 [R1+0x2c68], R10 ;  /* 0x002c680a01007387 */ /* 0x008fe80000100a00 */
[----:B------:R0:W-:Y:S04]  /*439e0*/  STL.64 [R1+0x2c60], R8 ;  /* 0x002c600801007387 */ /* 0x0001e80000100a00 */
[----:B0-----:R-:W3:Y:S04]  /*439f0*/  LDL.LU R8, [R1+0x2f0] ;  /* 0x0002f00001087983 */ /* 0x001ee80000300800 */
[----:B------:R-:W3:Y:S04]  /*43a00*/  LDL.LU R9, [R1+0x2f4] ;  /* 0x0002f40001097983 */ /* 0x000ee80000300800 */
        /* <DEDUP_REMOVED lines=16> */
[----:B------:R-:W-:Y:S03]  /*43b10*/  HMMA.16816.F32 R20, R12, R4, R20 ;  /* 0x000000040c14723c */ /* 0x000fe60000001814 */
        /* <DEDUP_REMOVED lines=8> */
[----:B0-----:R-:W2:Y:S04]  /*43ba0*/  LDL.LU.64 R22, [R1+0x2c88] ;  /* 0x002c880001167983 */ /* 0x001ea80000300a00 */
[----:B------:R-:W2:Y:S01]  /*43bb0*/  LDL.LU.64 R20, [R1+0x2c80] ;  /* 0x002c800001147983 */ /* 0x000ea20000300a00 */
[----:B----4-:R-:W-:-:S02]  /*43bc0*/  IMAD R28, R28, 0x100, R3 ;  /* 0x000001001c1c7824 */ /* 0x010fc400078e0203 */
[----:B--2---:R-:W-:Y:S02]  /*43bd0*/  IMAD R0, R0, 0x100, R20 ;  /* 0x0000010000007824 */ /* 0x004fe400078e0214 */
[----:B------:R-:W-:Y:S01]  /*43be0*/  IMAD R22, R22, 0x100, R21 ;  /* 0x0000010016167824 */ /* 0x000fe200078e0215 */
[----:B------:R-:W2:Y:S04]  /*43bf0*/  LDL.LU R20, [R1+0x2c7c] ;  /* 0x002c7c0001147983 */ /* 0x000ea80000300800 */
[----:B------:R-:W2:Y:S01]  /*43c00*/  LDL.LU R21, [R1+0x2c78] ;  /* 0x002c780001157983 */ /* 0x000ea20000300800 */
[----:B------:R-:W-:-:S03]  /*43c10*/  IMAD R23, R23, 0x100, R2 ;  /* 0x0000010017177824 */ /* 0x000fc600078e0202 */
        /* <DEDUP_REMOVED lines=12> */
[----:B------:R-:W3:Y:S04]  /*43ce0*/  LDL.LU R22, [R1+0xc74] ;  /* 0x000c740001167983 */ /* 0x000ee80000300800 */
[----:B------:R-:W3:Y:S04]  /*43cf0*/  LDL.LU R23, [R1+0xc7c] ;  /* 0x000c7c0001177983 */ /* 0x000ee80000300800 */
[----:B------:R-:W5:Y:S01]  /*43d00*/  LDL.LU R28, [R1+0xc88] ;  /* 0x000c8800011c7983 */ /* 0x000f620000300800 */
        /* <DEDUP_REMOVED lines=46> */
[----:B------:R-:W2:Y:S01]  /*43ff0*/  LDL.LU.64 R24, [R1+0x2c00] ;  /* 0x002c000001187983 */ /* 0x000ea20000300a00 */
[----:B---3--:R-:W-:Y:S03]  /*44000*/  HMMA.16816.F32 R8, R12, R4, R8 ;  /* 0x000000040c08723c */ /* 0x008fe60000001808 */
[----:B------:R-:W-:Y:S04]  /*44010*/  STL.64 [R1+0x2bb8], R6 ;  /* 0x002bb80601007387 */ /* 0x000fe80000100a00 */
[----:B------:R2:W-:-:S12]  /*44020*/  STL.64 [R1+0x2bb0], R4 ;  /* 0x002bb00401007387 */ /* 0x0005d80000100a00 */
[----:B------:R-:W-:Y:S04]  /*44030*/  STL.64 [R1+0x280], R8 ;  /* 0x0002800801007387 */ /* 0x000fe80000100a00 */
[----:B------:R-:W-:Y:S04]  /*44040*/  STL.64 [R1+0x288], R10 ;  /* 0x0002880a01007387 */ /* 0x000fe80000100a00 */
[----:B------:R-:W-:Y:S04]  /*44050*/  STL [R1+0x2b88], R2 ;  /* 0x002b880201007387 */ /* 0x000fe80000100800 */
[----:B------:R-:W-:Y:S01]  /*44060*/  STL [R1+0x2b84], R3 ;  /* 0x002b840301007387 */ /* 0x000fe20000100800 */
[----:B--2---:R-:W-:-:S15]  /*44070*/  HMMA.16816.F32 R4, R12, R2, R24 ;  /* 0x000000020c04723c */ /* 0x004fde0000001818 */
[----:B------:R-:W-:-:S04]  /*44080*/  NOP ;  /* 0x0000000000007918 */ /* 0x000fc80000000000 */
[----:B------:R-:W-:Y:S04]  /*44090*/  STL.64 [R1+0x270], R4 ;  /* 0x0002700401007387 */ /* 0x000fe80000100a00 */
[----:B------:R-:W-:Y:S04]  /*440a0*/  STL.64 [R1+0x278], R6 ;  /* 0x0002780601007387 */ /* 0x000fe80000100a00 */
[----:B------:R-:W2:Y:S04]  /*440b0*/  LDL.LU R24, [R1+0xd0] ;  /* 0x0000d00001187983 */ /* 0x000ea80000300800 */
        /* <DEDUP_REMOVED lines=21> */
[----:B------:R-:W2:Y:S01]  /*44210*/  LDL.LU R2, [R1+0xc98] ;  /* 0x000c980001027983 */ /* 0x000ea20000300800 */
[----:B-----5:R-:W-:-:S03]  /*44220*/  IMAD R28, R29, 0x100, R28 ;  /* 0x000001001d1c7824 */ /* 0x020fc600078e021c */
[----:B--2---:R0:W-:Y:S04]  /*44230*/  STL [R1+0x2b8c], R2 ;  /* 0x002b8c0201007387 */ /* 0x0041e80000100800 */
[----:B0-----:R-:W2:Y:S04]  /*44240*/  LDL.LU R2, [R1+0xc90] ;  /* 0x000c900001027983 */ /* 0x001ea80000300800 */
[----:B------:R-:W5:Y:S04]  /*44250*/  LDL.LU R3, [R1+0xca0] ;  /* 0x000ca00001037983 */ /* 0x000f680000300800 */
        /* <DEDUP_REMOVED lines=101> */
[----:B------:R-:W-:Y:S01]  /*448b0*/  IMAD R0, R0, 0x100, R2 ;  /* 0x0000010000007824 */ /* 0x000fe200078e0202 */
[----:B---3--:R-:W-:-:S15]  /*448c0*/  HMMA.16816.F32 R24, R12, R4, R24 ;  /* 0x000000040c18723c */ /* 0x008fde0000001818 */
[----:B------:R-:W-:-:S04]  /*448d0*/  NOP ;  /* 0x0000000000007918 */ /* 0x000fc80000000000 */
[----:B------:R-:W-:Y:S04]  /*448e0*/  STL.64 [R1+0x1d0], R24 ;  /* 0x0001d01801007387 */ /* 0x000fe80000100a00 */
[----:B------:R0:W-:Y:S04]  /*448f0*/  STL.64 [R1+0x1d8], R26 ;  /* 0x0001d81a01007387 */ /* 0x0001e80000100a00 */
[----:B0-----:R-:W2:Y:S04]  /*44900*/  LDL.LU.64 R26, [R1+0x2b98] ;  /* 0x002b9800011a7983 */ /* 0x001ea80000300a00 */
[----:B------:R-:W2:Y:S04]  /*44910*/  LDL.LU.64 R24, [R1+0x2b90] ;  /* 0x002b900001187983 */ /* 0x000ea80000300a00 */
[----:B------:R-:W4:Y:S01]  /*44920*/  LDL.LU R2, [R1+0x2b8c] ;  /* 0x002b8c0001027983 */ /* 0x000f220000300800 */
[----:B-----5:R-:W-:-:S02]  /*44930*/  IMAD R23, R23, 0x100, R3 ;  /* 0x0000010017177824 */ /* 0x020fc400078e0203 */
[----:B----4-:R-:W-:Y:S02]  /*44940*/  IMAD R22, R22, 0x100, R2 ;  /* 0x0000010016167824 */ /* 0x010fe400078e0202 */
[----:B------:R-:W2:Y:S04]  /*44950*/  LDL.LU R2, [R1+0x2b88] ;  /* 0x002b880001027983 */ /* 0x000ea80000300800 */
[----:B------:R-:W2:Y:S01]  /*44960*/  LDL.LU R3, [R1+0x2b84] ;  /* 0x002b840001037983 */ /* 0x000ea20000300800 */
[----:B------:R-:W-:-:S03]  /*44970*/  IMAD R28, R28, 0x100, R29 ;  /* 0x000001001c1c7824 */ /* 0x000fc600078e021d */
[----:B------:R-:W3:Y:S01]  /*44980*/  LDL.LU R29, [R1+0x2b80] ;  /* 0x002b8000011d7983 */ /* 0x000ee20000300800 */
[----:B--2---:R-:W-:Y:S03]  /*44990*/  HMMA.16816.F32 R12, R12, R2, R24 ;  /* 0x000000020c0c723c */ /* 0x004fe60000001818 */
[----:B------:R-:W2:Y:S04]  /*449a0*/  LDL.LU.64 R26, [R1+0x2b78] ;  /* 0x002b7800011a7983 */ /* 0x000ea80000300a00 */
[----:B------:R-:W2:-:S12]  /*449b0*/  LDL.LU.64 R24, [R1+0x2b70] ;  /* 0x002b700001187983 */ /* 0x000e980000300a00 */
[----:B------:R0:W-:Y:S04]  /*449c0*/  STL.64 [R1+0x1c0], R12 ;  /* 0x0001c00c01007387 */ /* 0x0001e80000100a00 */
        /* <DEDUP_REMOVED lines=43> */
[C---:B----4-:R-:W-:Y:S03]  /*44c80*/  HMMA.16816.F32 R16, R12.reuse, R4, R16 ;  /* 0x000000040c10723c */ /* 0x050fe60000001810 */
[----:B------:R-:W4:Y:S04]  /*44c90*/  LDL.LU R28, [R1+0xcb0] ;  /* 0x000cb000011c7983 */ /* 0x000f280000300800 */
[----:B------:R-:W4:Y:S01]  /*44ca0*/  LDL.LU R0, [R1+0xcac] ;  /* 0x000cac0001007983 */ /* 0x000f220000300800 */
[----:B--2---:R-:W-:-:S15]  /*44cb0*/  HMMA.16816.F32 R8, R12, R6, R24 ;  /* 0x000000060c08723c */ /* 0x004fde0000001818 */
[----:B------:R-:W-:-:S04]  /*44cc0*/  NOP ;  /* 0x0000000000007918 */ /* 0x000fc80000000000 */
[----:B------:R0:W-:Y:S04]  /*44cd0*/  STL.64 [R1+0x160], R8 ;  /* 0x0001600801007387 */ /* 0x0001e80000100a00 */
[----:B------:R1:W-:Y:S04]  /*44ce0*/  STL.64 [R1+0x168], R10 ;  /* 0x0001680a01007387 */ /* 0x0003e80000100a00 */
[----:B------:R-:W2:Y:S04]  /*44cf0*/  LDL.LU R23, [R1+0xcb8] ;  /* 0x000cb80001177983 */ /* 0x000ea80000300800 */
[----:B------:R-:W2:Y:S04]  /*44d00*/  LDL.LU R22, [R1+0xcb4] ;  /* 0x000cb40001167983 */ /* 0x000ea80000300800 */
[----:B------:R-:W5:Y:S04]  /*44d10*/  LDL.LU R24, [R1+0xcc0] ;  /* 0x000cc00001187983 */ /* 0x000f680000300800 */
[----:B------:R-:W5:Y:S04]  /*44d20*/  LDL.LU R25, [R1+0xcbc] ;  /* 0x000cbc0001197983 */ /* 0x000f680000300800 */
[----:B------:R-:W3:Y:S04]  /*44d30*/  LDL.LU R26, [R1+0xcc8] ;  /* 0x000cc800011a7983 */ /* 0x000ee80000300800 */
[----:B------:R-:W3:Y:S04]  /*44d40*/  LDL.LU R27, [R1+0xcc4] ;  /* 0x000cc400011b7983 */ /* 0x000ee80000300800 */
[----:B0-----:R-:W3:Y:S04]  /*44d50*/  LDL.LU R8, [R1+0x60] ;  /* 0x0000600001087983 */ /* 0x001ee80000300800 */
[----:B------:R0:W-:Y:S04]  /*44d60*/  STL.64 [R1+0x150], R16 ;  /* 0x0001501001007387 */ /* 0x0001e80000100a00 */
[----:B------:R0:W-:Y:S04]  /*44d70*/  STL.64 [R1+0x158], R18 ;  /* 0x0001581201007387 */ /* 0x0001e80000100a00 */
[----:B------:R-:W3:Y:S04]  /*44d80*/  LDL.LU R9, [R1+0x64] ;  /* 0x0000640001097983 */ /* 0x000ee80000300800 */
[----:B-1----:R-:W3:Y:S04]  /*44d90*/  LDL.LU R10, [R1+0x68] ;  /* 0x00006800010a7983 */ /* 0x002ee80000300800 */
[----:B------:R-:W3:Y:S04]  /*44da0*/  LDL.LU R11, [R1+0x6c] ;  /* 0x00006c00010b7983 */ /* 0x000ee80000300800 */
[----:B0-----:R-:W3:Y:S04]  /*44db0*/  LDL.LU R16, [R1+0x90] ;  /* 0x0000900001107983 */ /* 0x001ee80000300800 */
[----:B------:R-:W3:Y:S04]  /*44dc0*/  LDL.LU R17, [R1+0x94] ;  /* 0x0000940001117983 */ /* 0x000ee80000300800 */
[----:B------:R-:W3:Y:S04]  /*44dd0*/  LDL.LU R18, [R1+0x98] ;  /* 0x0000980001127983 */ /* 0x000ee80000300800 */
[----:B------:R-:W3:Y:S01]  /*44de0*/  LDL.LU R19, [R1+0x9c] ;  /* 0x00009c0001137983 */ /* 0x000ee20000300800 */
[----:B----4-:R-:W-:-:S02]  /*44df0*/  IMAD R0, R0, 0x100, R28 ;  /* 0x0000010000007824 */ /* 0x010fc400078e021c */
[----:B--2---:R-:W-:Y:S02]  /*44e00*/  IMAD R22, R22, 0x100, R23 ;  /* 0x0000010016167824 */ /* 0x004fe400078e0217 */
[----:B-----5:R-:W-:Y:S02]  /*44e10*/  IMAD R23, R25, 0x100, R24 ;  /* 0x0000010019177824 */ /* 0x020fe400078e0218 */
[----:B---3--:R-:W-:Y:S01]  /*44e20*/  IMAD R28, R27, 0x100, R26 ;  /* 0x000001001b1c7824 */ /* 0x008fe200078e021a */
[----:B------:R-:W-:Y:S04]  /*44e30*/  STL.64 [R1+0x2b18], R18 ;  /* 0x002b181201007387 */ /* 0x000fe80000100a00 */
        /* <DEDUP_REMOVED lines=15> */
[----:B------:R-:W4:Y:S04]  /*44f30*/  LDL.LU R6, [R1+0x58] ;  /* 0x0000580001067983 */ /* 0x000f280000300800 */
[----:B------:R-:W4:Y:S04]  /*44f40*/  LDL.LU R7, [R1+0x5c] ;  /* 0x00005c0001077983 */ /* 0x000f280000300800 */
[----:B------:R-:W5:Y:S04]  /*44f50*/  LDL.LU R24, [R1] ;  /* 0x0000000001187983 */ /* 0x000f680000300800 */
[----:B------:R-:W5:Y:S04]  /*44f60*/  LDL.LU R25, [R1+0x4] ;  /* 0x0000040001197983 */ /* 0x000f680000300800 */
[----:B------:R-:W3:Y:S04]  /*44f70*/  LDL.LU R26, [R1+0x8] ;  /* 0x00000800011a7983 */ /* 0x000ee80000300800 */
[----:B------:R-:W3:Y:S01]  /*44f80*/  LDL.LU R27, [R1+0xc] ;  /* 0x00000c00011b7983 */ /* 0x000ee20000300800 */
[----:B--2---:R-:W-:Y:S03]  /*44f90*/  HMMA.16816.F32 R12, R12, R2, R16 ;  /* 0x000000020c0c723c */ /* 0x004fe60000001810 */
[----:B---3--:R-:W-:Y:S04]  /*44fa0*/  STL.64 [R1+0x2ac8], R26 ;  /* 0x002ac81a01007387 */ /* 0x008fe80000100a00 */
[----:B-----5:R0:W-:Y:S04]  /*44fb0*/  STL.64 [R1+0x2ac0], R24 ;  /* 0x002ac01801007387 */ /* 0x0201e80000100a00 */
[----:B0-----:R-:W2:Y:S04]  /*44fc0*/  LDL.LU R24, [R1+0x10] ;  /* 0x0000100001187983 */ /* 0x001ea80000300800 */
[----:B------:R-:W2:Y:S04]  /*44fd0*/  LDL.LU R25, [R1+0x14] ;  /* 0x0000140001197983 */ /* 0x000ea80000300800 */
[----:B------:R-:W2:Y:S04]  /*44fe0*/  LDL.LU R26, [R1+0x18] ;  /* 0x00001800011a7983 */ /* 0x000ea80000300800 */
[----:B------:R-:W2:Y:S04]  /*44ff0*/  LDL.LU R27, [R1+0x1c] ;  /* 0x00001c00011b7983 */ /* 0x000ea80000300800 */
[----:B------:R-:W3:Y:S04]  /*45000*/  LDL.LU.64 R18, [R1+0x2b18] ;  /* 0x002b180001127983 */ /* 0x000ee80000300a00 */
[----:B------:R-:W3:Y:S04]  /*45010*/  LDL.LU.64 R16, [R1+0x2b10] ;  /* 0x002b100001107983 */ /* 0x000ee80000300a00 */
[----:B------:R0:W-:Y:S04]  /*45020*/  STL.64 [R1+0x140], R12 ;  /* 0x0001400c01007387 */ /* 0x0001e80000100a00 */
[----:B------:R1:W-:Y:S01]  /*45030*/  STL.64 [R1+0x148], R14 ;  /* 0x0001480e01007387 */ /* 0x0003e20000100a00 */
[----:B0-----:R-:W-:-:S02]  /*45040*/  F2FP.F16.E5M2.UNPACK_B R12, R0 ;  /* 0x00000000ff0c723e */ /* 0x001fc400020004ff */
[----:B------:R-:W-:Y:S02]  /*45050*/  F2FP.F16.E5M2.UNPACK_B R13, R22 ;  /* 0x00000016ff0d723e */ /* 0x000fe400020004ff */
[----:B-1----:R-:W-:Y:S02]  /*45060*/  F2FP.F16.E5M2.UNPACK_B R14, R23 ;  /* 0x00000017ff0e723e */ /* 0x002fe400020004ff */
[----:B------:R-:W-:Y:S01]  /*45070*/  F2FP.F16.E5M2.UNPACK_B R15, R28 ;  /* 0x0000001cff0f723e */ /* 0x000fe200020004ff */
[----:B------:R-:W5:Y:S06]  /*45080*/  LDL.LU R0, [R1+0xccc] ;  /* 0x000ccc0001007983 */ /* 0x000f6c0000300800 */
[----:B---3--:R-:W-:Y:S01]  /*45090*/  HMMA.16816.F32 R20, R12, R20, R16 ;  /* 0x000000140c14723c */ /* 0x008fe20000001810 */
[----:B------:R-:W3:Y:S04]  /*450a0*/  LDL.LU.64 R18, [R1+0x2b08] ;  /* 0x002b080001127983 */ /* 0x000ee80000300a00 */
[----:B------:R-:W2:-:S14]  /*450b0*/  LDL.LU.64 R16, [R1+0x2b00] ;  /* 0x002b000001107983 */ /* 0x000e9c0000300a00 */
[----:B------:R0:W-:Y:S04]  /*450c0*/  STL.64 [R1+0x130], R20 ;  /* 0x0001301401007387 */ /* 0x0001e80000100a00 */
[----:B------:R1:W-:Y:S04]  /*450d0*/  STL.64 [R1+0x138], R22 ;  /* 0x0001381601007387 */ /* 0x0003e80000100a00 */
[----:B0-----:R-:W2:Y:S04]  /*450e0*/  LDL.LU R20, [R1+0x30] ;  /* 0x0000300001147983 */ /* 0x001ea80000300800 */
[----:B------:R-:W2:Y:S04]  /*450f0*/  LDL.LU R21, [R1+0x34] ;  /* 0x0000340001157983 */ /* 0x000ea80000300800 */
[----:B-1----:R-:W2:Y:S04]  /*45100*/  LDL.LU R22, [R1+0x38] ;  /* 0x0000380001167983 */ /* 0x002ea80000300800 */
[----:B------:R-:W2:Y:S01]  /*45110*/  LDL.LU R23, [R1+0x3c] ;  /* 0x00003c0001177983 */ /* 0x000ea20000300800 */
[----:B---3--:R-:W-:-:S15]  /*45120*/  HMMA.16816.F32 R8, R12, R18, R8 ;  /* 0x000000120c08723c */ /* 0x008fde0000001808 */
[----:B------:R-:W-:-:S04]  /*45130*/  NOP ;  /* 0x0000000000007918 */ /* 0x000fc80000000000 */
[----:B------:R-:W-:Y:S04]  /*45140*/  STL.64 [R1+0x120], R8 ;  /* 0x0001200801007387 */ /* 0x000fe80000100a00 */
[----:B------:R0:W-:Y:S04]  /*45150*/  STL.64 [R1+0x128], R10 ;  /* 0x0001280a01007387 */ /* 0x0001e80000100a00 */
[----:B0-----:R-:W2:Y:S04]  /*45160*/  LDL.LU.64 R10, [R1+0x2af8] ;  /* 0x002af800010a7983 */ /* 0x001ea80000300a00 */
[----:B------:R-:W2:Y:S02]  /*45170*/  LDL.LU.64 R8, [R1+0x2af0] ;  /* 0x002af00001087983 */ /* 0x000ea40000300a00 */
[----:B--2---:R-:W-:Y:S02]  /*45180*/  HMMA.16816.F32 R16, R12, R16, R8 ;  /* 0x000000100c10723c */ /* 0x004fe40000001808 */
[----:B------:R-:W4:Y:S04]  /*45190*/  LDL.LU.64 R10, [R1+0x2ae8] ;  /* 0x002ae800010a7983 */ /* 0x000f280000300a00 */
[----:B------:R-:W2:-:S13]  /*451a0*/  LDL.LU.64 R8, [R1+0x2ae0] ;  /* 0x002ae00001087983 */ /* 0x000e9a0000300a00 */
[----:B------:R0:W-:Y:S04]  /*451b0*/  STL.64 [R1+0x100], R16 ;  /* 0x0001001001007387 */ /* 0x0001e80000100a00 */
[----:B------:R-:W-:Y:S04]  /*451c0*/  STL.64 [R1+0x108], R18 ;  /* 0x0001081201007387 */ /* 0x000fe80000100a00 */
[----:B0-----:R-:W3:Y:S04]  /*451d0*/  LDL.LU R16, [R1+0xce8] ;  /* 0x000ce80001107983 */ /* 0x001ee80000300800 */
[----:B------:R-:W3:Y:S01]  /*451e0*/  LDL.LU R17, [R1+0xce4] ;  /* 0x000ce40001117983 */ /* 0x000ee20000300800 */
[----:B----4-:R-:W-:-:S15]  /*451f0*/  HMMA.16816.F32 R4, R12, R10, R4 ;  /* 0x0000000a0c04723c */ /* 0x010fde0000001804 */
[----:B------:R-:W-:-:S04]  /*45200*/  NOP ;  /* 0x0000000000007918 */ /* 0x000fc80000000000 */
[----:B------:R-:W-:Y:S04]  /*45210*/  STL.64 [R1+0xe0], R4 ;  /* 0x0000e00401007387 */ /* 0x000fe80000100a00 */
[----:B------:R0:W-:Y:S04]  /*45220*/  STL.64 [R1+0xe8], R6 ;  /* 0x0000e80601007387 */ /* 0x0001e80000100a00 */
[----:B0-----:R-:W4:Y:S01]  /*45230*/  LDL.LU.64 R6, [R1+0x2ad8] ;  /* 0x002ad80001067983 */ /* 0x001f220000300a00 */
[C---:B--2---:R-:W-:Y:S03]  /*45240*/  HMMA.16816.F32 R8, R12.reuse, R8, R20 ;  /* 0x000000080c08723c */ /* 0x044fe60000001814 */
[----:B------:R-:W2:Y:S04]  /*45250*/  LDL.LU.64 R4, [R1+0x2ad0] ;  /* 0x002ad00001047983 */ /* 0x000ea80000300a00 */
[----:B------:R-:W2:Y:S04]  /*45260*/  LDL.LU R20, [R1+0x740] ;  /* 0x0007400001147983 */ /* 0x000ea80000300800 */
[----:B------:R-:W2:Y:S08]  /*45270*/  LDL.LU R21, [R1+0x744] ;  /* 0x0007440001157983 */ /* 0x000eb00000300800 */
[----:B------:R0:W-:Y:S04]  /*45280*/  STL.64 [R1+0xd0], R8 ;  /* 0x0000d00801007387 */ /* 0x0001e80000100a00 */
[----:B------:R1:W-:Y:S04]  /*45290*/  STL.64 [R1+0xd8], R10 ;  /* 0x0000d80a01007387 */ /* 0x0003e80000100a00 */
[----:B------:R-:W2:Y:S04]  /*452a0*/  LDL.LU R18, [R1+0x730] ;  /* 0x0007300001127983 */ /* 0x000ea80000300800 */
[----:B------:R-:W2:Y:S04]  /*452b0*/  LDL.LU R19, [R1+0x734] ;  /* 0x0007340001137983 */ /* 0x000ea80000300800 */
[----:B------:R-:W2:Y:S04]  /*452c0*/  LDL.LU R28, [R1+0x720] ;  /* 0x00072000011c7983 */ /* 0x000ea80000300800 */
[----:B0-----:R-:W2:Y:S04]  /*452d0*/  LDL.LU R8, [R1+0x40] ;  /* 0x0000400001087983 */ /* 0x001ea80000300800 */
[----:B------:R-:W2:Y:S04]  /*452e0*/  LDL.LU R9, [R1+0x44] ;  /* 0x0000440001097983 */ /* 0x000ea80000300800 */
[----:B-1----:R-:W2:Y:S04]  /*452f0*/  LDL.LU R10, [R1+0x48] ;  /* 0x00004800010a7983 */ /* 0x002ea80000300800 */
[----:B------:R-:W2:Y:S04]  /*45300*/  LDL.LU R23, [R1+0x724] ;  /* 0x0007240001177983 */ /* 0x000ea80000300800 */
[----:B------:R-:W2:Y:S01]  /*45310*/  LDL.LU R22, [R1+0x710] ;  /* 0x0007100001167983 */ /* 0x000ea20000300800 */
[----:B------:R-:W-:Y:S01]  /*45320*/  IMAD.MOV.U32 R11, RZ, RZ, R29 ;  /* 0x000000ffff0b7224 */ /* 0x000fe200078e001d */
[----:B----4-:R-:W-:-:S15]  /*45330*/  HMMA.16816.F32 R24, R12, R6, R24 ;  /* 0x000000060c18723c */ /* 0x010fde0000001818 */
[----:B------:R-:W-:-:S04]  /*45340*/  NOP ;  /* 0x0000000000007918 */ /* 0x000fc80000000000 */
[----:B------:R-:W-:Y:S04]  /*45350*/  STL.64 [R1+0xb0], R24 ;  /* 0x0000b01801007387 */ /* 0x000fe80000100a00 */
[----:B------:R0:W-:Y:S01]  /*45360*/  STL [R1+0xb8], R26 ;  /* 0x0000b81a01007387 */ /* 0x0001e20000100800 */
[----:B------:R-:W-:-:S03]  /*45370*/  IMAD.MOV.U32 R29, RZ, RZ, R27 ;  /* 0x000000ffff1d7224 */ /* 0x000fc600078e001b */
[----:B0-----:R-:W2:Y:S04]  /*45380*/  LDL.LU.64 R26, [R1+0x2ac8] ;  /* 0x002ac800011a7983 */ /* 0x001ea80000300a00 */
[----:B------:R-:W2:Y:S04]  /*45390*/  LDL.LU.64 R24, [R1+0x2ac0] ;  /* 0x002ac00001187983 */ /* 0x000ea80000300a00 */
[----:B------:R-:W4:Y:S04]  /*453a0*/  LDL.LU R6, [R1+0xce0] ;  /* 0x000ce00001067983 */ /* 0x000f280000300800 */
[----:B------:R-:W4:Y:S04]  /*453b0*/  LDL.LU R7, [R1+0xcdc] ;  /* 0x000cdc0001077983 */ /* 0x000f280000300800 */
[----:B------:R0:W-:Y:S04]  /*453c0*/  STL [R1+0x2840], R29 ;  /* 0x0028401d01007387 */ /* 0x0001e80000100800 */
[----:B0-----:R-:W3:Y:S01]  /*453d0*/  LDL.LU R29, [R1+0xcd4] ;  /* 0x000cd400011d7983 */ /* 0x001ee20000300800 */
[----:B--2---:R-:W-:-:S15]  /*453e0*/  HMMA.16816.F32 R24, R12, R4, R24 ;  /* 0x000000040c18723c */ /* 0x004fde0000001818 */
[----:B------:R-:W-:-:S04]  /*453f0*/  NOP ;  /* 0x0000000000007918 */ /* 0x000fc80000000000 */
[----:B------:R-:W-:Y:S04]  /*45400*/  STL.64 [R1+0x10], R24 ;  /* 0x0000101801007387 */ /* 0x000fe80000100a00 */
[----:B------:R0:W-:Y:S04]  /*45410*/  STL.64 [R1+0x18], R26 ;  /* 0x0000181a01007387 */ /* 0x0001e80000100a00 */
[----:B0-----:R-:W2:Y:S04]  /*45420*/  LDL.LU.64 R26, [R1+0x2ab8] ;  /* 0x002ab800011a7983 */ /* 0x001ea80000300a00 */
[----:B------:R-:W2:Y:S04]  /*45430*/  LDL.LU.64 R24, [R1+0x2ab0] ;  /* 0x002ab00001187983 */ /* 0x000ea80000300a00 */
[----:B------:R-:W5:Y:S04]  /*45440*/  LDL.LU R4, [R1+0xcd0] ;  /* 0x000cd00001047983 */ /* 0x000f680000300800 */
[----:B------:R-:W3:Y:S01]  /*45450*/  LDL.LU R5, [R1+0xcd8] ;  /* 0x000cd80001057983 */ /* 0x000ee20000300800 */
[----:B--2---:R-:W-:Y:S01]  /*45460*/  HMMA.16816.F32 R24, R12, R2, R24 ;  /* 0x000000020c18723c */ /* 0x004fe20000001818 */
[----:B-----5:R-:W-:-:S02]  /*45470*/  IMAD R0, R0, 0x100, R4 ;  /* 0x0000010000007824 */ /* 0x020fc400078e0204 */
[----:B---3--:R-:W-:Y:S02]  /*45480*/  IMAD R4, R29, 0x100, R5 ;  /* 0x000001001d047824 */ /* 0x008fe400078e0205 */
[----:B----4-:R-:W-:Y:S02]  /*45490*/  IMAD R5, R7, 0x100, R6 ;  /* 0x0000010007057824 */ /* 0x010fe400078e0206 */
[----:B------:R-:W-:Y:S01]  /*454a0*/  IMAD R6, R17, 0x100, R16 ;  /* 0x0000010011067824 */ /* 0x000fe200078e0210 */
[----:B------:R-:W-:Y:S02]  /*454b0*/  F2FP.F16.E5M2.UNPACK_B R13, R4 ;  /* 0x00000004ff0d723e */ /* 0x000fe400020004ff */
[----:B------:R-:W-:Y:S02]  /*454c0*/  F2FP.F16.E5M2.UNPACK_B R14, R5 ;  /* 0x00000005ff0e723e */ /* 0x000fe400020004ff */
[----:B------:R-:W-:-:S07]  /*454d0*/  F2FP.F16.E5M2.UNPACK_B R15, R6 ;  /* 0x00000006ff0f723e */ /* 0x000fce00020004ff */
[----:B------:R-:W-:Y:S04]  /*454e0*/  STL.64 [R1+0x2768], R26 ;  /* 0x0027681a01007387 */ /* 0x000fe80000100a00 */
        /* <DEDUP_REMOVED lines=8> */
[----:B------:R-:W3:Y:S01]  /*45570*/  LDL.LU R7, [R1+0x2c] ;  /* 0x00002c0001077983 */ /* 0x000ee20000300800 */
[----:B------:R-:W-:-:S02]  /*45580*/  F2FP.F16.E5M2.UNPACK_B R12, R0 ;  /* 0x00000000ff0c723e */ /* 0x000fc400020004ff */
[----:B------:R-:W-:Y:S02]  /*45590*/  F2FP.F16.E5M2.UNPACK_B R20, R20.H1 ;  /* 0x00000014ff14723e */ /* 0x000fe400030004ff */
[----:B------:R-:W-:Y:S02]  /*455a0*/  F2FP.F16.E5M2.UNPACK_B R21, R21.H1 ;  /* 0x00000015ff15723e */ /* 0x000fe400030004ff */
[----:B------:R-:W-:Y:S02]  /*455b0*/  F2FP.F16.E5M2.UNPACK_B R18, R18.H1 ;  /* 0x00000012ff12723e */ /* 0x000fe400030004ff */
[----:B------:R-:W-:Y:S02]  /*455c0*/  F2FP.F16.E5M2.UNPACK_B R19, R19.H1 ;  /* 0x00000013ff13723e */ /* 0x000fe400030004ff */
[----:B------:R-:W-:Y:S01]  /*455d0*/  F2FP.F16.E5M2.UNPACK_B R16, R28.H1 ;  /* 0x0000001cff10723e */ /* 0x000fe200030004ff */
[----:B------:R-:W-:Y:S04]  /*455e0*/  STL [R1+0x2a64], R20 ;  /* 0x002a641401007387 */ /* 0x000fe80000100800 */
[----:B------:R-:W-:Y:S01]  /*455f0*/  STL [R1+0x2a60], R21 ;  /* 0x002a601501007387 */ /* 0x000fe20000100800 */
[----:B------:R-:W-:Y:S01]  /*45600*/  F2FP.F16.E5M2.UNPACK_B R17, R23.H1 ;  /* 0x00000017ff11723e */ /* 0x000fe200030004ff */
[----:B---3--:R-:W-:-:S15]  /*45610*/  HMMA.16816.F32 R4, R12, R20, R4 ;  /* 0x000000140c04723c */ /* 0x008fde0000001804 */
[----:B------:R-:W-:-:S04]  /*45620*/  NOP ;  /* 0x0000000000007918 */ /* 0x000fc80000000000 */
[----:B------:R-:W-:Y:S04]  /*45630*/  STL.64 [R1], R4 ;  /* 0x0000000401007387 */ /* 0x000fe80000100a00 */
[----:B------:R0:W-:Y:S02]  /*45640*/  STL.64 [R1+0x8], R6 ;  /* 0x0000080601007387 */ /* 0x0001e40000100a00 */
[----:B0-----:R-:W-:Y:S01]  /*45650*/  HMMA.16816.F32 R4, R12, R18, R8 ;  /* 0x000000120c04723c */ /* 0x001fe20000001808 */
[----:B------:R-:W-:-:S07]  /*45660*/  F2FP.F16.E5M2.UNPACK_B R10, R22.H1 ;  /* 0x00000016ff0a723e */ /* 0x000fce00030004ff */
[----:B--2---:R-:W-:Y:S01]  /*45670*/  HMMA.16816.F32 R20, R12, R16, R24 ;  /* 0x000000100c14723c */ /* 0x004fe20000001818 */
[----:B------:R-:W-:Y:S10]  /*45680*/  STL [R1+0x2a68], R19 ;  /* 0x002a681301007387 */ /* 0x000ff40000100800 */
[----:B------:R-:W-:Y:S04]  /*45690*/  STL.64 [R1+0x20], R4 ;  /* 0x0000200401007387 */ /* 0x000fe80000100a00 */
[----:B------:R0:W-:Y:S04]  /*456a0*/  STL.64 [R1+0x28], R6 ;  /* 0x0000280601007387 */ /* 0x0001e80000100a00 */
[----:B------:R-:W2:Y:S04]  /*456b0*/  LDL.LU R9, [R1+0x704] ;  /* 0x0007040001097983 */ /* 0x000ea80000300800 */
[----:B0-----:R-:W3:Y:S04]  /*456c0*/  LDL.LU R6, [R1+0x6e0] ;  /* 0x0006e00001067983 */ /* 0x001ee80000300800 */
[----:B------:R-:W-:Y:S04]  /*456d0*/  STL.64 [R1+0x30], R20 ;  /* 0x0000301401007387 */ /* 0x000fe80000100a00 */
[----:B------:R-:W-:Y:S04]  /*456e0*/  STL.64 [R1+0x38], R22 ;  /* 0x0000381601007387 */ /* 0x000fe80000100a00 */
[----:B------:R-:W4:Y:S04]  /*456f0*/  LDL.LU R5, [R1+0x6f4] ;  /* 0x0006f40001057983 */ /* 0x000f280000300800 */
[----:B------:R-:W5:Y:S04]  /*45700*/  LDL.LU R2, [R1+0x6d0] ;  /* 0x0006d00001027983 */ /* 0x000f680000300800 */
        /* <DEDUP_REMOVED lines=10> */
[----:B------:R-:W3:Y:S04]  /*457b0*/  LDL.LU R7, [R1+0x6e4] ;  /* 0x0006e40001077983 */ /* 0x000ee80000300800 */
[----:B------:R-:W4:Y:S04]  /*457c0*/  LDL.LU R4, [R1+0x6f0] ;  /* 0x0006f00001047983 */ /* 0x000f280000300800 */
[----:B---3--:R-:W-:Y:S04]  /*457d0*/  STL.64 [R1+0x2aa8], R6 ;  /* 0x002aa80601007387 */ /* 0x008fe80000100a00 */
[----:B----4-:R0:W-:Y:S04]  /*457e0*/  STL.64 [R1+0x2aa0], R4 ;  /* 0x002aa00401007387 */ /* 0x0101e80000100a00 */
[----:B0-----:R-:W3:Y:S04]  /*457f0*/  LDL.LU R4, [R1+0xc0] ;  /* 0x0000c00001047983 */ /* 0x001ee80000300800 */
[----:B------:R-:W3:Y:S04]  /*45800*/  LDL.LU R5, [R1+0xc4] ;  /* 0x0000c40001057983 */ /* 0x000ee80000300800 */
        /* <DEDUP_REMOVED lines=8> */
[----:B------:R-:W-:-:S02]  /*45890*/  F2FP.F16.E5M2.UNPACK_B R11, R11.H1 ;  /* 0x0000000bff0b723e */ /* 0x000fc400030004ff */
[----:B------:R-:W-:Y:S01]  /*458a0*/  F2FP.F16.E5M2.UNPACK_B R8, R8.H1 ;  /* 0x00000008ff08723e */ /* 0x000fe200030004ff */
[----:B----4-:R-:W-:Y:S04]  /*458b0*/  STL.64 [R1+0x2a98], R18 ;  /* 0x002a981201007387 */ /* 0x010fe80000100a00 */
[----:B--2---:R0:W-:Y:S04]  /*458c0*/  STL.64 [R1+0x2a90], R16 ;  /* 0x002a901001007387 */ /* 0x0041e80000100a00 */
[----:B0-----:R-:W2:Y:S04]  /*458d0*/  LDL.LU R16, [R1+0xf0] ;  /* 0x0000f00001107983 */ /* 0x001ea80000300800 */
[----:B------:R-:W2:Y:S04]  /*458e0*/  LDL.LU R17, [R1+0xf4] ;  /* 0x0000f40001117983 */ /* 0x000ea80000300800 */
[----:B------:R-:W2:Y:S04]  /*458f0*/  LDL.LU R18, [R1+0xf8] ;  /* 0x0000f80001127983 */ /* 0x000ea80000300800 */
[----:B------:R-:W2:Y:S01]  /*45900*/  LDL.LU R19, [R1+0xfc] ;  /* 0x0000fc0001137983 */ /* 0x000ea20000300800 */
[----:B------:R-:W-:Y:S01]  /*45910*/  F2FP.F16.E5M2.UNPACK_B R9, R9.H1 ;  /* 0x00000009ff09723e */ /* 0x000fe200030004ff */
[C---:B---3--:R-:W-:Y:S02]  /*45920*/  HMMA.16816.F32 R4, R12.reuse, R10, R4 ;  /* 0x0000000a0c04723c */ /* 0x048fe40000001804 */
[----:B------:R-:W3:Y:S04]  /*45930*/  LDL.LU R0, [R1+0xcec] ;  /* 0x000cec0001007983 */ /* 0x000ee80000300800 */
[----:B------:R-:W4:Y:S04]  /*45940*/  LDL.LU R20, [R1+0xcf8] ;  /* 0x000cf80001147983 */ /* 0x000f280000300800 */
        /* <DEDUP_REMOVED lines=9> */
[----:B------:R-:W-:Y:S04]  /*459e0*/  STL.64 [R1+0x40], R4 ;  /* 0x0000400401007387 */ /* 0x000fe80000100a00 */
[----:B------:R0:W-:Y:S04]  /*459f0*/  STL.64 [R1+0x48], R6 ;  /* 0x0000480601007387 */ /* 0x0001e80000100a00 */
[----:B0-----:R-:W3:Y:S04]  /*45a00*/  LDL.LU.64 R6, [R1+0x2aa8] ;  /* 0x002aa80001067983 */ /* 0x001ee80000300a00 */
[----:B------:R-:W4:Y:S01]  /*45a10*/  LDL.LU.64 R4, [R1+0x2aa0] ;  /* 0x002aa00001047983 */ /* 0x000f220000300a00 */
[----:B--2---:R-:W-:-:S15]  /*45a20*/  HMMA.16816.F32 R16, R12, R8, R16 ;  /* 0x000000080c10723c */ /* 0x004fde0000001810 */
[----:B------:R-:W-:-:S04]  /*45a30*/  NOP ;  /* 0x0000000000007918 */ /* 0x000fc80000000000 */
[----:B------:R-:W-:Y:S04]  /*45a40*/  STL.64 [R1+0x50], R16 ;  /* 0x0000501001007387 */ /* 0x000fe80000100a00 */
[----:B------:R0:W-:Y:S04]  /*45a50*/  STL.64 [R1+0x58], R18 ;  /* 0x0000581201007387 */ /* 0x0001e80000100a00 */
[----:B0-----:R-:W2:Y:S04]  /*45a60*/  LDL.LU.64 R18, [R1+0x2a98] ;  /* 0x002a980001127983 */ /* 0x001ea80000300a00 */
[----:B------:R-:W2:Y:S01]  /*45a70*/  LDL.LU.64 R16, [R1+0x2a90] ;  /* 0x002a900001107983 */ /* 0x000ea20000300a00 */
[----:B---3--:R-:W-:-:S02]  /*45a80*/  F2FP.F16.E5M2.UNPACK_B R6, R6.H1 ;  /* 0x00000006ff06723e */ /* 0x008fc400030004ff */
[----:B------:R-:W-:Y:S01]  /*45a90*/  F2FP.F16.E5M2.UNPACK_B R7, R7.H1 ;  /* 0x00000007ff07723e */ /* 0x000fe200030004ff */
        /* <DEDUP_REMOVED lines=12> */
[----:B----4-:R-:W-:-:S02]  /*45b60*/  F2FP.F16.E5M2.UNPACK_B R4, R4.H1 ;  /* 0x00000004ff04723e */ /* 0x010fc400030004ff */
[----:B------:R-:W-:-:S07]  /*45b70*/  F2FP.F16.E5M2.UNPACK_B R5, R5.H1 ;  /* 0x00000005ff05723e */ /* 0x000fce00030004ff */
[----:B--2---:R-:W-:-:S15]  /*45b80*/  HMMA.16816.F32 R16, R12, R4, R16 ;  /* 0x000000040c10723c */ /* 0x004fde0000001810 */
[----:B------:R-:W-:-:S04]  /*45b90*/  NOP ;  /* 0x0000000000007918 */ /* 0x000fc80000000000 */
[----:B------:R-:W-:Y:S04]  /*45ba0*/  STL.64 [R1+0xc0], R16 ;  /* 0x0000c01001007387 */ /* 0x000fe80000100a00 */
[----:B------:R0:W-:Y:S04]  /*45bb0*/  STL.64 [R1+0xc8], R18 ;  /* 0x0000c81201007387 */ /* 0x0001e80000100a00 */
[----:B0-----:R-:W2:Y:S04]  /*45bc0*/  LDL.LU.64 R18, [R1+0x2a78] ;  /* 0x002a780001127983 */ /* 0x001ea80000300a00 */
[----:B------:R-:W4:Y:S04]  /*45bd0*/  LDL.LU.64 R16, [R1+0x2a70] ;  /* 0x002a700001107983 */ /* 0x000f280000300a00 */
[----:B------:R-:W-:Y:S04]  /*45be0*/  STL.64 [R1+0x2a38], R6 ;  /* 0x002a380601007387 */ /* 0x000fe80000100a00 */
[----:B------:R0:W-:Y:S04]  /*45bf0*/  STL.64 [R1+0x2a30], R4 ;  /* 0x002a300401007387 */ /* 0x0001e80000100a00 */
[----:B0-----:R-:W3:Y:S04]  /*45c00*/  LDL.LU R4, [R1+0x1e0] ;  /* 0x0001e00001047983 */ /* 0x001ee80000300800 */
[----:B------:R-:W3:Y:S04]  /*45c10*/  LDL.LU R5, [R1+0x1e4] ;  /* 0x0001e40001057983 */ /* 0x000ee80000300800 */
[----:B------:R-:W3:Y:S04]  /*45c20*/  LDL.LU R6, [R1+0x1e8] ;  /* 0x0001e80001067983 */ /* 0x000ee80000300800 */
[----:B------:R-:W3:Y:S01]  /*45c30*/  LDL.LU R7, [R1+0x1ec] ;  /* 0x0001ec0001077983 */ /* 0x000ee20000300800 */
[----:B------:R-:W-:-:S02]  /*45c40*/  IMAD R22, R22, 0x100, R20 ;  /* 0x0000010016167824 */ /* 0x000fc400078e0214 */
[----:B------:R-:W-:Y:S01]  /*45c50*/  IMAD R23, R23, 0x100, R21 ;  /* 0x0000010017177824 */ /* 0x000fe200078e0215 */
[----:B-----5:R-:W-:Y:S02]  /*45c60*/  F2FP.F16.E5M2.UNPACK_B R2, R2.H1 ;  /* 0x00000002ff02723e */ /* 0x020fe400030004ff */
[----:B------:R-:W-:Y:S01]  /*45c70*/  F2FP.F16.E5M2.UNPACK_B R3, R3.H1 ;  /* 0x00000003ff03723e */ /* 0x000fe200030004ff */
[----:B--2---:R-:W-:Y:S02]  /*45c80*/  IMAD R0, R0, 0x100, R19 ;  /* 0x0000010000007824 */ /* 0x004fe400078e0213 */
[----:B------:R-:W2:Y:S04]  /*45c90*/  LDL.LU R19, [R1+0x2a68] ;  /* 0x002a680001137983 */ /* 0x000ea80000300800 */
[----:B------:R-:W5:Y:S04]  /*45ca0*/  LDL.LU R20, [R1+0x2a64] ;  /* 0x002a640001147983 */ /* 0x000f680000300800 */
[----:B------:R-:W5:Y:S01]  /*45cb0*/  LDL.LU R21, [R1+0x2a60] ;  /* 0x002a600001157983 */ /* 0x000f620000300800 */
[----:B------:R-:W-:Y:S01]  /*45cc0*/  IMAD R28, R28, 0x100, R29 ;  /* 0x000001001c1c7824 */ /* 0x000fe200078e021d */
[----:B---3--:R-:W-:Y:S01]  /*45cd0*/  HMMA.16816.F32 R4, R12, R2, R4 ;  /* 0x000000020c04723c */ /* 0x008fe20000001804 */
[----:B------:R-:W-:-:S02]  /*45ce0*/  F2FP.F16.E5M2.UNPACK_B R12, R0 ;  /* 0x00000000ff0c723e */ /* 0x000fc400020004ff */
[----:B------:R-:W-:Y:S02]  /*45cf0*/  F2FP.F16.E5M2.UNPACK_B R13, R22 ;  /* 0x00000016ff0d723e */ /* 0x000fe400020004ff */
[----:B------:R-:W-:Y:S02]  /*45d00*/  F2FP.F16.E5M2.UNPACK_B R14, R23 ;  /* 0x00000017ff0e723e */ /* 0x000fe400020004ff */
[----:B------:R-:W-:Y:S01]  /*45d10*/  F2FP.F16.E5M2.UNPACK_B R15, R28 ;  /* 0x0000001cff0f723e */ /* 0x000fe200020004ff */
[----:B------:R-:W-:Y:S04]  /*45d20*/  STL [R1+0x2a04], R2 ;  /* 0x002a040201007387 */ /* 0x000fe80000100800 */
[----:B------:R-:W-:Y:S07]  /*45d30*/  STL [R1+0x2a00], R3 ;  /* 0x002a000301007387 */ /* 0x000fee0000100800 */
[----:B------:R-:W-:Y:S04]  /*45d40*/  STL.64 [R1+0x90], R4 ;  /* 0x0000900401007387 */ /* 0x000fe80000100a00 */
[----:B------:R2:W-:Y:S01]  /*45d50*/  STL.64 [R1+0x98], R6 ;  /* 0x0000980601007387 */ /* 0x0005e20000100a00 */
[C---:B-----5:R-:W-:Y:S08]  /*45d60*/  HMMA.16816.F32 R8, R12.reuse, R20, R8 ;  /* 0x000000140c08723c */ /* 0x060ff00000001808 */
[C---:B--2---:R-:W-:Y:S01]  /*45d70*/  HMMA.16816.F32 R4, R12.reuse, R18, R24 ;  /* 0x000000120c04723c */ /* 0x044fe20000001818 */
[----:B------:R-:W-:Y:S10]  /*45d80*/  STL [R1+0x2a08], R21 ;  /* 0x002a081501007387 */ /* 0x000ff40000100800 */
[----:B------:R-:W-:Y:S04]  /*45d90*/  STL.64 [R1+0x370], R8 ;  /* 0x0003700801007387 */ /* 0x000fe80000100a00 */
[----:B------:R-:W-:Y:S04]  /*45da0*/  STL.64 [R1+0x378], R10 ;  /* 0x0003780a01007387 */ /* 0x000fe80000100a00 */
[----:B------:R-:W2:Y:S04]  /*45db0*/  LDL.LU R24, [R1+0x3e0] ;  /* 0x0003e00001187983 */ /* 0x000ea80000300800 */
        /* <DEDUP_REMOVED lines=79> */
[----:B------:R-:W4:Y:S01]  /*462b0*/  LDL.LU.64 R8, [R1+0x2a50] ;  /* 0x002a500001087983 */ /* 0x000f220000300a00 */
[----:B---3--:R-:W-:-:S15]  /*462c0*/  HMMA.16816.F32 R4, R12, R10, R4 ;  /* 0x0000000a0c04723c */ /* 0x008fde0000001804 */
        /* <DEDUP_REMOVED lines=23> */
[----:B-----5:R-:W-:-:S03]  /*46440*/  IMAD R0, R29, 0x100, R0 ;  /* 0x000001001d007824 */ /* 0x020fc600078e0200 */
[----:B------:R-:W5:Y:S01]  /*46450*/  LDL.LU R29, [R1+0x1d24] ;  /* 0x001d2400011d7983 */ /* 0x000f620000300800 */
[----:B------:R-:W-:Y:S02]  /*46460*/  IMAD R28, R28, 0x100, R3 ;  /* 0x000001001c1c7824 */ /* 0x000fe400078e0203 */
[----:B---3--:R-:W-:Y:S02]  /*46470*/  IMAD R23, R23, 0x100, R2 ;  /* 0x0000010017177824 */ /* 0x008fe400078e0202 */
[----:B----4-:R-:W-:Y:S02]  /*46480*/  IMAD R22, R22, 0x100, R21 ;  /* 0x0000010016167824 */ /* 0x010fe400078e0215 */
[----:B------:R-:W3:Y:S04]  /*46490*/  LDL.LU R21, [R1+0x2a08] ;  /* 0x002a080001157983 */ /* 0x000ee80000300800 */
[----:B------:R-:W2:Y:S04]  /*464a0*/  LDL.LU R2, [R1+0x2a04] ;  /* 0x002a040001027983 */ /* 0x000ea80000300800 */
[----:B------:R-:W2:Y:S02]  /*464b0*/  LDL.LU R3, [R1+0x2a00] ;  /* 0x002a000001037983 */ /* 0x000ea40000300800 */
[----:B--2---:R-:W-:Y:S02]  /*464c0*/  HMMA.16816.F32 R12, R12, R2, R24 ;  /* 0x000000020c0c723c */ /* 0x004fe40000001818 */
[----:B------:R-:W3:Y:S04]  /*464d0*/  LDL.LU.64 R26, [R1+0x29f8] ;  /* 0x0029f800011a7983 */ /* 0x000ee80000300a00 */
[----:B------:R-:W3:Y:S04]  /*464e0*/  LDL.LU.64 R24, [R1+0x29f0] ;  /* 0x0029f00001187983 */ /* 0x000ee80000300a00 */
[----:B------:R0:W-:Y:S04]  /*464f0*/  STL [R1+0x299c], R2 ;  /* 0x00299c0201007387 */ /* 0x0001e80000100800 */
[----:B0-----:R-:W5:Y:S05]  /*46500*/  LDL.LU R2, [R1+0x1d28] ;  /* 0x001d280001027983 */ /* 0x001f6a0000300800 */
[----:B------:R0:W-:Y:S04]  /*46510*/  STL.64 [R1+0x80], R12 ;  /* 0x0000800c01007387 */ /* 0x0001e80000100a00 */
[----:B------:R1:W-:Y:S01]  /*46520*/  STL.64 [R1+0x88], R14 ;  /* 0x0000880e01007387 */ /* 0x0003e20000100a00 */
[----:B0-----:R-:W-:-:S02]  /*46530*/  F2FP.F16.E5M2.UNPACK_B R12, R0 ;  /* 0x00000000ff0c723e */ /* 0x001fc400020004ff */
[----:B------:R-:W-:Y:S02]  /*46540*/  F2FP.F16.E5M2.UNPACK_B R13, R22 ;  /* 0x00000016ff0d723e */ /* 0x000fe400020004ff */
[----:B-1----:R-:W-:Y:S02]  /*46550*/  F2FP.F16.E5M2.UNPACK_B R14, R23 ;  /* 0x00000017ff0e723e */ /* 0x002fe400020004ff */
[----:B------:R-:W-:Y:S01]  /*46560*/  F2FP.F16.E5M2.UNPACK_B R15, R28 ;  /* 0x0000001cff0f723e */ /* 0x000fe200020004ff */
[----:B------:R0:W-:Y:S04]  /*46570*/  STL [R1+0x2998], R3 ;  /* 0x0029980301007387 */ /* 0x0001e80000100800 */
[----:B0-----:R-:W2:Y:S04]  /*46580*/  LDL.LU R3, [R1+0x1d1c] ;  /* 0x001d1c0001037983 */ /* 0x001ea80000300800 */
        /* <DEDUP_REMOVED lines=36> */
[----:B------:R-:W3:Y:S01]  /*467d0*/  LDL.LU.64 R24, [R1+0x29a0] ;  /* 0x0029a00001187983 */ /* 0x000ee20000300a00 */
[C---:B----4-:R-:W-:Y:S03]  /*467e0*/  HMMA.16816.F32 R16, R12.reuse, R6, R16 ;  /* 0x000000060c10723c */ /* 0x050fe60000001810 */
[----:B------:R-:W-:Y:S04]  /*467f0*/  STL.64 [R1+0x2960], R10 ;  /* 0x0029600a01007387 */ /* 0x000fe80000100a00 */
[----:B------:R3:W-:Y:S04]  /*46800*/  STL.64 [R1+0x2958], R8 ;  /* 0x0029580801007387 */ /* 0x0007e80000100a00 */
[----:B------:R-:W-:Y:S08]  /*46810*/  STL.64 [R1+0x2940], R6 ;  /* 0x0029400601007387 */ /* 0x000ff00000100a00 */
[----:B------:R-:W-:Y:S04]  /*46820*/  STL.64 [R1+0x610], R16 ;  /* 0x0006101001007387 */ /* 0x000fe80000100a00 */
[----:B------:R-:W-:Y:S04]  /*46830*/  STL.64 [R1+0x618], R18 ;  /* 0x0006181201007387 */ /* 0x000fe80000100a00 */
[----:B------:R-:W-:Y:S01]  /*46840*/  STL.64 [R1+0x2938], R4 ;  /* 0x0029380401007387 */ /* 0x000fe20000100a00 */
[----:B---3--:R-:W-:-:S15]  /*46850*/  HMMA.16816.F32 R8, R12, R4, R24 ;  /* 0x000000040c08723c */ /* 0x008fde0000001818 */
[----:B------:R-:W-:-:S04]  /*46860*/  NOP ;  /* 0x0000000000007918 */ /* 0x000fc80000000000 */
[----:B------:R-:W-:Y:S04]  /*46870*/  STL.64 [R1+0x600], R8 ;  /* 0x0006000801007387 */ /* 0x000fe80000100a00 */
[----:B------:R-:W-:Y:S04]  /*46880*/  STL.64 [R1+0x608], R10 ;  /* 0x0006080a01007387 */ /* 0x000fe80000100a00 */
[----:B------:R-:W3:Y:S04]  /*46890*/  LDL.LU R24, [R1+0x2c0] ;  /* 0x0002c00001187983 */ /* 0x000ee80000300800 */
[----:B------:R-:W3:Y:S04]  /*468a0*/  LDL.LU R25, [R1+0x2c4] ;  /* 0x0002c40001197983 */ /* 0x000ee80000300800 */
[----:B------:R-:W4:Y:S04]  /*468b0*/  LDL.LU R26, [R1+0x2c8] ;  /* 0x0002c800011a7983 */ /* 0x000f280000300800 */
[----:B------:R-:W4:Y:S01]  /*468c0*/  LDL.LU R27, [R1+0x2cc] ;  /* 0x0002cc00011b7983 */ /* 0x000f220000300800 */
[----:B-----5:R-:W-:-:S03]  /*468d0*/  IMAD R22, R29, 0x100, R2 ;  /* 0x000001001d167824 */ /* 0x020fc600078e0202 */
[----:B----4-:R-:W-:Y:S04]  /*468e0*/  STL.64 [R1+0x28f0], R26 ;  /* 0x0028f01a01007387 */ /* 0x010fe80000100a00 */
[----:B---3--:R0:W-:Y:S04]  /*468f0*/  STL.64 [R1+0x28e8], R24 ;  /* 0x0028e81801007387 */ /* 0x0081e80000100a00 */
[----:B------:R-:W3:Y:S04]  /*46900*/  LDL.LU R29, [R1+0x1d54] ;  /* 0x001d5400011d7983 */ /* 0x000ee80000300800 */
[----:B---3--:R-:W-:Y:S04]  /*46910*/  STL [R1+0x2908], R29 ;  /* 0x0029081d01007387 */ /* 0x008fe80000100800 */
[----:B0-----:R-:W3:Y:S04]  /*46920*/  LDL.LU R24, [R1+0x2e0] ;  /* 0x0002e00001187983 */ /* 0x001ee80000300800 */
[----:B------:R-:W3:Y:S04]  /*46930*/  LDL.LU R25, [R1+0x2e4] ;  /* 0x0002e40001197983 */ /* 0x000ee80000300800 */
[----:B------:R-:W4:Y:S04]  /*46940*/  LDL.LU R26, [R1+0x2e8] ;  /* 0x0002e800011a7983 */ /* 0x000f280000300800 */
[----:B------:R-:W4:Y:S04]  /*46950*/  LDL.LU R27, [R1+0x2ec] ;  /* 0x0002ec00011b7983 */ /* 0x000f280000300800 */
        /* <DEDUP_REMOVED lines=15> */
[----:B------:R-:W5:Y:S01]  /*46a50*/  LDL.LU R11, [R1+0x34c] ;  /* 0x00034c00010b7983 */ /* 0x000f620000300800 */
[----:B------:R-:W-:-:S03]  /*46a60*/  IMAD R0, R3, 0x100, R0 ;  /* 0x0000010003007824 */ /* 0x000fc600078e0200 */
        /* <DEDUP_REMOVED lines=19> */
[----:B--2---:R0:W-:Y:S04]  /*46ba0*/  STL [R1+0x290c], R29 ;  /* 0x00290c1d01007387 */ /* 0x0041e80000100800 */
[----:B0-----:R-:W2:Y:S04]  /*46bb0*/  LDL.LU R29, [R1+0x1d48] ;  /* 0x001d4800011d7983 */ /* 0x001ea80000300800 */
[----:B--2---:R0:W-:Y:S04]  /*46bc0*/  STL [R1+0x2910], R29 ;  /* 0x0029101d01007387 */ /* 0x0041e80000100800 */
[----:B0-----:R-:W2:Y:S04]  /*46bd0*/  LDL.LU R29, [R1+0x1d40] ;  /* 0x001d4000011d7983 */ /* 0x001ea80000300800 */
        /* <DEDUP_REMOVED lines=12> */
[----:B-----5:R-:W-:-:S02]  /*46ca0*/  IMAD R23, R23, 0x100, R2 ;  /* 0x0000010017177824 */ /* 0x020fc400078e0202 */
[----:B------:R-:W-:Y:S01]  /*46cb0*/  IMAD R28, R28, 0x100, R3 ;  /* 0x000001001c1c7824 */ /* 0x000fe200078e0203 */
[----:B----4-:R-:W-:Y:S04]  /*46cc0*/  STL.64 [R1+0x2930], R26 ;  /* 0x0029301a01007387 */ /* 0x010fe80000100a00 */
[----:B---3--:R0:W-:Y:S04]  /*46cd0*/  STL.64 [R1+0x2928], R24 ;  /* 0x0029281801007387 */ /* 0x0081e80000100a00 */
[----:B0-----:R-:W3:Y:S04]  /*46ce0*/  LDL.LU R24, [R1+0x310] ;  /* 0x0003100001187983 */ /* 0x001ee80000300800 */
[----:B------:R-:W3:Y:S04]  /*46cf0*/  LDL.LU R25, [R1+0x314] ;  /* 0x0003140001197983 */ /* 0x000ee80000300800 */
[----:B------:R-:W3:Y:S04]  /*46d00*/  LDL.LU R26, [R1+0x318] ;  /* 0x00031800011a7983 */ /* 0x000ee80000300800 */
[----:B------:R-:W3:Y:S04]  /*46d10*/  LDL.LU R27, [R1+0x31c] ;  /* 0x00031c00011b7983 */ /* 0x000ee80000300800 */
[----:B------:R-:W4:Y:S04]  /*46d20*/  LDL.LU R2, [R1+0x299c] ;  /* 0x00299c0001027983 */ /* 0x000f280000300800 */
[----:B------:R-:W4:Y:S02]  /*46d30*/  LDL.LU R3, [R1+0x2998] ;  /* 0x0029980001037983 */ /* 0x000f240000300800 */
[----:B----4-:R-:W-:Y:S02]  /*46d40*/  HMMA.16816.F32 R12, R12, R2, R8 ;  /* 0x000000020c0c723c */ /* 0x010fe40000001808 */
[----:B------:R-:W4:Y:S04]  /*46d50*/  LDL.LU.64 R10, [R1+0x2990] ;  /* 0x00299000010a7983 */ /* 0x000f280000300a00 */
[----:B------:R-:W4:-:S13]  /*46d60*/  LDL.LU.64 R8, [R1+0x2988] ;  /* 0x0029880001087983 */ /* 0x000f1a0000300a00 */
[----:B------:R0:W-:Y:S04]  /*46d70*/  STL.64 [R1+0x70], R12 ;  /* 0x0000700c01007387 */ /* 0x0001e80000100a00 */
[----:B------:R1:W-:Y:S01]  /*46d80*/  STL.64 [R1+0x78], R14 ;  /* 0x0000780e01007387 */ /* 0x0003e20000100a00 */
[----:B0-----:R-:W-:Y:S02]  /*46d90*/  F2FP.F16.E5M2.UNPACK_B R12, R0 ;  /* 0x00000000ff0c723e */ /* 0x001fe400020004ff */
[----:B------:R-:W-:Y:S02]  /*46da0*/  F2FP.F16.E5M2.UNPACK_B R13, R22 ;  /* 0x00000016ff0d723e */ /* 0x000fe400020004ff */
[----:B-1----:R-:W-:Y:S02]  /*46db0*/  F2FP.F16.E5M2.UNPACK_B R14, R23 ;  /* 0x00000017ff0e723e */ /* 0x002fe400020004ff */
[----:B------:R-:W-:Y:S01]  /*46dc0*/  F2FP.F16.E5M2.UNPACK_B R15, R28 ;  /* 0x0000001cff0f723e */ /* 0x000fe200020004ff */
[----:B------:R-:W2:Y:S04]  /*46dd0*/  LDL.LU R0, [R1+0x1d3c] ;  /* 0x001d3c0001007983 */ /* 0x000ea80000300800 */
[----:B------:R-:W5:Y:S04]  /*46de0*/  LDL.LU R22, [R1+0x1d44] ;  /* 0x001d440001167983 */ /* 0x000f680000300800 */
[----:B------:R-:W2:Y:S04]  /*46df0*/  LDL.LU R23, [R1+0x1d4c] ;  /* 0x001d4c0001177983 */ /* 0x000ea80000300800 */
[----:B------:R-:W2:Y:S01]  /*46e00*/  LDL.LU R28, [R1+0x1d58] ;  /* 0x001d5800011c7983 */ /* 0x000ea20000300800 */
[----:B------:R-:W-:-:S15]  /*46e10*/  HMMA.16816.F32 R16, R12, R20, R16 ;  /* 0x000000140c10723c */ /* 0x000fde0000001810 */
[----:B------:R-:W-:-:S04]  /*46e20*/  NOP ;  /* 0x0000000000007918 */ /* 0x000fc80000000000 */
[----:B------:R-:W-:Y:S04]  /*46e30*/  STL.64 [R1+0x5f0], R16 ;  /* 0x0005f01001007387 */ /* 0x000fe80000100a00 */
[----:B------:R0:W-:Y:S04]  /*46e40*/  STL.64 [R1+0x5f8], R18 ;  /* 0x0005f81201007387 */ /* 0x0001e80000100a00 */
[----:B0-----:R-:W2:Y:S04]  /*46e50*/  LDL.LU.64 R18, [R1+0x2980] ;  /* 0x0029800001127983 */ /* 0x001ea80000300a00 */
[----:B------:R-:W4:Y:S01]  /*46e60*/  LDL.LU.64 R16, [R1+0x2978] ;  /* 0x0029780001107983 */ /* 0x000f220000300a00 */
[C---:B--2---:R-:W-:Y:S08]  /*46e70*/  HMMA.16816.F32 R4, R12.reuse, R18, R4 ;  /* 0x000000120c04723c */ /* 0x044ff00000001804 */
[C---:B----4-:R-:W-:Y:S11]  /*46e80*/  HMMA.16816.F32 R8, R12.reuse, R16, R8 ;  /* 0x000000100c08723c */ /* 0x050ff60000001808 */
[----:B------:R-:W-:Y:S04]  /*46e90*/  STL.64 [R1+0x5e0], R4 ;  /* 0x0005e00401007387 */ /* 0x000fe80000100a00 */
[----:B------:R0:W-:Y:S04]  /*46ea0*/  STL.64 [R1+0x5e8], R6 ;  /* 0x0005e80601007387 */ /* 0x0001e80000100a00 */
[----:B0-----:R-:W2:Y:S04]  /*46eb0*/  LDL.LU.64 R6, [R1+0x2970] ;  /* 0x0029700001067983 */ /* 0x001ea80000300a00 */
[----:B------:R-:W2:Y:S04]  /*46ec0*/  LDL.LU.64 R4, [R1+0x2968] ;  /* 0x0029680001047983 */ /* 0x000ea80000300a00 */
        /* <DEDUP_REMOVED lines=21> */
[----:B------:R-:W2:Y:S01]  /*47020*/  LDL.LU.64 R24, [R1+0x2928] ;  /* 0x0029280001187983 */ /* 0x000ea20000300a00 */
[----:B------:R-:W-:Y:S01]  /*47030*/  IMAD R0, R0, 0x100, R29 ;  /* 0x0000010000007824 */ /* 0x000fe200078e021d */
        /* <DEDUP_REMOVED lines=15> */
[----:B--2---:R-:W-:Y:S01]  /*47130*/  HMMA.16816.F32 R12, R12, R2, R24 ;  /* 0x000000020c0c723c */ /* 0x004fe20000001818 */
[----:B----4-:R-:W-:Y:S02]  /*47140*/  IMAD R23, R23, 0x100, R29 ;  /* 0x0000010017177824 */ /* 0x010fe400078e021d */
[----:B------:R-:W2:Y:S04]  /*47150*/  LDL.LU R29, [R1+0x2908] ;  /* 0x00290800011d7983 */ /* 0x000ea80000300800 */
[----:B------:R-:W4:Y:S04]  /*47160*/  LDL.LU.64 R26, [R1+0x2900] ;  /* 0x00290000011a7983 */ /* 0x000f280000300a00 */
[----:B------:R-:W4:Y:S04]  /*47170*/  LDL.LU.64 R24, [R1+0x28f8] ;  /* 0x0028f80001187983 */ /* 0x000f280000300a00 */
[----:B------:R-:W-:Y:S04]  /*47180*/  STL [R1+0x28a0], R3 ;  /* 0x0028a00301007387 */ /* 0x000fe80000100800 */
[----:B------:R0:W-:Y:S04]  /*47190*/  STL.64 [R1+0x60], R12 ;  /* 0x0000600c01007387 */ /* 0x0001e80000100a00 */
[----:B------:R1:W-:Y:S01]  /*471a0*/  STL.64 [R1+0x68], R14 ;  /* 0x0000680e01007387 */ /* 0x0003e20000100a00 */
[----:B0-----:R-:W-:-:S02]  /*471b0*/  F2FP.F16.E5M2.UNPACK_B R12, R0 ;  /* 0x00000000ff0c723e */ /* 0x001fc400020004ff */
[----:B------:R-:W-:Y:S02]  /*471c0*/  F2FP.F16.E5M2.UNPACK_B R13, R22 ;  /* 0x00000016ff0d723e */ /* 0x000fe400020004ff */
[----:B-1----:R-:W-:Y:S01]  /*471d0*/  F2FP.F16.E5M2.UNPACK_B R14, R23 ;  /* 0x00000017ff0e723e */ /* 0x002fe200020004ff */
[----:B--2---:R-:W-:-:S05]  /*471e0*/  IMAD R28, R29, 0x100, R28 ;  /* 0x000001001d1c7824 */ /* 0x004fca00078e021c */
[----:B------:R-:W-:-:S07]  /*471f0*/  F2FP.F16.E5M2.UNPACK_B R15, R28 ;  /* 0x0000001cff0f723e */ /* 0x000fce00020004ff */
[----:B----4-:R-:W-:-:S15]  /*47200*/  HMMA.16816.F32 R24, R12, R20, R24 ;  /* 0x000000140c18723c */ /* 0x010fde0000001818 */
[----:B------:R-:W-:-:S04]  /*47210*/  NOP ;  /* 0x0000000000007918 */ /* 0x000fc80000000000 */
[----:B------:R-:W-:Y:S04]  /*47220*/  STL.64 [R1+0x1f0], R24 ;  /* 0x0001f01801007387 */ /* 0x000fe80000100a00 */
[----:B------:R0:W-:Y:S04]  /*47230*/  STL.64 [R1+0x1f8], R26 ;  /* 0x0001f81a01007387 */ /* 0x0001e80000100a00 */
[----:B0-----:R-:W2:Y:S04]  /*47240*/  LDL.LU.64 R26, [R1+0x28f0] ;  /* 0x0028f000011a7983 */ /* 0x001ea80000300a00 */
[----:B------:R-:W2:Y:S01]  /*47250*/  LDL.LU.64 R24, [R1+0x28e8] ;  /* 0x0028e80001187983 */ /* 0x000ea20000300a00 */
[----:B---3--:R-:W-:-:S15]  /*47260*/  HMMA.16816.F32 R4, R12, R18, R4 ;  /* 0x000000120c04723c */ /* 0x008fde0000001804 */
[----:B------:R-:W-:-:S04]  /*47270*/  NOP ;  /* 0x0000000000007918 */ /* 0x000fc80000000000 */
[----:B------:R-:W-:Y:S04]  /*47280*/  STL.64 [R1+0x1e0], R4 ;  /* 0x0001e00401007387 */ /* 0x000fe80000100a00 */
[----:B------:R2:W-:Y:S04]  /*47290*/  STL.64 [R1+0x1e8], R6 ;  /* 0x0001e80601007387 */ /* 0x0005e80000100a00 */
[----:B------:R-:W3:Y:S04]  /*472a0*/  LDL.LU R0, [R1+0x1d5c] ;  /* 0x001d5c0001007983 */ /* 0x000ee80000300800 */
[----:B------:R-:W4:Y:S01]  /*472b0*/  LDL.LU R22, [R1+0x1d64] ;  /* 0x001d640001167983 */ /* 0x000f220000300800 */
[----:B--2---:R-:W-:-:S15]  /*472c0*/  HMMA.16816.F32 R4, R12, R16, R24 ;  /* 0x000000100c04723c */ /* 0x004fde0000001818 */
[----:B------:R-:W-:-:S04]  /*472d0*/  NOP ;  /* 0x0000000000007918 */ /* 0x000fc80000000000 */
[----:B------:R0:W-:Y:S04]  /*472e0*/  STL.64 [R1+0x590], R4 ;  /* 0x0005900401007387 */ /* 0x0001e80000100a00 */
[----:B------:R1:W-:Y:S04]  /*472f0*/  STL.64 [R1+0x598], R6 ;  /* 0x0005980601007387 */ /* 0x0003e80000100a00 */
[----:B------:R-:W-:Y:S04]  /*47300*/  STL.64 [R1+0x2888], R18 ;  /* 0x0028881201007387 */ /* 0x000fe80000100a00 */
[----:B------:R-:W-:Y:S04]  /*47310*/  STL.64 [R1+0x2880], R16 ;  /* 0x0028801001007387 */ /* 0x000fe80000100a00 */
[----:B------:R-:W2:Y:S04]  /*47320*/  LDL.LU R24, [R1+0x230] ;  /* 0x0002300001187983 */ /* 0x000ea80000300800 */
[----:B------:R-:W2:Y:S04]  /*47330*/  LDL.LU R25, [R1+0x234] ;  /* 0x0002340001197983 */ /* 0x000ea80000300800 */
[----:B------:R-:W5:Y:S04]  /*47340*/  LDL.LU R26, [R1+0x238] ;  /* 0x00023800011a7983 */ /* 0x000f680000300800 */
[----:B------:R-:W5:Y:S04]  /*47350*/  LDL.LU R27, [R1+0x23c] ;  /* 0x00023c00011b7983 */ /* 0x000f680000300800 */
[----:B0-----:R-:W2:Y:S04]  /*47360*/  LDL.LU R4, [R1+0x2a0] ;  /* 0x0002a00001047983 */ /* 0x001ea80000300800 */
[----:B------:R-:W2:Y:S04]  /*47370*/  LDL.LU R5, [R1+0x2a4] ;  /* 0x0002a40001057983 */ /* 0x000ea80000300800 */
[----:B-1----:R-:W2:Y:S04]  /*47380*/  LDL.LU R6, [R1+0x2a8] ;  /* 0x0002a80001067983 */ /* 0x002ea80000300800 */
        /* <DEDUP_REMOVED lines=12> */
[----:B------:R-:W4:Y:S04]  /*47450*/  LDL.LU R23, [R1+0x1d6c] ;  /* 0x001d6c0001177983 */ /* 0x000f280000300800 */
[----:B----4-:R-:W-:Y:S04]  /*47460*/  STL.64 [R1+0x28b0], R22 ;  /* 0x0028b01601007387 */ /* 0x010fe80000100a00 */
[----:B------:R0:W-:Y:S04]  /*47470*/  STL.64 [R1+0x28a8], R20 ;  /* 0x0028a81401007387 */ /* 0x0001e80000100a00 */
[----:B0-----:R-:W4:Y:S04]  /*47480*/  LDL.LU R20, [R1+0x280] ;  /* 0x0002800001147983 */ /* 0x001f280000300800 */
[----:B------:R-:W4:Y:S04]  /*47490*/  LDL.LU R21, [R1+0x284] ;  /* 0x0002840001157983 */ /* 0x000f280000300800 */
[----:B------:R-:W3:Y:S04]  /*474a0*/  LDL.LU R22, [R1+0x288] ;  /* 0x0002880001167983 */ /* 0x000ee80000300800 */
[----:B------:R-:W3:Y:S01]  /*474b0*/  LDL.LU R23, [R1+0x28c] ;  /* 0x00028c0001177983 */ /* 0x000ee20000300800 */
[C---:B--2---:R-:W-:Y:S03]  /*474c0*/  HMMA.16816.F32 R4, R12.reuse, R10, R4 ;  /* 0x0000000a0c04723c */ /* 0x044fe60000001804 */
[----:B---3--:R-:W-:Y:S04]  /*474d0*/  STL.64 [R1+0x28c0], R22 ;  /* 0x0028c01601007387 */ /* 0x008fe80000100a00 */
[----:B----4-:R0:W-:Y:S04]  /*474e0*/  STL.64 [R1+0x28b8], R20 ;  /* 0x0028b81401007387 */ /* 0x0101e80000100a00 */
[----:B0-----:R-:W2:Y:S04]  /*474f0*/  LDL.LU R20, [R1+0x290] ;  /* 0x0002900001147983 */ /* 0x001ea80000300800 */
[----:B------:R-:W2:Y:S04]  /*47500*/  LDL.LU R21, [R1+0x294] ;  /* 0x0002940001157983 */ /* 0x000ea80000300800 */
[----:B------:R-:W2:Y:S04]  /*47510*/  LDL.LU R22, [R1+0x298] ;  /* 0x0002980001167983 */ /* 0x000ea80000300800 */
[----:B------:R-:W2:Y:S04]  /*47520*/  LDL.LU R23, [R1+0x29c] ;  /* 0x00029c0001177983 */ /* 0x000ea80000300800 */
        /* <DEDUP_REMOVED lines=8> */
[----:B-----5:R-:W-:Y:S04]  /*475b0*/  STL.64 [R1+0x2878], R26 ;  /* 0x0028781a01007387 */ /* 0x020fe80000100a00 */
[----:B------:R0:W-:Y:S04]  /*475c0*/  STL.64 [R1+0x2870], R24 ;  /* 0x0028701801007387 */ /* 0x0001e80000100a00 */
[----:B0-----:R-:W5:Y:S04]  /*475d0*/  LDL.LU R24, [R1+0x250] ;  /* 0x0002500001187983 */ /* 0x001f680000300800 */
[----:B------:R-:W5:Y:S04]  /*475e0*/  LDL.LU R25, [R1+0x254] ;  /* 0x0002540001197983 */ /* 0x000f680000300800 */
[----:B------:R-:W5:Y:S04]  /*475f0*/  LDL.LU R26, [R1+0x258] ;  /* 0x00025800011a7983 */ /* 0x000f680000300800 */
[----:B------:R-:W5:Y:S04]  /*47600*/  LDL.LU R27, [R1+0x25c] ;  /* 0x00025c00011b7983 */ /* 0x000f680000300800 */
        /* <DEDUP_REMOVED lines=23> */
[----:B0-----:R-:W2:Y:S04]  /*47780*/  LDL.LU R6, [R1+0x1d60] ;  /* 0x001d600001067983 */ /* 0x001ea80000300800 */
[----:B------:R-:W3:Y:S04]  /*47790*/  LDL.LU R7, [R1+0x1d68] ;  /* 0x001d680001077983 */ /* 0x000ee80000300800 */
[----:B------:R0:W-:Y:S04]  /*477a0*/  STL.64 [R1+0x2850], R4 ;  /* 0x0028500401007387 */ /* 0x0001e80000100a00 */
[----:B0-----:R-:W4:Y:S04]  /*477b0*/  LDL.LU R4, [R1+0x210] ;  /* 0x0002100001047983 */ /* 0x001f280000300800 */
[----:B------:R-:W4:Y:S01]  /*477c0*/  LDL.LU R5, [R1+0x214] ;  /* 0x0002140001057983 */ /* 0x000f220000300800 */
[----:B--2---:R-:W-:-:S02]  /*477d0*/  IMAD R0, R0, 0x100, R6 ;  /* 0x0000010000007824 */ /* 0x004fc400078e0206 */
[----:B---3--:R-:W-:Y:S01]  /*477e0*/  IMAD R22, R22, 0x100, R7 ;  /* 0x0000010016167824 */ /* 0x008fe200078e0207 */
[----:B------:R-:W2:Y:S04]  /*477f0*/  LDL.LU R6, [R1+0x218] ;  /* 0x0002180001067983 */ /* 0x000ea80000300800 */
[----:B------:R-:W2:Y:S01]  /*47800*/  LDL.LU R7, [R1+0x21c] ;  /* 0x00021c0001077983 */ /* 0x000ea20000300800 */
[----:B------:R-:W-:-:S03]  /*47810*/  IMAD R23, R23, 0x100, R3 ;  /* 0x0000010017177824 */ /* 0x000fc600078e0203 */
[----:B--2---:R-:W-:Y:S04]  /*47820*/  STL.64 [R1+0x2868], R6 ;  /* 0x0028680601007387 */ /* 0x004fe80000100a00 */
[----:B----4-:R0:W-:Y:S04]  /*47830*/  STL.64 [R1+0x2860], R4 ;  /* 0x0028600401007387 */ /* 0x0101e80000100a00 */
[----:B0-----:R-:W2:Y:S04]  /*47840*/  LDL.LU R4, [R1+0x220] ;  /* 0x0002200001047983 */ /* 0x001ea80000300800 */
[----:B------:R-:W2:Y:S04]  /*47850*/  LDL.LU R5, [R1+0x224] ;  /* 0x0002240001057983 */ /* 0x000ea80000300800 */
[----:B------:R-:W2:Y:S04]  /*47860*/  LDL.LU R6, [R1+0x228] ;  /* 0x0002280001067983 */ /* 0x000ea80000300800 */
[----:B------:R-:W2:Y:S04]  /*47870*/  LDL.LU R7, [R1+0x22c] ;  /* 0x00022c0001077983 */ /* 0x000ea80000300800 */
[----:B------:R-:W3:Y:S01]  /*47880*/  LDL.LU R3, [R1+0x28a0] ;  /* 0x0028a00001037983 */ /* 0x000ee20000300800 */
[----:B------:R-:W-:Y:S01]  /*47890*/  IMAD R28, R29, 0x100, R28 ;  /* 0x000001001d1c7824 */ /* 0x000fe200078e021c */
[----:B---3--:R-:W-:Y:S02]  /*478a0*/  HMMA.16816.F32 R12, R12, R2, R16 ;  /* 0x000000020c0c723c */ /* 0x008fe40000001810 */
[----:B------:R-:W3:Y:S04]  /*478b0*/  LDL.LU.64 R18, [R1+0x2898] ;  /* 0x0028980001127983 */ /* 0x000ee80000300a00 */
[----:B------:R-:W3:Y:S04]  /*478c0*/  LDL.LU.64 R16, [R1+0x2890] ;  /* 0x0028900001107983 */ /* 0x000ee80000300a00 */
        /* <DEDUP_REMOVED lines=8> */
[----:B---3--:R-:W-:-:S15]  /*47950*/  HMMA.16816.F32 R16, R12, R20, R16 ;  /* 0x000000140c10723c */ /* 0x008fde0000001810 */
[----:B------:R-:W-:-:S04]  /*47960*/  NOP ;  /* 0x0000000000007918 */ /* 0x000fc80000000000 */
[----:B------:R-:W-:Y:S04]  /*47970*/  STL.64 [R1+0x540], R16 ;  /* 0x0005401001007387 */ /* 0x000fe80000100a00 */
[----:B------:R0:W-:Y:S04]  /*47980*/  STL.64 [R1+0x548], R18 ;  /* 0x0005481201007387 */ /* 0x0001e80000100a00 */
[----:B0-----:R-:W5:Y:S04]  /*47990*/  LDL.LU.64 R18, [R1+0x2888] ;  /* 0x0028880001127983 */ /* 0x001f680000300a00 */
[----:B------:R-:W3:Y:S04]  /*479a0*/  LDL.LU.64 R16, [R1+0x2880] ;  /* 0x0028800001107983 */ /* 0x000ee80000300a00 */
[----:B------:R-:W-:Y:S01]  /*479b0*/  STL [R1+0x284c], R21 ;  /* 0x00284c1501007387 */ /* 0x000fe20000100800 */
[----:B-----5:R-:W-:-:S15]  /*479c0*/  HMMA.16816.F32 R24, R12, R18, R24 ;  /* 0x000000120c18723c */ /* 0x020fde0000001818 */
[----:B------:R-:W-:-:S04]  /*479d0*/  NOP ;  /* 0x0000000000007918 */ /* 0x000fc80000000000 */
[----:B------:R-:W-:Y:S04]  /*479e0*/  STL.64 [R1+0x530], R24 ;  /* 0x0005301801007387 */ /* 0x000fe80000100a00 */
[----:B------:R0:W-:Y:S04]  /*479f0*/  STL.64 [R1+0x538], R26 ;  /* 0x0005381a01007387 */ /* 0x0001e80000100a00 */
[----:B0-----:R-:W4:Y:S04]  /*47a00*/  LDL.LU.64 R26, [R1+0x2878] ;  /* 0x00287800011a7983 */ /* 0x001f280000300a00 */
[----:B------:R-:W4:Y:S04]  /*47a10*/  LDL.LU.64 R24, [R1+0x2870] ;  /* 0x0028700001187983 */ /* 0x000f280000300a00 */
[----:B------:R-:W-:Y:S04]  /*47a20*/  STL.64 [R1+0x2828], R18 ;  /* 0x0028281201007387 */ /* 0x000fe80000100a00 */
[----:B---3--:R0:W-:Y:S01]  /*47a30*/  STL.64 [R1+0x2820], R16 ;  /* 0x0028201001007387 */ /* 0x0081e20000100a00 */
[----:B----4-:R-:W-:-:S15]  /*47a40*/  HMMA.16816.F32 R24, R12, R16, R24 ;  /* 0x000000100c18723c */ /* 0x010fde0000001818 */
[----:B------:R-:W-:-:S04]  /*47a50*/  NOP ;  /* 0x0000000000007918 */ /* 0x000fc80000000000 */
[----:B------:R1:W-:Y:S04]  /*47a60*/  STL.64 [R1+0x520], R24 ;  /* 0x0005201801007387 */ /* 0x0003e80000100a00 */
[----:B------:R3:W-:Y:S04]  /*47a70*/  STL.64 [R1+0x528], R26 ;  /* 0x0005281a01007387 */ /* 0x0007e80000100a00 */
[----:B0-----:R-:W4:Y:S04]  /*47a80*/  LDL.LU R16, [R1+0x1d0] ;  /* 0x0001d00001107983 */ /* 0x001f280000300800 */
[----:B------:R-:W4:Y:S04]  /*47a90*/  LDL.LU R17, [R1+0x1d4] ;  /* 0x0001d40001117983 */ /* 0x000f280000300800 */
[----:B------:R-:W4:Y:S04]  /*47aa0*/  LDL.LU R18, [R1+0x1d8] ;  /* 0x0001d80001127983 */ /* 0x000f280000300800 */
[----:B------:R-:W4:Y:S04]  /*47ab0*/  LDL.LU R19, [R1+0x1dc] ;  /* 0x0001dc0001137983 */ /* 0x000f280000300800 */
[----:B-1----:R-:W5:Y:S04]  /*47ac0*/  LDL.LU R24, [R1+0x140] ;  /* 0x0001400001187983 */ /* 0x002f680000300800 */
[----:B------:R-:W5:Y:S04]  /*47ad0*/  LDL.LU R25, [R1+0x144] ;  /* 0x0001440001197983 */ /* 0x000f680000300800 */
[----:B---3--:R-:W3:Y:S04]  /*47ae0*/  LDL.LU R26, [R1+0x148] ;  /* 0x00014800011a7983 */ /* 0x008ee80000300800 */
        /* <DEDUP_REMOVED lines=17> */
[----:B------:R-:W4:Y:S04]  /*47c00*/  LDL.LU.64 R4, [R1+0x2850] ;  /* 0x0028500001047983 */ /* 0x000f280000300a00 */
[----:B------:R-:W-:Y:S04]  /*47c10*/  STL.64 [R1+0x2808], R10 ;  /* 0x0028080a01007387 */ /* 0x000fe80000100a00 */
[----:B------:R0:W-:Y:S04]  /*47c20*/  STL.64 [R1+0x2800], R8 ;  /* 0x0028000801007387 */ /* 0x0001e80000100a00 */
[----:B0-----:R-:W3:Y:S01]  /*47c30*/  LDL.LU R8, [R1+0x190] ;  /* 0x0001900001087983 */ /* 0x001ee20000300800 */
[C---:B--2---:R-:W-:Y:S08]  /*47c40*/  HMMA.16816.F32 R24, R12.reuse, R6, R24 ;  /* 0x000000060c18723c */ /* 0x044ff00000001818 */
[----:B----4-:R-:W-:Y:S11]  /*47c50*/  HMMA.16816.F32 R16, R12, R4, R16 ;  /* 0x000000040c10723c */ /* 0x010ff60000001810 */
[----:B------:R-:W-:Y:S04]  /*47c60*/  STL.64 [R1+0x4f0], R24 ;  /* 0x0004f01801007387 */ /* 0x000fe80000100a00 */
[----:B------:R-:W-:Y:S04]  /*47c70*/  STL.64 [R1+0x4f8], R26 ;  /* 0x0004f81a01007387 */ /* 0x000fe80000100a00 */
[----:B------:R0:W-:Y:S04]  /*47c80*/  STL.64 [R1+0x4e0], R16 ;  /* 0x0004e01001007387 */ /* 0x0001e80000100a00 */
[----:B------:R1:W-:Y:S04]  /*47c90*/  STL.64 [R1+0x4e8], R18 ;  /* 0x0004e81201007387 */ /* 0x0003e80000100a00 */
[----:B------:R-:W3:Y:S04]  /*47ca0*/  LDL.LU R9, [R1+0x194] ;  /* 0x0001940001097983 */ /* 0x000ee80000300800 */
[----:B------:R-:W2:Y:S04]  /*47cb0*/  LDL.LU R10, [R1+0x198] ;  /* 0x00019800010a7983 */ /* 0x000ea80000300800 */
[----:B------:R-:W2:Y:S04]  /*47cc0*/  LDL.LU R11, [R1+0x19c] ;  /* 0x00019c00010b7983 */ /* 0x000ea80000300800 */
[----:B0-----:R-:W4:Y:S04]  /*47cd0*/  LDL.LU R16, [R1+0x1b0] ;  /* 0x0001b00001107983 */ /* 0x001f280000300800 */
[----:B------:R-:W4:Y:S04]  /*47ce0*/  LDL.LU R17, [R1+0x1b4] ;  /* 0x0001b40001117983 */ /* 0x000f280000300800 */
[----:B-1----:R-:W5:Y:S04]  /*47cf0*/  LDL.LU R18, [R1+0x1b8] ;  /* 0x0001b80001127983 */ /* 0x002f680000300800 */
        /* <DEDUP_REMOVED lines=15> */
[----:B--2---:R-:W-:Y:S04]  /*47df0*/  STL.64 [R1+0x2818], R10 ;  /* 0x0028180a01007387 */ /* 0x004fe80000100a00 */
[----:B---3--:R0:W-:Y:S04]  /*47e00*/  STL.64 [R1+0x2810], R8 ;  /* 0x0028100801007387 */ /* 0x0081e80000100a00 */
        /* <DEDUP_REMOVED lines=8> */
[----:B------:R-:W5:Y:S04]  /*47e90*/  LDL.LU R6, [R1+0x178] ;  /* 0x0001780001067983 */ /* 0x000f680000300800 */
[----:B------:R-:W5:Y:S01]  /*47ea0*/  LDL.LU R7, [R1+0x17c] ;  /* 0x00017c0001077983 */ /* 0x000f620000300800 */
[----:B------:R-:W-:-:S02]  /*47eb0*/  IMAD R0, R0, 0x100, R21 ;  /* 0x0000010000007824 */ /* 0x000fc400078e0215 */
[----:B------:R-:W-:Y:S02]  /*47ec0*/  IMAD R22, R22, 0x100, R2 ;  /* 0x0000010016167824 */ /* 0x000fe400078e0202 */
[----:B------:R-:W-:Y:S01]  /*47ed0*/  IMAD R23, R23, 0x100, R3 ;  /* 0x0000010017177824 */ /* 0x000fe200078e0203 */
[----:B-----5:R-:W-:Y:S04]  /*47ee0*/  STL.64 [R1+0x27f8], R6 ;  /* 0x0027f80601007387 */ /* 0x020fe80000100a00 */
[----:B---3--:R0:W-:Y:S04]  /*47ef0*/  STL.64 [R1+0x27f0], R4 ;  /* 0x0027f00401007387 */ /* 0x0081e80000100a00 */
[----:B0-----:R-:W3:Y:S04]  /*47f00*/  LDL.LU R4, [R1+0x180] ;  /* 0x0001800001047983 */ /* 0x001ee80000300800 */
[----:B------:R-:W3:Y:S04]  /*47f10*/  LDL.LU R5, [R1+0x184] ;  /* 0x0001840001057983 */ /* 0x000ee80000300800 */
[----:B------:R-:W3:Y:S04]  /*47f20*/  LDL.LU R6, [R1+0x188] ;  /* 0x0001880001067983 */ /* 0x000ee80000300800 */
[----:B------:R-:W3:Y:S04]  /*47f30*/  LDL.LU R7, [R1+0x18c] ;  /* 0x00018c0001077983 */ /* 0x000ee80000300800 */
[----:B------:R-:W5:Y:S04]  /*47f40*/  LDL.LU R24, [R1+0x160] ;  /* 0x0001600001187983 */ /* 0x000f680000300800 */
[----:B------:R-:W5:Y:S04]  /*47f50*/  LDL.LU R25, [R1+0x164] ;  /* 0x0001640001197983 */ /* 0x000f680000300800 */
[----:B------:R-:W5:Y:S04]  /*47f60*/  LDL.LU R26, [R1+0x168] ;  /* 0x00016800011a7983 */ /* 0x000f680000300800 */
[----:B------:R-:W5:Y:S04]  /*47f70*/  LDL.LU R27, [R1+0x16c] ;  /* 0x00016c00011b7983 */ /* 0x000f680000300800 */
[----:B------:R-:W2:Y:S04]  /*47f80*/  LDL.LU R21, [R1+0x284c] ;  /* 0x00284c0001157983 */ /* 0x000ea80000300800 */
[----:B------:R-:W4:Y:S04]  /*47f90*/  LDL.LU R2, [R1+0x2848] ;  /* 0x0028480001027983 */ /* 0x000f280000300800 */
[----:B------:R-:W4:Y:S01]  /*47fa0*/  LDL.LU R3, [R1+0x2844] ;  /* 0x0028440001037983 */ /* 0x000f220000300800 */
[----:B------:R-:W-:-:S03]  /*47fb0*/  IMAD R28, R28, 0x100, R29 ;  /* 0x000001001c1c7824 */ /* 0x000fc600078e021d */
[----:B------:R-:W2:Y:S01]  /*47fc0*/  LDL.LU R29, [R1+0x2840] ;  /* 0x00284000011d7983 */ /* 0x000ea20000300800 */
[----:B----4-:R-:W-:Y:S03]  /*47fd0*/  HMMA.16816.F32 R12, R12, R2, R16 ;  /* 0x000000020c0c723c */ /* 0x010fe60000001810 */
[----:B------:R-:W2:Y:S04]  /*47fe0*/  LDL.LU.64 R18, [R1+0x2838] ;  /* 0x0028380001127983 */ /* 0x000ea80000300a00 */
[----:B------:R-:W2:-:S12]  /*47ff0*/  LDL.LU.64 R16, [R1+0x2830] ;  /* 0x0028300001107983 */ /* 0x000e980000300a00 */
        /* <DEDUP_REMOVED lines=32> */
[----:B0-----:R-:W4:Y:S04]  /*48200*/  LDL.LU R16, [R1+0x1da0] ;  /* 0x001da00001107983 */ /* 0x001f280000300800 */
        /* <DEDUP_REMOVED lines=19> */
[----:B-----5:R-:W-:-:S15]  /*48340*/  HMMA.16816.F32 R24, R12, R6, R24 ;  /* 0x000000060c18723c */ /* 0x020fde0000001818 */
        /* <DEDUP_REMOVED lines=9> */
[----:B------:R3:W-:Y:S04]  /*483e0*/  STL.64 [R1+0x478], R10 ;  /* 0x0004780a01007387 */ /* 0x0007e80000100a00 */
[----:B0-----:R-:W2:Y:S01]  /*483f0*/  LDL.LU R4, [R1+0xd0] ;  /* 0x0000d00001047983 */ /* 0x001ea20000300800 */
[----:B----4-:R-:W-:Y:S02]  /*48400*/  IMAD R0, R0, 0x100, R16 ;  /* 0x0000010000007824 */ /* 0x010fe400078e0210 */
[----:B------:R-:W-:-:S02]  /*48410*/  IMAD R22, R22, 0x100, R17 ;  /* 0x0000010016167824 */ /* 0x000fc400078e0211 */
[----:B------:R-:W-:Y:S02]  /*48420*/  IMAD R23, R23, 0x100, R18 ;  /* 0x0000010017177824 */ /* 0x000fe400078e0212 */
[----:B------:R-:W-:Y:S01]  /*48430*/  IMAD R28, R28, 0x100, R19 ;  /* 0x000001001c1c7824 */ /* 0x000fe200078e0213 */
[----:B---3--:R-:W-:-:S15]  /*48440*/  HMMA.16816.F32 R8, R12, R2, R24 ;  /* 0x000000020c08723c */ /* 0x008fde0000001818 */
[----:B------:R-:W-:-:S04]  /*48450*/  NOP ;  /* 0x0000000000007918 */ /* 0x000fc80000000000 */
[----:B------:R0:W-:Y:S04]  /*48460*/  STL.64 [R1+0x460], R8 ;  /* 0x0004600801007387 */ /* 0x0001e80000100a00 */
[----:B------:R1:W-:Y:S04]  /*48470*/  STL.64 [R1+0x468], R10 ;  /* 0x0004680a01007387 */ /* 0x0003e80000100a00 */
[----:B------:R-:W2:Y:S04]  /*48480*/  LDL.LU R5, [R1+0xd4] ;  /* 0x0000d40001057983 */ /* 0x000ea80000300800 */
[----:B------:R-:W3:Y:S04]  /*48490*/  LDL.LU R6, [R1+0xd8] ;  /* 0x0000d80001067983 */ /* 0x000ee80000300800 */
[----:B------:R-:W3:Y:S04]  /*484a0*/  LDL.LU R7, [R1+0xdc] ;  /* 0x0000dc0001077983 */ /* 0x000ee80000300800 */
[----:B------:R-:W4:Y:S04]  /*484b0*/  LDL.LU R16, [R1+0x130] ;  /* 0x0001300001107983 */ /* 0x000f280000300800 */
[----:B------:R-:W4:Y:S04]  /*484c0*/  LDL.LU R17, [R1+0x134] ;  /* 0x0001340001117983 */ /* 0x000f280000300800 */
[----:B------:R-:W4:Y:S04]  /*484d0*/  LDL.LU R18, [R1+0x138] ;  /* 0x0001380001127983 */ /* 0x000f280000300800 */
[----:B------:R-:W4:Y:S04]  /*484e0*/  LDL.LU R19, [R1+0x13c] ;  /* 0x00013c0001137983 */ /* 0x000f280000300800 */
[----:B0-----:R-:W5:Y:S04]  /*484f0*/  LDL.LU R8, [R1+0x100] ;  /* 0x0001000001087983 */ /* 0x001f680000300800 */
[----:B------:R-:W5:Y:S04]  /*48500*/  LDL.LU R9, [R1+0x104] ;  /* 0x0001040001097983 */ /* 0x000f680000300800 */
[----:B-1----:R-:W2:Y:S04]  /*48510*/  LDL.LU R10, [R1+0x108] ;  /* 0x00010800010a7983 */ /* 0x002ea80000300800 */
[----:B------:R-:W2:Y:S01]  /*48520*/  LDL.LU R11, [R1+0x10c] ;  /* 0x00010c00010b7983 */ /* 0x000ea20000300800 */
[----:B------:R-:W-:-:S02]  /*48530*/  F2FP.F16.E5M2.UNPACK_B R12, R0 ;  /* 0x00000000ff0c723e */ /* 0x000fc400020004ff */
[----:B------:R-:W-:Y:S02]  /*48540*/  F2FP.F16.E5M2.UNPACK_B R13, R22 ;  /* 0x00000016ff0d723e */ /* 0x000fe400020004ff */
[----:B------:R-:W-:Y:S02]  /*48550*/  F2FP.F16.E5M2.UNPACK_B R14, R23 ;  /* 0x00000017ff0e723e */ /* 0x000fe400020004ff */
[----:B------:R-:W-:Y:S01]  /*48560*/  F2FP.F16.E5M2.UNPACK_B R15, R28 ;  /* 0x0000001cff0f723e */ /* 0x000fe200020004ff */
[----:B--2---:R-:W-:Y:S04]  /*48570*/  STL.64 [R1+0x27b8], R10 ;  /* 0x0027b80a01007387 */ /* 0x004fe80000100a00 */
[----:B-----5:R0:W-:Y:S04]  /*48580*/  STL.64 [R1+0x27b0], R8 ;  /* 0x0027b00801007387 */ /* 0x0201e80000100a00 */
        /* <DEDUP_REMOVED lines=8> */
[----:B------:R-:W3:Y:S04]  /*48610*/  LDL.LU R6, [R1+0xe8] ;  /* 0x0000e80001067983 */ /* 0x000ee80000300800 */
[----:B------:R-:W3:Y:S04]  /*48620*/  LDL.LU R7, [R1+0xec] ;  /* 0x0000ec0001077983 */ /* 0x000ee80000300800 */
[----:B------:R-:W5:Y:S04]  /*48630*/  LDL.LU R24, [R1+0x10] ;  /* 0x0000100001187983 */ /* 0x000f680000300800 */
[----:B------:R-:W5:Y:S04]  /*48640*/  LDL.LU R25, [R1+0x14] ;  /* 0x0000140001197983 */ /* 0x000f680000300800 */
[----:B------:R-:W2:Y:S04]  /*48650*/  LDL.LU R26, [R1+0x18] ;  /* 0x00001800011a7983 */ /* 0x000ea80000300800 */
[----:B------:R-:W2:Y:S01]  /*48660*/  LDL.LU R27, [R1+0x1c] ;  /* 0x00001c00011b7983 */ /* 0x000ea20000300800 */
[----:B----4-:R-:W-:Y:S03]  /*48670*/  HMMA.16816.F32 R16, R12, R20, R16 ;  /* 0x000000140c10723c */ /* 0x010fe60000001810 */
[----:B--2---:R-:W-:Y:S04]  /*48680*/  STL.64 [R1+0x2778], R26 ;  /* 0x0027781a01007387 */ /* 0x004fe80000100a00 */
[----:B-----5:R0:W-:Y:S04]  /*48690*/  STL.64 [R1+0x2770], R24 ;  /* 0x0027701801007387 */ /* 0x0201e80000100a00 */
[----:B0-----:R-:W2:Y:S04]  /*486a0*/  LDL.LU R24, [R1+0xb0] ;  /* 0x0000b00001187983 */ /* 0x001ea80000300800 */
[----:B------:R-:W2:Y:S04]  /*486b0*/  LDL.LU R25, [R1+0xb4] ;  /* 0x0000b40001197983 */ /* 0x000ea80000300800 */
[----:B------:R-:W2:Y:S04]  /*486c0*/  LDL.LU R26, [R1+0xb8] ;  /* 0x0000b800011a7983 */ /* 0x000ea80000300800 */
[----:B------:R-:W4:Y:S04]  /*486d0*/  LDL.LU R0, [R1+0x1dbc] ;  /* 0x001dbc0001007983 */ /* 0x000f280000300800 */
[----:B------:R-:W5:Y:S04]  /*486e0*/  LDL R23, [R1+0x738] ;  /* 0x0007380001177983 */ /* 0x000f680000100800 */
[----:B------:R-:W2:Y:S01]  /*486f0*/  LDL R28, [R1+0x74c] ;  /* 0x00074c00011c7983 */ /* 0x000ea20000100800 */
[----:B------:R-:W-:-:S03]  /*48700*/  IMAD.MOV.U32 R27, RZ, RZ, R29 ;  /* 0x000000ffff1b7224 */ /* 0x000fc600078e001d */
[----:B------:R-:W-:Y:S04]  /*48710*/  STL.64 [R1+0x450], R16 ;  /* 0x0004501001007387 */ /* 0x000fe80000100a00 */
[----:B------:R0:W-:Y:S01]  /*48720*/  STL [R1+0x458], R18 ;  /* 0x0004581201007387 */ /* 0x0001e20000100800 */
[----:B------:R-:W-:-:S03]  /*48730*/  IMAD.MOV.U32 R29, RZ, RZ, R19 ;  /* 0x000000ffff1d7224 */ /* 0x000fc600078e0013 */
[----:B0-----:R-:W2:Y:S04]  /*48740*/  LDL.LU.64 R18, [R1+0x27c8] ;  /* 0x0027c80001127983 */ /* 0x001ea80000300a00 */
[----:B------:R-:W3:Y:S04]  /*48750*/  LDL.LU.64 R16, [R1+0x27c0] ;  /* 0x0027c00001107983 */ /* 0x000ee80000300a00 */
[----:B------:R-:W3:Y:S04]  /*48760*/  LDL.LU R20, [R1+0x1dd4] ;  /* 0x001dd40001147983 */ /* 0x000ee80000300800 */
[----:B------:R-:W3:Y:S04]  /*48770*/  LDL R21, [R1+0x748] ;  /* 0x0007480001157983 */ /* 0x000ee80000100800 */
[----:B------:R-:W-:Y:S01]  /*48780*/  STL [R1+0x2494], R29 ;  /* 0x0024941d01007387 */ /* 0x000fe20000100800 */
[----:B--2---:R-:W-:-:S15]  /*48790*/  HMMA.16816.F32 R8, R12, R18, R8 ;  /* 0x000000120c08723c */ /* 0x004fde0000001808 */
[----:B------:R-:W-:-:S04]  /*487a0*/  NOP ;  /* 0x0000000000007918 */ /* 0x000fc80000000000 */
[----:B------:R-:W-:Y:S04]  /*487b0*/  STL.64 [R1+0x440], R8 ;  /* 0x0004400801007387 */ /* 0x000fe80000100a00 */
[----:B------:R0:W-:Y:S04]  /*487c0*/  STL.64 [R1+0x448], R10 ;  /* 0x0004480a01007387 */ /* 0x0001e80000100a00 */
[----:B0-----:R-:W3:Y:S04]  /*487d0*/  LDL.LU.64 R10, [R1+0x27b8] ;  /* 0x0027b800010a7983 */ /* 0x001ee80000300a00 */
[----:B------:R-:W3:Y:S04]  /*487e0*/  LDL.LU.64 R8, [R1+0x27b0] ;  /* 0x0027b00001087983 */ /* 0x000ee80000300a00 */
[----:B------:R-:W2:Y:S04]  /*487f0*/  LDL.LU R18, [R1+0x1dcc] ;  /* 0x001dcc0001127983 */ /* 0x000ea80000300800 */
[----:B------:R-:W2:Y:S04]  /*48800*/  LDL.LU R19, [R1+0x1dd8] ;  /* 0x001dd80001137983 */ /* 0x000ea80000300800 */
[----:B------:R-:W2:Y:S01]  /*48810*/  LDL R22, [R1+0x73c] ;  /* 0x00073c0001167983 */ /* 0x000ea20000100800 */
[----:B---3--:R-:W-:-:S15]  /*48820*/  HMMA.16816.F32 R8, R12, R16, R8 ;  /* 0x000000100c08723c */ /* 0x008fde0000001808 */
[----:B------:R-:W-:-:S04]  /*48830*/  NOP ;  /* 0x0000000000007918 */ /* 0x000fc80000000000 */
[----:B------:R-:W-:Y:S04]  /*48840*/  STL [R1+0x430], R8 ;  /* 0x0004300801007387 */ /* 0x000fe80000100800 */
[----:B------:R0:W-:Y:S04]  /*48850*/  STL.64 [R1+0x438], R10 ;  /* 0x0004380a01007387 */ /* 0x0001e80000100a00 */
[----:B0-----:R-:W3:Y:S01]  /*48860*/  LDL.LU.64 R10, [R1+0x27a8] ;  /* 0x0027a800010a7983 */ /* 0x001ee20000300a00 */
[----:B------:R-:W-:-:S03]  /*48870*/  IMAD.MOV.U32 R29, RZ, RZ, R9 ;  /* 0x000000ffff1d7224 */ /* 0x000fc600078e0009 */
[----:B------:R-:W2:Y:S04]  /*48880*/  LDL.LU.64 R8, [R1+0x27a0] ;  /* 0x0027a00001087983 */ /* 0x000ea80000300a00 */
[----:B------:R-:W2:Y:S04]  /*48890*/  LDL.LU R16, [R1+0x1dc4] ;  /* 0x001dc40001107983 */ /* 0x000ea80000300800 */
[----:B------:R-:W2:Y:S04]  /*488a0*/  LDL.LU R17, [R1+0x1dd0] ;  /* 0x001dd00001117983 */ /* 0x000ea80000300800 */
[----:B------:R0:W-:Y:S04]  /*488b0*/  STL [R1+0x24f8], R29 ;  /* 0x0024f81d01007387 */ /* 0x0001e80000100800 */
[----:B0-----:R-:W2:Y:S01]  /*488c0*/  LDL.LU R29, [R1+0x1dc8] ;  /* 0x001dc800011d7983 */ /* 0x001ea20000300800 */
[----:B---3--:R-:W-:-:S15]  /*488d0*/  HMMA.16816.F32 R4, R12, R10, R4 ;  /* 0x0000000a0c04723c */ /* 0x008fde0000001804 */
[----:B------:R-:W-:-:S04]  /*488e0*/  NOP ;  /* 0x0000000000007918 */ /* 0x000fc80000000000 */
[----:B------:R-:W-:Y:S04]  /*488f0*/  STL.64 [R1+0x420], R4 ;  /* 0x0004200401007387 */ /* 0x000fe80000100a00 */
[----:B------:R0:W-:Y:S04]  /*48900*/  STL.64 [R1+0x428], R6 ;  /* 0x0004280601007387 */ /* 0x0001e80000100a00 */
[----:B0-----:R-:W2:Y:S04]  /*48910*/  LDL.LU.64 R6, [R1+0x2798] ;  /* 0x0027980001067983 */ /* 0x001ea80000300a00 */
[----:B------:R-:W2:Y:S02]  /*48920*/  LDL.LU.64 R4, [R1+0x2790] ;  /* 0x0027900001047983 */ /* 0x000ea40000300a00 */
[----:B--2---:R-:W-:Y:S02]  /*48930*/  HMMA.16816.F32 R8, R12, R8, R4 ;  /* 0x000000080c08723c */ /* 0x004fe40000001804 */
        /* <DEDUP_REMOVED lines=14> */
[----:B------:R-:W4:Y:S01]  /*48a20*/  LDL.LU R7, [R1+0x1dc0] ;  /* 0x001dc00001077983 */ /* 0x000f220000300800 */
[----:B---3--:R-:W-:-:S15]  /*48a30*/  HMMA.16816.F32 R24, R12, R4, R24 ;  /* 0x000000040c18723c */ /* 0x008fde0000001818 */
[----:B------:R-:W-:-:S04]  /*48a40*/  NOP ;  /* 0x0000000000007918 */ /* 0x000fc80000000000 */
[----:B------:R-:W-:Y:S04]  /*48a50*/  STL.64 [R1+0x380], R24 ;  /* 0x0003801801007387 */ /* 0x000fe80000100a00 */
[----:B------:R0:W-:Y:S04]  /*48a60*/  STL.64 [R1+0x388], R26 ;  /* 0x0003881a01007387 */ /* 0x0001e80000100a00 */
[----:B0-----:R-:W2:Y:S04]  /*48a70*/  LDL.LU.64 R26, [R1+0x2768] ;  /* 0x00276800011a7983 */ /* 0x001ea80000300a00 */
[----:B------:R-:W2:Y:S01]  /*48a80*/  LDL.LU.64 R24, [R1+0x2760] ;  /* 0x0027600001187983 */ /* 0x000ea20000300a00 */
[----:B----4-:R-:W-:-:S02]  /*48a90*/  IMAD R0, R0, 0x100, R7 ;  /* 0x0000010000007824 */ /* 0x010fc400078e0207 */
[----:B------:R-:W-:Y:S02]  /*48aa0*/  IMAD R4, R16, 0x100, R29 ;  /* 0x0000010010047824 */ /* 0x000fe400078e021d */
[----:B------:R-:W-:Y:S02]  /*48ab0*/  IMAD R5, R18, 0x100, R17 ;  /* 0x0000010012057824 */ /* 0x000fe400078e0211 */
[----:B------:R-:W-:Y:S01]  /*48ac0*/  IMAD R6, R20, 0x100, R19 ;  /* 0x0000010014067824 */ /* 0x000fe200078e0213 */
[----:B------:R-:W-:Y:S02]  /*48ad0*/  F2FP.F16.E5M2.UNPACK_B R20, R21 ;  /* 0x00000015ff14723e */ /* 0x000fe400020004ff */
[----:B------:R-:W-:Y:S01]  /*48ae0*/  F2FP.F16.E5M2.UNPACK_B R21, R28 ;  /* 0x0000001cff15723e */ /* 0x000fe200020004ff */
[----:B--2---:R-:W-:Y:S01]  /*48af0*/  HMMA.16816.F32 R24, R12, R2, R24 ;  /* 0x000000020c18723c */ /* 0x004fe20000001818 */
[----:B------:R-:W-:Y:S02]  /*48b00*/  F2FP.F16.E5M2.UNPACK_B R12, R0 ;  /* 0x00000000ff0c723e */ /* 0x000fe400020004ff */
[----:B------:R-:W-:-:S02]  /*48b10*/  F2FP.F16.E5M2.UNPACK_B R13, R4 ;  /* 0x00000004ff0d723e */ /* 0x000fc400020004ff */
[----:B------:R-:W-:Y:S02]  /*48b20*/  F2FP.F16.E5M2.UNPACK_B R14, R5 ;  /* 0x00000005ff0e723e */ /* 0x000fe400020004ff */
[----:B------:R-:W-:-:S07]  /*48b30*/  F2FP.F16.E5M2.UNPACK_B R15, R6 ;  /* 0x00000006ff0f723e */ /* 0x000fce00020004ff */
[----:B------:R-:W-:Y:S05]  /*48b40*/  HMMA.16816.F32 R4, R12, R20, R8 ;  /* 0x000000140c04723c */ /* 0x000fea0000001808 */
[----:B------:R0:W-:Y:S04]  /*48b50*/  STL [R1+0x2414], R24 ;  /* 0x0024141801007387 */ /* 0x0001e80000100800 */
[----:B------:R1:W-:Y:S04]  /*48b60*/  STL [R1+0x2410], R25 ;  /* 0x0024101901007387 */ /* 0x0003e80000100800 */
[----:B------:R2:W-:Y:S04]  /*48b70*/  STL [R1+0x240c], R26 ;  /* 0x00240c1a01007387 */ /* 0x0005e80000100800 */
[----:B------:R3:W-:Y:S04]  /*48b80*/  STL [R1+0x2408], R27 ;  /* 0x0024081b01007387 */ /* 0x0007e80000100800 */
[----:B0-----:R-:W4:Y:S04]  /*48b90*/  LDL.LU R24, [R1+0x20] ;  /* 0x0000200001187983 */ /* 0x001f280000300800 */
[----:B------:R-:W-:Y:S04]  /*48ba0*/  STL.64 [R1+0x3f0], R4 ;  /* 0x0003f00401007387 */ /* 0x000fe80000100a00 */
[----:B------:R0:W-:Y:S04]  /*48bb0*/  STL.64 [R1+0x3f8], R6 ;  /* 0x0003f80601007387 */ /* 0x0001e80000100a00 */
[----:B-1----:R-:W4:Y:S04]  /*48bc0*/  LDL.LU R25, [R1+0x24] ;  /* 0x0000240001197983 */ /* 0x002f280000300800 */
[----:B--2---:R-:W4:Y:S04]  /*48bd0*/  LDL.LU R26, [R1+0x28] ;  /* 0x00002800011a7983 */ /* 0x004f280000300800 */
[----:B---3--:R-:W4:Y:S04]  /*48be0*/  LDL.LU R27, [R1+0x2c] ;  /* 0x00002c00011b7983 */ /* 0x008f280000300800 */
[----:B------:R-:W2:Y:S04]  /*48bf0*/  LDL R16, [R1+0x728] ;  /* 0x0007280001107983 */ /* 0x000ea80000100800 */
[----:B------:R-:W-:Y:S04]  /*48c00*/  STL [R1+0x272c], R20 ;  /* 0x00272c1401007387 */ /* 0x000fe80000100800 */
[----:B------:R-:W-:Y:S04]  /*48c10*/  STL [R1+0x2728], R21 ;  /* 0x0027281501007387 */ /* 0x000fe80000100800 */
[----:B------:R-:W3:Y:S04]  /*48c20*/  LDL R10, [R1+0x718] ;  /* 0x00071800010a7983 */ /* 0x000ee80000100800 */
[----:B------:R-:W3:Y:S04]  /*48c30*/  LDL R11, [R1+0x71c] ;  /* 0x00071c00010b7983 */ /* 0x000ee80000100800 */
[----:B------:R-:W2:Y:S04]  /*48c40*/  LDL R8, [R1+0x708] ;  /* 0x0007080001087983 */ /* 0x000ea80000100800 */
[----:B------:R-:W2:Y:S04]  /*48c50*/  LDL R9, [R1+0x70c] ;  /* 0x00070c0001097983 */ /* 0x000ea80000100800 */
[----:B------:R-:W4:Y:S04]  /*48c60*/  LDL R17, [R1+0x72c] ;  /* 0x00072c0001117983 */ /* 0x000f280000100800 */
[----:B---3--:R-:W-:Y:S04]  /*48c70*/  STL.64 [R1+0x2758], R10 ;  /* 0x0027580a01007387 */ /* 0x008fe80000100a00 */
[----:B--2---:R-:W-:Y:S04]  /*48c80*/  STL.64 [R1+0x2750], R8 ;  /* 0x0027500801007387 */ /* 0x004fe80000100a00 */
[----:B0-----:R-:W2:Y:S04]  /*48c90*/  LDL R7, [R1+0x6ec] ;  /* 0x0006ec0001077983 */ /* 0x001ea80000100800 */
[----:B------:R-:W3:Y:S04]  /*48ca0*/  LDL R2, [R1+0x6e8] ;  /* 0x0006e80001027983 */ /* 0x000ee80000100800 */
[----:B--2---:R0:W-:Y:S04]  /*48cb0*/  STL [R1+0x2738], R7 ;  /* 0x0027380701007387 */ /* 0x0041e80000100800 */
[----:B------:R-:W2:Y:S04]  /*48cc0*/  LDL.LU R4, [R1+0x40] ;  /* 0x0000400001047983 */ /* 0x000ea80000300800 */
[----:B------:R-:W2:Y:S04]  /*48cd0*/  LDL.LU R5, [R1+0x44] ;  /* 0x0000440001057983 */ /* 0x000ea80000300800 */
[----:B------:R-:W2:Y:S04]  /*48ce0*/  LDL.LU R6, [R1+0x48] ;  /* 0x0000480001067983 */ /* 0x000ea80000300800 */
[----:B0-----:R-:W2:Y:S01]  /*48cf0*/  LDL.LU R7, [R1+0x4c] ;  /* 0x00004c0001077983 */ /* 0x001ea20000300800 */
[----:B-----5:R-:W-:-:S02]  /*48d00*/  F2FP.F16.E5M2.UNPACK_B R18, R23 ;  /* 0x00000017ff12723e */ /* 0x020fc400020004ff */
[----:B------:R-:W-:Y:S01]  /*48d10*/  F2FP.F16.E5M2.UNPACK_B R19, R22 ;  /* 0x00000016ff13723e */ /* 0x000fe200020004ff */
[----:B--2---:R-:W-:Y:S04]  /*48d20*/  STL.64 [R1+0x2748], R6 ;  /* 0x0027480601007387 */ /* 0x004fe80000100a00 */
[----:B------:R0:W-:Y:S04]  /*48d30*/  STL.64 [R1+0x2740], R4 ;  /* 0x0027400401007387 */ /* 0x0001e80000100a00 */
[----:B0-----:R-:W2:Y:S04]  /*48d40*/  LDL.LU R4, [R1+0x30] ;  /* 0x0000300001047983 */ /* 0x001ea80000300800 */
[----:B------:R-:W2:Y:S04]  /*48d50*/  LDL.LU R5, [R1+0x34] ;  /* 0x0000340001057983 */ /* 0x000ea80000300800 */
[----:B------:R-:W2:Y:S04]  /*48d60*/  LDL.LU R6, [R1+0x38] ;  /* 0x0000380001067983 */ /* 0x000ea80000300800 */
[----:B------:R-:W2:Y:S01]  /*48d70*/  LDL.LU R7, [R1+0x3c] ;  /* 0x00003c0001077983 */ /* 0x000ea20000300800 */
[----:B----4-:R-:W-:Y:S01]  /*48d80*/  HMMA.16816.F32 R8, R12, R18, R24 ;  /* 0x000000120c08723c */ /* 0x010fe20000001818 */
[----:B------:R-:W-:-:S02]  /*48d90*/  F2FP.F16.E5M2.UNPACK_B R16, R16 ;  /* 0x00000010ff10723e */ /* 0x000fc400020004ff */
[----:B------:R-:W-:Y:S01]  /*48da0*/  F2FP.F16.E5M2.UNPACK_B R17, R17 ;  /* 0x00000011ff11723e */ /* 0x000fe200020004ff */
[----:B------:R-:W4:Y:S04]  /*48db0*/  LDL R29, [R1+0x6f8] ;  /* 0x0006f800011d7983 */ /* 0x000f280000100800 */
[----:B------:R-:W5:Y:S04]  /*48dc0*/  LDL.LU R20, [R1+0xc0] ;  /* 0x0000c00001147983 */ /* 0x000f680000300800 */
[----:B------:R-:W5:Y:S04]  /*48dd0*/  LDL.LU R21, [R1+0xc4] ;  /* 0x0000c40001157983 */ /* 0x000f680000300800 */
[----:B------:R-:W5:Y:S04]  /*48de0*/  LDL.LU R22, [R1+0xc8] ;  /* 0x0000c80001167983 */ /* 0x000f680000300800 */
[----:B------:R-:W5:Y:S04]  /*48df0*/  LDL.LU R23, [R1+0xcc] ;  /* 0x0000cc0001177983 */ /* 0x000f680000300800 */
[----:B------:R-:W3:Y:S04]  /*48e00*/  LDL R3, [R1+0x6fc] ;  /* 0x0006fc0001037983 */ /* 0x000ee80000100800 */
[----:B------:R-:W3:Y:S01]  /*48e10*/  LDL R28, [R1+0x6d8] ;  /* 0x0006d800011c7983 */ /* 0x000ee20000100800 */
[----:B------:R-:W-:-:S02]  /*48e20*/  IMAD.MOV.U32 R26, RZ, RZ, R10 ;  /* 0x000000ffff1a7224 */ /* 0x000fc400078e000a */
[----:B------:R-:W-:Y:S02]  /*48e30*/  IMAD.MOV.U32 R27, RZ, RZ, R11 ;  /* 0x000000ffff1b7224 */ /* 0x000fe400078e000b */
[----:B------:R-:W-:Y:S02]  /*48e40*/  IMAD.MOV.U32 R24, RZ, RZ, R8 ;  /* 0x000000ffff187224 */ /* 0x000fe400078e0008 */
[----:B------:R-:W-:Y:S01]  /*48e50*/  IMAD.MOV.U32 R25, RZ, RZ, R9 ;  /* 0x000000ffff197224 */ /* 0x000fe200078e0009 */
[----:B------:R-:W3:Y:S04]  /*48e60*/  LDL.LU.64 R10, [R1+0x2758] ;  /* 0x00275800010a7983 */ /* 0x000ee80000300a00 */
[----:B------:R-:W3:Y:S04]  /*48e70*/  LDL.LU.64 R8, [R1+0x2750] ;  /* 0x0027500001087983 */ /* 0x000ee80000300a00 */
[----:B------:R-:W-:Y:S04]  /*48e80*/  STL.64 [R1+0x2420], R26 ;  /* 0x0024201a01007387 */ /* 0x000fe80000100a00 */
[----:B------:R0:W-:Y:S04]  /*48e90*/  STL.64 [R1+0x2418], R24 ;  /* 0x0024181801007387 */ /* 0x0001e80000100a00 */
[----:B0-----:R-:W3:Y:S04]  /*48ea0*/  LDL.LU R24, [R1+0xa0] ;  /* 0x0000a00001187983 */ /* 0x001ee80000300800 */
[----:B------:R-:W3:Y:S04]  /*48eb0*/  LDL.LU R25, [R1+0xa4] ;  /* 0x0000a40001197983 */ /* 0x000ee80000300800 */
[----:B------:R-:W3:Y:S04]  /*48ec0*/  LDL.LU R26, [R1+0xa8] ;  /* 0x0000a800011a7983 */ /* 0x000ee80000300800 */
[----:B------:R-:W4:Y:S01]  /*48ed0*/  LDL.LU R27, [R1+0xac] ;  /* 0x0000ac00011b7983 */ /* 0x000f220000300800 */
        /* <DEDUP_REMOVED lines=12> */
[----:B---3--:R-:W-:-:S02]  /*48fa0*/  F2FP.F16.E5M2.UNPACK_B R10, R10 ;  /* 0x0000000aff0a723e */ /* 0x008fc400020004ff */
[----:B------:R-:W-:Y:S02]  /*48fb0*/  F2FP.F16.E5M2.UNPACK_B R11, R11 ;  /* 0x0000000bff0b723e */ /* 0x000fe400020004ff */
[----:B------:R-:W-:Y:S02]  /*48fc0*/  F2FP.F16.E5M2.UNPACK_B R8, R8 ;  /* 0x00000008ff08723e */ /* 0x000fe400020004ff */
[----:B------:R-:W-:-:S03]  /*48fd0*/  F2FP.F16.E5M2.UNPACK_B R9, R9 ;  /* 0x00000009ff09723e */ /* 0x000fc600020004ff */
[----:B--2---:R-:W-:-:S15]  /*48fe0*/  HMMA.16816.F32 R4, R12, R10, R4 ;  /* 0x0000000a0c04723c */ /* 0x004fde0000001804 */
[----:B------:R-:W-:-:S04]  /*48ff0*/  NOP ;  /* 0x0000000000007918 */ /* 0x000fc80000000000 */
[----:B------:R-:W-:Y:S04]  /*49000*/  STL.64 [R1+0x3c0], R4 ;  /* 0x0003c00401007387 */ /* 0x000fe80000100a00 */
[----:B------:R0:W-:Y:S01]  /*49010*/  STL.64 [R1+0x3c8], R6 ;  /* 0x0003c80601007387 */ /* 0x0001e20000100a00 */
[----:B----4-:R-:W-:Y:S03]  /*49020*/  HMMA.16816.F32 R16, R12, R8, R16 ;  /* 0x000000080c10723c */ /* 0x010fe60000001810 */
[----:B0-----:R-:W2:Y:S04]  /*49030*/  LDL.LU R7, [R1+0x2738] ;  /* 0x0027380001077983 */ /* 0x001ea80000300800 */
[----:B------:R-:W-:Y:S04]  /*49040*/  STL.64 [R1+0x26f0], R10 ;  /* 0x0026f00a01007387 */ /* 0x000fe80000100a00 */
[----:B------:R0:W-:Y:S01]  /*49050*/  STL.64 [R1+0x26e8], R8 ;  /* 0x0026e80801007387 */ /* 0x0001e20000100a00 */
[----:B------:R-:W-:-:S07]  /*49060*/  F2FP.F16.E5M2.UNPACK_B R4, R29 ;  /* 0x0000001dff04723e */ /* 0x000fce00020004ff */
[----:B------:R-:W-:Y:S04]  /*49070*/  STL.64 [R1+0x3b0], R16 ;  /* 0x0003b01001007387 */ /* 0x000fe80000100a00 */
[----:B------:R5:W-:Y:S04]  /*49080*/  STL.64 [R1+0x3b8], R18 ;  /* 0x0003b81201007387 */ /* 0x000be80000100a00 */
[----:B------:R-:W3:Y:S01]  /*49090*/  LDL.LU R29, [R1+0x1e14] ;  /* 0x001e1400011d7983 */ /* 0x000ee20000300800 */
[----:B------:R-:W-:Y:S02]  /*490a0*/  F2FP.F16.E5M2.UNPACK_B R6, R2 ;  /* 0x00000002ff06723e */ /* 0x000fe400020004ff */
[----:B--2---:R-:W-:-:S07]  /*490b0*/  F2FP.F16.E5M2.UNPACK_B R7, R7 ;  /* 0x00000007ff07723e */ /* 0x004fce00020004ff */
[----:B0-----:R-:W-:Y:S01]  /*490c0*/  HMMA.16816.F32 R8, R12, R6, R24 ;  /* 0x000000060c08723c */ /* 0x001fe20000001818 */
[----:B---3--:R-:W-:-:S15]  /*490d0*/  STL [R1+0x2730], R29 ;  /* 0x0027301d01007387 */ /* 0x008fde0000100800 */
[----:B------:R-:W-:-:S03]  /*490e0*/  NOP ;  /* 0x0000000000007918 */ /* 0x000fc60000000000 */
[----:B------:R0:W-:Y:S04]  /*490f0*/  STL.64 [R1+0x3a0], R8 ;  /* 0x0003a00801007387 */ /* 0x0001e80000100a00 */
[----:B------:R1:W-:Y:S04]  /*49100*/  STL.64 [R1+0x3a8], R10 ;  /* 0x0003a80a01007387 */ /* 0x0003e80000100a00 */
[----:B------:R-:W2:Y:S04]  /*49110*/  LDL.LU R24, [R1+0x80] ;  /* 0x0000800001187983 */ /* 0x000ea80000300800 */
[----:B------:R-:W2:Y:S04]  /*49120*/  LDL.LU R25, [R1+0x84] ;  /* 0x0000840001197983 */ /* 0x000ea80000300800 */
[----:B------:R-:W3:Y:S04]  /*49130*/  LDL.LU R26, [R1+0x88] ;  /* 0x00008800011a7983 */ /* 0x000ee80000300800 */
[----:B------:R-:W3:Y:S01]  /*49140*/  LDL.LU R27, [R1+0x8c] ;  /* 0x00008c00011b7983 */ /* 0x000ee20000300800 */
[----:B------:R-:W-:-:S07]  /*49150*/  F2FP.F16.E5M2.UNPACK_B R5, R3 ;  /* 0x00000003ff05723e */ /* 0x000fce00020004ff */
[----:B-----5:R-:W-:Y:S01]  /*49160*/  HMMA.16816.F32 R16, R12, R4, R20 ;  /* 0x000000040c10723c */ /* 0x020fe20000001814 */
[----:B------:R-:W-:Y:S01]  /*49170*/  F2FP.F16.E5M2.UNPACK_B R2, R28 ;  /* 0x0000001cff02723e */ /* 0x000fe200020004ff */
[----:B---3--:R-:W-:Y:S04]  /*49180*/  STL.64 [R1+0x26c0], R26 ;  /* 0x0026c01a01007387 */ /* 0x008fe80000100a00 */
[----:B--2---:R-:W-:Y:S04]  /*49190*/  STL.64 [R1+0x26b8], R24 ;  /* 0x0026b81801007387 */ /* 0x004fe80000100a00 */
[----:B------:R-:W-:Y:S04]  /*491a0*/  STL [R1+0x2734], R2 ;  /* 0x0027340201007387 */ /* 0x000fe80000100800 */
[----:B0-----:R-:W2:Y:S05]  /*491b0*/  LDL.LU R8, [R1+0x6b0] ;  /* 0x0006b00001087983 */ /* 0x001eaa0000300800 */
[----:B------:R-:W-:Y:S04]  /*491c0*/  STL.64 [R1+0x390], R16 ;  /* 0x0003901001007387 */ /* 0x000fe80000100a00 */
[----:B------:R-:W-:Y:S04]  /*491d0*/  STL.64 [R1+0x398], R18 ;  /* 0x0003981201007387 */ /* 0x000fe80000100a00 */
[----:B------:R-:W2:Y:S04]  /*491e0*/  LDL.LU R9, [R1+0x6b4] ;  /* 0x0006b40001097983 */ /* 0x000ea80000300800 */
[----:B-1----:R-:W3:Y:S04]  /*491f0*/  LDL.LU R10, [R1+0x6b8] ;  /* 0x0006b800010a7983 */ /* 0x002ee80000300800 */
[----:B------:R-:W3:Y:S04]  /*49200*/  LDL.LU R11, [R1+0x6bc] ;  /* 0x0006bc00010b7983 */ /* 0x000ee80000300800 */
[----:B---3--:R-:W-:Y:S04]  /*49210*/  STL.64 [R1+0x2700], R10 ;  /* 0x0027000a01007387 */ /* 0x008fe80000100a00 */
[----:B--2---:R0:W-:Y:S04]  /*49220*/  STL.64 [R1+0x26f8], R8 ;  /* 0x0026f80801007387 */ /* 0x0041e80000100a00 */
[----:B0-----:R-:W2:Y:S04]  /*49230*/  LDL.LU R8, [R1+0x6c0] ;  /* 0x0006c00001087983 */ /* 0x001ea80000300800 */
[----:B------:R-:W2:Y:S04]  /*49240*/  LDL.LU R9, [R1+0x6c4] ;  /* 0x0006c40001097983 */ /* 0x000ea80000300800 */
[----:B------:R-:W3:Y:S04]  /*49250*/  LDL.LU R10, [R1+0x6c8] ;  /* 0x0006c800010a7983 */ /* 0x000ee80000300800 */
[----:B------:R-:W3:Y:S04]  /*49260*/  LDL.LU R11, [R1+0x6cc] ;  /* 0x0006cc00010b7983 */ /* 0x000ee80000300800 */
[----:B------:R-:W4:Y:S04]  /*49270*/  LDL R3, [R1+0x6dc] ;  /* 0x0006dc0001037983 */ /* 0x000f280000100800 */
[----:B------:R-:W5:Y:S04]  /*49280*/  LDL.LU R2, [R1+0x1de0] ;  /* 0x001de00001027983 */ /* 0x000f680000300800 */
[----:B------:R-:W5:Y:S04]  /*49290*/  LDL.LU R0, [R1+0x1ddc] ;  /* 0x001ddc0001007983 */ /* 0x000f680000300800 */
[----:B------:R-:W4:Y:S04]  /*492a0*/  LDL.LU R29, [R1+0x1de8] ;  /* 0x001de800011d7983 */ /* 0x000f280000300800 */
[----:B------:R-:W4:Y:S04]  /*492b0*/  LDL.LU R22, [R1+0x1de4] ;  /* 0x001de40001167983 */ /* 0x000f280000300800 */
        /* <DEDUP_REMOVED lines=20> */
[----:B-----5:R-:W-:-:S02]  /*49400*/  IMAD R0, R0, 0x100, R2 ;  /* 0x0000010000007824 */ /* 0x020fc400078e0202 */
[----:B----4-:R-:W-:Y:S02]  /*49410*/  IMAD R22, R22, 0x100, R29 ;  /* 0x0000010016167824 */ /* 0x010fe400078e021d */
        /* <DEDUP_REMOVED lines=552> */
[----:B------:R-:W2:Y:S04]  /*4b6a0*/  LDL.LU.64 R24, [R1+0x24e8] ;  /* 0x0024e80001187983 */ /* 0x000ea80000300a00 */
        /* <DEDUP_REMOVED lines=14> */
[----:B------:R-:W-:Y:S01]  /*4b790*/  STL [R1+0x2490], R21 ;  /* 0x0024901501007387 */ /* 0x000fe20000100800 */
        /* <DEDUP_REMOVED lines=31> */
[----:B------:R4:W-:Y:S02]  /*4b990*/  STL.64 [R1+0x2448], R8 ;  /* 0x0024480801007387 */ /* 0x0009e40000100a00 */
[----:B----4-:R-:W-:-:S15]  /*4b9a0*/  HMMA.16816.F32 R8, R12, R6, R16 ;  /* 0x000000060c08723c */ /* 0x010fde0000001810 */
[----:B------:R-:W-:-:S04]  /*4b9b0*/  NOP ;  /* 0x0000000000007918 */ /* 0x000fc80000000000 */
[----:B------:R0:W-:Y:S04]  /*4b9c0*/  STL.64 [R1+0xc0], R8 ;  /* 0x0000c00801007387 */ /* 0x0001e80000100a00 */
[----:B------:R1:W-:Y:S04]  /*4b9d0*/  STL.64 [R1+0xc8], R10 ;  /* 0x0000c80a01007387 */ /* 0x0003e80000100a00 */
[----:B0-----:R-:W4:Y:S01]  /*4b9e0*/  LDL.LU R8, [R1+0x430] ;  /* 0x0004300001087983 */ /* 0x001f220000300800 */
[----:B---3--:R-:W-:Y:S01]  /*4b9f0*/  IMAD.MOV.U32 R9, RZ, RZ, R29 ;  /* 0x000000ffff097224 */ /* 0x008fe200078e001d */
[----:B--2---:R-:W-:-:S15]  /*4ba00*/  HMMA.16816.F32 R16, R12, R4, R24 ;  /* 0x000000040c10723c */ /* 0x004fde0000001818 */
[----:B------:R-:W-:-:S04]  /*4ba10*/  NOP ;  /* 0x0000000000007918 */ /* 0x000fc80000000000 */
[----:B------:R0:W-:Y:S04]  /*4ba20*/  STL.64 [R1+0xb0], R16 ;  /* 0x0000b01001007387 */ /* 0x0001e80000100a00 */
[----:B------:R2:W-:Y:S04]  /*4ba30*/  STL.64 [R1+0xb8], R18 ;  /* 0x0000b81201007387 */ /* 0x0005e80000100a00 */
[----:B------:R-:W3:Y:S04]  /*4ba40*/  LDL.LU R29, [R1+0x2494] ;  /* 0x00249400011d7983 */ /* 0x000ee80000300800 */
[----:B-1----:R-:W5:Y:S04]  /*4ba50*/  LDL.LU R10, [R1+0x438] ;  /* 0x00043800010a7983 */ /* 0x002f680000300800 */
[----:B------:R-:W5:Y:S04]  /*4ba60*/  LDL.LU R11, [R1+0x43c] ;  /* 0x00043c00010b7983 */ /* 0x000f680000300800 */
[----:B0-----:R-:W4:Y:S04]  /*4ba70*/  LDL.LU R16, [R1+0x450] ;  /* 0x0004500001107983 */ /* 0x001f280000300800 */
[----:B------:R-:W4:Y:S04]  /*4ba80*/  LDL.LU R17, [R1+0x454] ;  /* 0x0004540001117983 */ /* 0x000f280000300800 */
[----:B--2---:R-:W2:Y:S04]  /*4ba90*/  LDL.LU R18, [R1+0x458] ;  /* 0x0004580001127983 */ /* 0x004ea80000300800 */
[----:B------:R-:W4:Y:S04]  /*4baa0*/  LDL.LU R21, [R1+0x1ea0] ;  /* 0x001ea00001157983 */ /* 0x000f280000300800 */
[----:B------:R-:W5:Y:S04]  /*4bab0*/  LDL.LU R0, [R1+0x1e9c] ;  /* 0x001e9c0001007983 */ /* 0x000f680000300800 */
[----:B------:R-:W5:Y:S04]  /*4bac0*/  LDL.LU R2, [R1+0x1ea8] ;  /* 0x001ea80001027983 */ /* 0x000f680000300800 */
[----:B------:R-:W5:Y:S04]  /*4bad0*/  LDL.LU R22, [R1+0x1ea4] ;  /* 0x001ea40001167983 */ /* 0x000f680000300800 */
[----:B------:R-:W5:Y:S04]  /*4bae0*/  LDL.LU R3, [R1+0x1eb0] ;  /* 0x001eb00001037983 */ /* 0x000f680000300800 */
[----:B------:R-:W5:Y:S04]  /*4baf0*/  LDL.LU R23, [R1+0x1eac] ;  /* 0x001eac0001177983 */ /* 0x000f680000300800 */
[----:B------:R-:W5:Y:S01]  /*4bb00*/  LDL.LU R28, [R1+0x1eb8] ;  /* 0x001eb800011c7983 */ /* 0x000f620000300800 */
[----:B---3--:R-:W-:-:S03]  /*4bb10*/  IMAD.MOV.U32 R19, RZ, RZ, R29 ;  /* 0x000000ffff137224 */ /* 0x008fc600078e001d */
[----:B------:R-:W3:Y:S04]  /*4bb20*/  LDL.LU R29, [R1+0x1eb4] ;  /* 0x001eb400011d7983 */ /* 0x000ee80000300800 */
[----:B--2---:R-:W-:Y:S04]  /*4bb30*/  STL.64 [R1+0x2480], R18 ;  /* 0x0024801201007387 */ /* 0x004fe80000100a00 */
[----:B----4-:R0:W-:Y:S04]  /*4bb40*/  STL.64 [R1+0x2478], R16 ;  /* 0x0024781001007387 */ /* 0x0101e80000100a00 */
[----:B0-----:R-:W2:Y:S04]  /*4bb50*/  LDL.LU R16, [R1+0x460] ;  /* 0x0004600001107983 */ /* 0x001ea80000300800 */
[----:B------:R-:W2:Y:S04]  /*4bb60*/  LDL.LU R17, [R1+0x464] ;  /* 0x0004640001117983 */ /* 0x000ea80000300800 */
[----:B------:R-:W2:Y:S04]  /*4bb70*/  LDL.LU R18, [R1+0x468] ;  /* 0x0004680001127983 */ /* 0x000ea80000300800 */
[----:B------:R-:W2:Y:S04]  /*4bb80*/  LDL.LU R19, [R1+0x46c] ;  /* 0x00046c0001137983 */ /* 0x000ea80000300800 */
[----:B-----5:R-:W-:Y:S04]  /*4bb90*/  STL.64 [R1+0x2460], R10 ;  /* 0x0024600a01007387 */ /* 0x020fe80000100a00 */
[----:B------:R0:W-:Y:S04]  /*4bba0*/  STL.64 [R1+0x2458], R8 ;  /* 0x0024580801007387 */ /* 0x0001e80000100a00 */
[----:B0-----:R-:W4:Y:S04]  /*4bbb0*/  LDL.LU R8, [R1+0x440] ;  /* 0x0004400001087983 */ /* 0x001f280000300800 */
[----:B------:R-:W4:Y:S04]  /*4bbc0*/  LDL.LU R9, [R1+0x444] ;  /* 0x0004440001097983 */ /* 0x000f280000300800 */
[----:B------:R-:W4:Y:S04]  /*4bbd0*/  LDL.LU R10, [R1+0x448] ;  /* 0x00044800010a7983 */ /* 0x000f280000300800 */
[----:B------:R-:W4:Y:S04]  /*4bbe0*/  LDL.LU R11, [R1+0x44c] ;  /* 0x00044c00010b7983 */ /* 0x000f280000300800 */
[----:B------:R-:W-:Y:S04]  /*4bbf0*/  STL.64 [R1+0x2430], R6 ;  /* 0x0024300601007387 */ /* 0x000fe80000100a00 */
[----:B------:R0:W-:Y:S04]  /*4bc00*/  STL.64 [R1+0x2428], R4 ;  /* 0x0024280401007387 */ /* 0x0001e80000100a00 */
[----:B0-----:R-:W5:Y:S04]  /*4bc10*/  LDL.LU R4, [R1+0x410] ;  /* 0x0004100001047983 */ /* 0x001f680000300800 */
[----:B------:R-:W5:Y:S04]  /*4bc20*/  LDL.LU R5, [R1+0x414] ;  /* 0x0004140001057983 */ /* 0x000f680000300800 */
[----:B------:R-:W2:Y:S04]  /*4bc30*/  LDL.LU R6, [R1+0x418] ;  /* 0x0004180001067983 */ /* 0x000ea80000300800 */
[----:B------:R-:W2:Y:S01]  /*4bc40*/  LDL.LU R7, [R1+0x41c] ;  /* 0x00041c0001077983 */ /* 0x000ea20000300800 */
[----:B------:R-:W-:-:S02]  /*4bc50*/  IMAD R0, R0, 0x100, R21 ;  /* 0x0000010000007824 */ /* 0x000fc400078e0215 */
[----:B------:R-:W-:Y:S02]  /*4bc60*/  IMAD R22, R22, 0x100, R2 ;  /* 0x0000010016167824 */ /* 0x000fe400078e0202 */
[----:B------:R-:W-:Y:S01]  /*4bc70*/  IMAD R23, R23, 0x100, R3 ;  /* 0x0000010017177824 */ /* 0x000fe200078e0203 */
        /* <DEDUP_REMOVED lines=12> */
[----:B------:R-:W2:Y:S01]  /*4bd40*/  LDL.LU R3, [R1+0x2488] ;  /* 0x0024880001037983 */ /* 0x000ea20000300800 */
[----:B---3--:R-:W-:Y:S01]  /*4bd50*/  IMAD R28, R29, 0x100, R28 ;  /* 0x000001001d1c7824 */ /* 0x008fe200078e021c */
        /* <DEDUP_REMOVED lines=18> */
[----:B------:R-:W2:Y:S04]  /*4be80*/  LDL.LU.64 R16, [R1+0x2468] ;  /* 0x0024680001107983 */ /* 0x000ea80000300a00 */
[----:B------:R-:W2:Y:S04]  /*4be90*/  LDL.LU R20, [R1+0x1ed8] ;  /* 0x001ed80001147983 */ /* 0x000ea80000300800 */
[----:B------:R-:W2:Y:S01]  /*4bea0*/  LDL.LU R21, [R1+0x1ed4] ;  /* 0x001ed40001157983 */ /* 0x000ea20000300800 */
[----:B----4-:R-:W-:-:S15]  /*4beb0*/  HMMA.16816.F32 R8, R12, R18, R8 ;  /* 0x000000120c08723c */ /* 0x010fde0000001808 */
[----:B------:R-:W-:-:S04]  /*4bec0*/  NOP ;  /* 0x0000000000007918 */ /* 0x000fc80000000000 */
[----:B------:R-:W-:Y:S04]  /*4bed0*/  STL.64 [R1+0x50], R8 ;  /* 0x0000500801007387 */ /* 0x000fe80000100a00 */
[----:B------:R0:W-:Y:S04]  /*4bee0*/  STL.64 [R1+0x58], R10 ;  /* 0x0000580a01007387 */ /* 0x0001e80000100a00 */
[----:B0-----:R-:W2:Y:S04]  /*4bef0*/  LDL.LU.64 R10, [R1+0x2460] ;  /* 0x00246000010a7983 */ /* 0x001ea80000300a00 */
[----:B------:R-:W2:Y:S04]  /*4bf00*/  LDL.LU.64 R8, [R1+0x2458] ;  /* 0x0024580001087983 */ /* 0x000ea80000300a00 */
[----:B------:R-:W3:Y:S04]  /*4bf10*/  LDL.LU R18, [R1+0x1ec0] ;  /* 0x001ec00001127983 */ /* 0x000ee80000300800 */
[----:B------:R-:W4:Y:S01]  /*4bf20*/  LDL.LU R19, [R1+0x1ec8] ;  /* 0x001ec80001137983 */ /* 0x000f220000300800 */
[----:B--2---:R-:W-:-:S15]  /*4bf30*/  HMMA.16816.F32 R8, R12, R16, R8 ;  /* 0x000000100c08723c */ /* 0x004fde0000001808 */
[----:B------:R-:W-:-:S04]  /*4bf40*/  NOP ;  /* 0x0000000000007918 */ /* 0x000fc80000000000 */
[----:B------:R-:W-:Y:S04]  /*4bf50*/  STL.64 [R1+0x40], R8 ;  /* 0x0000400801007387 */ /* 0x000fe80000100a00 */
[----:B------:R0:W-:Y:S01]  /*4bf60*/  STL [R1+0x48], R10 ;  /* 0x0000480a01007387 */ /* 0x0001e20000100800 */
[----:B------:R-:W-:-:S03]  /*4bf70*/  IMAD.MOV.U32 R29, RZ, RZ, R11 ;  /* 0x000000ffff1d7224 */ /* 0x000fc600078e000b */
[----:B0-----:R-:W2:Y:S04]  /*4bf80*/  LDL.LU.64 R10, [R1+0x2450] ;  /* 0x00245000010a7983 */ /* 0x001ea80000300a00 */
[----:B------:R-:W3:Y:S04]  /*4bf90*/  LDL.LU.64 R8, [R1+0x2448] ;  /* 0x0024480001087983 */ /* 0x000ee80000300a00 */
[----:B------:R-:W-:Y:S01]  /*4bfa0*/  STL [R1+0x2170], R29 ;  /* 0x0021701d01007387 */ /* 0x000fe20000100800 */
[----:B--2---:R-:W-:-:S15]  /*4bfb0*/  HMMA.16816.F32 R4, R12, R10, R4 ;  /* 0x0000000a0c04723c */ /* 0x004fde0000001804 */
[----:B------:R-:W-:-:S04]  /*4bfc0*/  NOP ;  /* 0x0000000000007918 */ /* 0x000fc80000000000 */
[----:B------:R-:W-:Y:S04]  /*4bfd0*/  STL.64 [R1+0x30], R4 ;  /* 0x0000300401007387 */ /* 0x000fe80000100a00 */
[----:B------:R0:W-:Y:S04]  /*4bfe0*/  STL.64 [R1+0x38], R6 ;  /* 0x0000380601007387 */ /* 0x0001e80000100a00 */
[----:B0-----:R-:W3:Y:S04]  /*4bff0*/  LDL.LU.64 R6, [R1+0x2440] ;  /* 0x0024400001067983 */ /* 0x001ee80000300a00 */
[----:B------:R-:W3:Y:S02]  /*4c000*/  LDL.LU.64 R4, [R1+0x2438] ;  /* 0x0024380001047983 */ /* 0x000ee40000300a00 */
[----:B---3--:R-:W-:Y:S02]  /*4c010*/  HMMA.16816.F32 R8, R12, R8, R4 ;  /* 0x000000080c08723c */ /* 0x008fe40000001804 */
[----:B------:R-:W5:Y:S04]  /*4c020*/  LDL.LU.64 R6, [R1+0x2430] ;  /* 0x0024300001067983 */ /* 0x000f680000300a00 */
[----:B------:R-:W2:-:S13]  /*4c030*/  LDL.LU.64 R4, [R1+0x2428] ;  /* 0x0024280001047983 */ /* 0x000e9a0000300a00 */
[----:B------:R0:W-:Y:S04]  /*4c040*/  STL.64 [R1+0x20], R8 ;  /* 0x0000200801007387 */ /* 0x0001e80000100a00 */
[----:B------:R1:W-:Y:S01]  /*4c050*/  STL [R1+0x28], R10 ;  /* 0x0000280a01007387 */ /* 0x0003e20000100800 */
[----:B------:R-:W-:-:S03]  /*4c060*/  IMAD.MOV.U32 R29, RZ, RZ, R11 ;  /* 0x000000ffff1d7224 */ /* 0x000fc600078e000b */
[----:B0-----:R-:W2:Y:S04]  /*4c070*/  LDL.LU R8, [R1+0x380] ;  /* 0x0003800001087983 */ /* 0x001ea80000300800 */
[----:B------:R-:W2:Y:S04]  /*4c080*/  LDL.LU R9, [R1+0x384] ;  /* 0x0003840001097983 */ /* 0x000ea80000300800 */
[----:B-1----:R-:W2:Y:S04]  /*4c090*/  LDL.LU R10, [R1+0x388] ;  /* 0x00038800010a7983 */ /* 0x002ea80000300800 */
[----:B------:R-:W2:Y:S04]  /*4c0a0*/  LDL.LU R11, [R1+0x38c] ;  /* 0x00038c00010b7983 */ /* 0x000ea80000300800 */
[----:B------:R-:W-:Y:S01]  /*4c0b0*/  STL [R1+0x21e8], R29 ;  /* 0x0021e81d01007387 */ /* 0x000fe20000100800 */
[----:B------:R-:W-:Y:S01]  /*4c0c0*/  IMAD R0, R0, 0x100, R18 ;  /* 0x0000010000007824 */ /* 0x000fe200078e0212 */
[----:B-----5:R-:W-:Y:S01]  /*4c0d0*/  HMMA.16816.F32 R24, R12, R6, R24 ;  /* 0x000000060c18723c */ /* 0x020fe20000001818 */
[----:B------:R-:W-:-:S07]  /*4c0e0*/  IMAD R6, R21, 0x100, R20 ;  /* 0x0000010015067824 */ /* 0x000fce00078e0214 */
[----:B--2---:R-:W-:Y:S11]  /*4c0f0*/  HMMA.16816.F32 R8, R12, R4, R8 ;  /* 0x000000040c08723c */ /* 0x004ff60000001808 */
[----:B------:R-:W-:Y:S04]  /*4c100*/  STL.64 [R1+0x10], R24 ;  /* 0x0000101801007387 */ /* 0x000fe80000100a00 */
[----:B------:R0:W-:Y:S01]  /*4c110*/  STL.64 [R1+0x18], R26 ;  /* 0x0000181a01007387 */ /* 0x0001e20000100a00 */
[----:B----4-:R-:W-:-:S02]  /*4c120*/  IMAD R4, R28, 0x100, R19 ;  /* 0x000001001c047824 */ /* 0x010fc400078e0213 */
[----:B------:R-:W-:Y:S01]  /*4c130*/  IMAD R5, R22, 0x100, R23 ;  /* 0x0000010016057824 */ /* 0x000fe200078e0217 */
[----:B0-----:R-:W2:Y:S04]  /*4c140*/  LDL.LU.64 R26, [R1+0x2420] ;  /* 0x00242000011a7983 */ /* 0x001ea80000300a00 */
[----:B------:R-:W3:Y:S04]  /*4c150*/  LDL.LU.64 R24, [R1+0x2418] ;  /* 0x0024180001187983 */ /* 0x000ee80000300a00 */
[----:B------:R-:W-:Y:S04]  /*4c160*/  STL.64 [R1], R8 ;  /* 0x0000000801007387 */ /* 0x000fe80000100a00 */
[----:B------:R0:W-:Y:S04]  /*4c170*/  STL.64 [R1+0x8], R10 ;  /* 0x0000080a01007387 */ /* 0x0001e80000100a00 */
        /* <DEDUP_REMOVED lines=11> */
[----:B------:R-:W4:Y:S01]  /*4c230*/  LDL.LU R9, [R1+0x708] ;  /* 0x0007080001097983 */ /* 0x000f220000300800 */
[----:B---3--:R-:W-:-:S03]  /*4c240*/  IMAD.MOV.U32 R8, RZ, RZ, R24 ;  /* 0x000000ffff087224 */ /* 0x008fc600078e0018 */
[----:B--2---:R-:W-:Y:S04]  /*4c250*/  STL.64 [R1+0x23f0], R10 ;  /* 0x0023f00a01007387 */ /* 0x004fe80000100a00 */
[----:B----4-:R0:W-:Y:S04]  /*4c260*/  STL [R1+0x23e8], R9 ;  /* 0x0023e80901007387 */ /* 0x0101e80000100800 */
[----:B------:R-:W2:Y:S01]  /*4c270*/  LDL.LU R24, [R1+0x2414] ;  /* 0x0024140001187983 */ /* 0x000ea20000300800 */
[----:B0-----:R-:W-:Y:S02]  /*4c280*/  IMAD.MOV.U32 R9, RZ, RZ, R25 ;  /* 0x000000ffff097224 */ /* 0x001fe400078e0019 */
[----:B------:R-:W-:Y:S01]  /*4c290*/  IMAD.MOV.U32 R10, RZ, RZ, R26 ;  /* 0x000000ffff0a7224 */ /* 0x000fe200078e001a */
[----:B------:R-:W2:Y:S04]  /*4c2a0*/  LDL.LU R25, [R1+0x2410] ;  /* 0x0024100001197983 */ /* 0x000ea80000300800 */
[----:B------:R-:W2:Y:S01]  /*4c2b0*/  LDL.LU R26, [R1+0x240c] ;  /* 0x00240c00011a7983 */ /* 0x000ea20000300800 */
[----:B------:R-:W-:-:S03]  /*4c2c0*/  IMAD.MOV.U32 R11, RZ, RZ, R27 ;  /* 0x000000ffff0b7224 */ /* 0x000fc600078e001b */
[----:B------:R-:W2:Y:S04]  /*4c2d0*/  LDL.LU R27, [R1+0x2408] ;  /* 0x00240800011b7983 */ /* 0x000ea80000300800 */
        /* <DEDUP_REMOVED lines=10> */
[----:B0-----:R-:W2:Y:S04]  /*4c380*/  LDL.LU R24, [R1+0x3b0] ;  /* 0x0003b00001187983 */ /* 0x001ea80000300800 */
[----:B------:R-:W2:Y:S04]  /*4c390*/  LDL.LU R25, [R1+0x3b4] ;  /* 0x0003b40001197983 */ /* 0x000ea80000300800 */
[----:B------:R-:W4:Y:S04]  /*4c3a0*/  LDL.LU R26, [R1+0x3b8] ;  /* 0x0003b800011a7983 */ /* 0x000f280000300800 */
[----:B------:R-:W4:Y:S01]  /*4c3b0*/  LDL.LU R27, [R1+0x3bc] ;  /* 0x0003bc00011b7983 */ /* 0x000f220000300800 */
[----:B------:R-:W-:-:S02]  /*4c3c0*/  F2FP.F16.E5M2.UNPACK_B R20, R20.H1 ;  /* 0x00000014ff14723e */ /* 0x000fc400030004ff */
[----:B------:R-:W-:Y:S02]  /*4c3d0*/  F2FP.F16.E5M2.UNPACK_B R21, R21.H1 ;  /* 0x00000015ff15723e */ /* 0x000fe400030004ff */
[----:B------:R-:W-:Y:S02]  /*4c3e0*/  F2FP.F16.E5M2.UNPACK_B R12, R0 ;  /* 0x00000000ff0c723e */ /* 0x000fe400020004ff */
[----:B------:R-:W-:Y:S02]  /*4c3f0*/  F2FP.F16.E5M2.UNPACK_B R13, R4 ;  /* 0x00000004ff0d723e */ /* 0x000fe400020004ff */
[----:B------:R-:W-:Y:S02]  /*4c400*/  F2FP.F16.E5M2.UNPACK_B R14, R5 ;  /* 0x00000005ff0e723e */ /* 0x000fe400020004ff */
[----:B------:R-:W-:-:S07]  /*4c410*/  F2FP.F16.E5M2.UNPACK_B R15, R6 ;  /* 0x00000006ff0f723e */ /* 0x000fce00020004ff */
[----:B---3--:R-:W-:Y:S01]  /*4c420*/  HMMA.16816.F32 R8, R12, R20, R8 ;  /* 0x000000140c08723c */ /* 0x008fe20000001808 */
[----:B----4-:R-:W-:Y:S04]  /*4c430*/  STL.64 [R1+0x23e0], R26 ;  /* 0x0023e01a01007387 */ /* 0x010fe80000100a00 */
        /* <DEDUP_REMOVED lines=11> */
[----:B0-----:R-:W4:Y:S04]  /*4c4f0*/  LDL.LU.64 R10, [R1+0x2400] ;  /* 0x00240000010a7983 */ /* 0x001f280000300a00 */
[----:B------:R-:W4:Y:S01]  /*4c500*/  LDL.LU.64 R8, [R1+0x23f8] ;  /* 0x0023f80001087983 */ /* 0x000f220000300a00 */
[----:B------:R-:W-:-:S02]  /*4c510*/  F2FP.F16.E5M2.UNPACK_B R18, R18.H1 ;  /* 0x00000012ff12723e */ /* 0x000fc400030004ff */
[----:B------:R-:W-:Y:S01]  /*4c520*/  F2FP.F16.E5M2.UNPACK_B R19, R19.H1 ;  /* 0x00000013ff13723e */ /* 0x000fe200030004ff */
[----:B------:R-:W-:Y:S04]  /*4c530*/  STL [R1+0x23ac], R20 ;  /* 0x0023ac1401007387 */ /* 0x000fe80000100800 */
[----:B------:R-:W-:Y:S01]  /*4c540*/  STL [R1+0x23a8], R21 ;  /* 0x0023a81501007387 */ /* 0x000fe20000100800 */
[----:B------:R-:W-:Y:S02]  /*4c550*/  F2FP.F16.E5M2.UNPACK_B R16, R16.H1 ;  /* 0x00000010ff10723e */ /* 0x000fe400030004ff */
[----:B------:R-:W-:Y:S01]  /*4c560*/  F2FP.F16.E5M2.UNPACK_B R17, R17.H1 ;  /* 0x00000011ff11723e */ /* 0x000fe200030004ff */
[C---:B----4-:R-:W-:Y:S08]  /*4c570*/  HMMA.16816.F32 R8, R12.reuse, R18, R8 ;  /* 0x000000120c08723c */ /* 0x050ff00000001808 */
[----:B--2---:R-:W-:Y:S11]  /*4c580*/  HMMA.16816.F32 R24, R12, R16, R24 ;  /* 0x000000100c18723c */ /* 0x004ff60000001818 */
[----:B------:R-:W-:Y:S04]  /*4c590*/  STL.64 [R1+0x610], R8 ;  /* 0x0006100801007387 */ /* 0x000fe80000100a00 */
[----:B------:R0:W-:Y:S04]  /*4c5a0*/  STL.64 [R1+0x618], R10 ;  /* 0x0006180a01007387 */ /* 0x0001e80000100a00 */
[----:B0-----:R-:W2:Y:S04]  /*4c5b0*/  LDL.LU.64 R10, [R1+0x23f0] ;  /* 0x0023f000010a7983 */ /* 0x001ea80000300a00 */
[----:B------:R-:W4:Y:S04]  /*4c5c0*/  LDL.LU R9, [R1+0x23e8] ;  /* 0x0023e80001097983 */ /* 0x000f280000300800 */
[----:B------:R-:W-:Y:S04]  /*4c5d0*/  STL.64 [R1+0x600], R24 ;  /* 0x0006001801007387 */ /* 0x000fe80000100a00 */
[----:B------:R0:W-:Y:S04]  /*4c5e0*/  STL.64 [R1+0x608], R26 ;  /* 0x0006081a01007387 */ /* 0x0001e80000100a00 */
[----:B0-----:R-:W5:Y:S04]  /*4c5f0*/  LDL.LU.64 R26, [R1+0x23e0] ;  /* 0x0023e000011a7983 */ /* 0x001f680000300a00 */
[----:B------:R-:W5:Y:S04]  /*4c600*/  LDL.LU.64 R24, [R1+0x23d8] ;  /* 0x0023d80001187983 */ /* 0x000f680000300a00 */
[----:B------:R-:W-:Y:S04]  /*4c610*/  STL.64 [R1+0x2390], R18 ;  /* 0x0023901201007387 */ /* 0x000fe80000100a00 */
[----:B------:R3:W-:Y:S01]  /*4c620*/  STL.64 [R1+0x2388], R16 ;  /* 0x0023881001007387 */ /* 0x0007e20000100a00 */
[----:B--2---:R-:W-:-:S02]  /*4c630*/  F2FP.F16.E5M2.UNPACK_B R10, R10.H1 ;  /* 0x0000000aff0a723e */ /* 0x004fc400030004ff */
[----:B------:R-:W-:-:S07]  /*4c640*/  F2FP.F16.E5M2.UNPACK_B R11, R11.H1 ;  /* 0x0000000bff0b723e */ /* 0x000fce00030004ff */
[----:B---3--:R-:W-:Y:S01]  /*4c650*/  HMMA.16816.F32 R16, R12, R10, R4 ;  /* 0x0000000a0c10723c */ /* 0x008fe20000001804 */
[----:B----4-:R-:W-:Y:S02]  /*4c660*/  F2FP.F16.E5M2.UNPACK_B R8, R9.H1 ;  /* 0x00000009ff08723e */ /* 0x010fe400030004ff */
[----:B------:R-:W-:-:S15]  /*4c670*/  F2FP.F16.E5M2.UNPACK_B R9, R28.H1 ;  /* 0x0000001cff09723e */ /* 0x000fde00030004ff */
[----:B------:R-:W-:Y:S01]  /*4c680*/  NOP ;  /* 0x0000000000007918 */ /* 0x000fe20000000000 */
[----:B------:R-:W-:Y:S04]  /*4c690*/  STL.64 [R1+0x5f0], R16 ;  /* 0x0005f01001007387 */ /* 0x000fe80000100a00 */
[----:B------:R5:W-:Y:S02]  /*4c6a0*/  STL.64 [R1+0x5f8], R18 ;  /* 0x0005f81201007387 */ /* 0x000be40000100a00 */
[----:B-----5:R-:W-:Y:S02]  /*4c6b0*/  HMMA.16816.F32 R16, R12, R8, R24 ;  /* 0x000000080c10723c */ /* 0x020fe40000001818 */
[----:B------:R-:W-:Y:S04]  /*4c6c0*/  STL.64 [R1+0x2370], R10 ;  /* 0x0023700a01007387 */ /* 0x000fe80000100a00 */
[----:B------:R0:W-:-:S13]  /*4c6d0*/  STL.64 [R1+0x2368], R8 ;  /* 0x0023680801007387 */ /* 0x0001da0000100a00 */
[----:B------:R-:W-:Y:S04]  /*4c6e0*/  STL.64 [R1+0x5e0], R16 ;  /* 0x0005e01001007387 */ /* 0x000fe80000100a00 */
[----:B------:R-:W-:Y:S04]  /*4c6f0*/  STL.64 [R1+0x5e8], R18 ;  /* 0x0005e81201007387 */ /* 0x000fe80000100a00 */
[----:B------:R-:W2:Y:S04]  /*4c700*/  LDL.LU R24, [R1+0x310] ;  /* 0x0003100001187983 */ /* 0x000ea80000300800 */
[----:B------:R-:W2:Y:S04]  /*4c710*/  LDL.LU R25, [R1+0x314] ;  /* 0x0003140001197983 */ /* 0x000ea80000300800 */
[----:B------:R-:W3:Y:S04]  /*4c720*/  LDL.LU R26, [R1+0x318] ;  /* 0x00031800011a7983 */ /* 0x000ee80000300800 */
[----:B------:R-:W3:Y:S04]  /*4c730*/  LDL.LU R27, [R1+0x31c] ;  /* 0x00031c00011b7983 */ /* 0x000ee80000300800 */
[----:B0-----:R-:W4:Y:S04]  /*4c740*/  LDL.LU R8, [R1+0x350] ;  /* 0x0003500001087983 */ /* 0x001f280000300800 */
[----:B------:R-:W4:Y:S04]  /*4c750*/  LDL.LU R9, [R1+0x354] ;  /* 0x0003540001097983 */ /* 0x000f280000300800 */
[----:B------:R-:W5:Y:S04]  /*4c760*/  LDL.LU R10, [R1+0x358] ;  /* 0x00035800010a7983 */ /* 0x000f680000300800 */
[----:B------:R-:W5:Y:S01]  /*4c770*/  LDL.LU R11, [R1+0x35c] ;  /* 0x00035c00010b7983 */ /* 0x000f620000300800 */
[----:B------:R-:W-:-:S03]  /*4c780*/  F2FP.F16.E5M2.UNPACK_B R7, R22.H1 ;  /* 0x00000016ff07723e */ /* 0x000fc600030004ff */
[----:B-----5:R-:W-:Y:S04]  /*4c790*/  STL.64 [R1+0x2380], R10 ;  /* 0x0023800a01007387 */ /* 0x020fe80000100a00 */
[----:B----4-:R0:W-:Y:S04]  /*4c7a0*/  STL.64 [R1+0x2378], R8 ;  /* 0x0023780801007387 */ /* 0x0101e80000100a00 */
[----:B0-----:R-:W4:Y:S04]  /*4c7b0*/  LDL.LU R8, [R1+0x360] ;  /* 0x0003600001087983 */ /* 0x001f280000300800 */
        /* <DEDUP_REMOVED lines=11> */
[----:B------:R-:W-:-:S03]  /*4c870*/  F2FP.F16.E5M2.UNPACK_B R6, R23.H1 ;  /* 0x00000017ff06723e */ /* 0x000fc600030004ff */
[----:B--2---:R0:W-:Y:S04]  /*4c880*/  STL [R1+0x23b0], R20 ;  /* 0x0023b01401007387 */ /* 0x0041e80000100800 */
[----:B0-----:R-:W2:Y:S04]  /*4c890*/  LDL.LU R20, [R1+0x1ee8] ;  /* 0x001ee80001147983 */ /* 0x001ea80000300800 */
[----:B------:R-:W2:Y:S04]  /*4c8a0*/  LDL.LU R23, [R1+0x1ef0] ;  /* 0x001ef00001177983 */ /* 0x000ea80000300800 */
[----:B------:R-:W3:Y:S04]  /*4c8b0*/  LDL.LU R21, [R1+0x1ef8] ;  /* 0x001ef80001157983 */ /* 0x000ee80000300800 */
        /* <DEDUP_REMOVED lines=21> */
[----:B------:R-:W5:Y:S04]  /*4ca10*/  LDL.LU R18, [R1+0x378] ;  /* 0x0003780001127983 */ /* 0x000f680000300800 */
[----:B------:R-:W5:Y:S04]  /*4ca20*/  LDL.LU R19, [R1+0x37c] ;  /* 0x00037c0001137983 */ /* 0x000f680000300800 */
        /* <DEDUP_REMOVED lines=16> */
[----:B------:R-:W3:Y:S01]  /*4cb30*/  LDL.LU.64 R20, [R1+0x23c8] ;  /* 0x0023c80001147983 */ /* 0x000ee20000300a00 */
[----:B------:R-:W-:-:S02]  /*4cb40*/  F2FP.F16.E5M2.UNPACK_B R4, R4.H1 ;  /* 0x00000004ff04723e */ /* 0x000fc400030004ff */
[----:B------:R-:W-:-:S07]  /*4cb50*/  F2FP.F16.E5M2.UNPACK_B R5, R5.H1 ;  /* 0x00000005ff05723e */ /* 0x000fce00030004ff */
[----:B---3--:R-:W-:-:S15]  /*4cb60*/  HMMA.16816.F32 R20, R12, R4, R20 ;  /* 0x000000040c14723c */ /* 0x008fde0000001814 */
[----:B------:R-:W-:-:S04]  /*4cb70*/  NOP ;  /* 0x0000000000007918 */ /* 0x000fc80000000000 */
[----:B------:R-:W-:Y:S04]  /*4cb80*/  STL.64 [R1+0x530], R20 ;  /* 0x0005301401007387 */ /* 0x000fe80000100a00 */
[----:B------:R0:W-:Y:S04]  /*4cb90*/  STL.64 [R1+0x538], R22 ;  /* 0x0005381601007387 */ /* 0x0001e80000100a00 */
[----:B0-----:R-:W3:Y:S04]  /*4cba0*/  LDL.LU.64 R22, [R1+0x23c0] ;  /* 0x0023c00001167983 */ /* 0x001ee80000300a00 */
[----:B------:R-:W3:Y:S01]  /*4cbb0*/  LDL.LU.64 R20, [R1+0x23b8] ;  /* 0x0023b80001147983 */ /* 0x000ee20000300a00 */
[----:B------:R-:W-:-:S03]  /*4cbc0*/  IMAD R0, R29, 0x100, R0 ;  /* 0x000001001d007824 */ /* 0x000fc600078e0200 */
[----:B------:R-:W2:Y:S01]  /*4cbd0*/  LDL.LU R29, [R1+0x1f04] ;  /* 0x001f0400011d7983 */ /* 0x000ea20000300800 */
[----:B---3--:R-:W-:-:S03]  /*4cbe0*/  IMAD R22, R22, 0x100, R20 ;  /* 0x0000010016167824 */ /* 0x008fc600078e0214 */
[----:B------:R-:W3:Y:S01]  /*4cbf0*/  LDL.LU R20, [R1+0x23b0] ;  /* 0x0023b00001147983 */ /* 0x000ee20000300800 */
[----:B------:R-:W-:Y:S01]  /*4cc00*/  IMAD R28, R28, 0x100, R21 ;  /* 0x000001001c1c7824 */ /* 0x000fe200078e0215 */
[----:B------:R-:W-:Y:S02]  /*4cc10*/  F2FP.F16.E5M2.UNPACK_B R2, R2.H1 ;  /* 0x00000002ff02723e */ /* 0x000fe400030004ff */
[----:B------:R-:W-:-:S07]  /*4cc20*/  F2FP.F16.E5M2.UNPACK_B R3, R3.H1 ;  /* 0x00000003ff03723e */ /* 0x000fce00030004ff */
[----:B----4-:R-:W-:Y:S01]  /*4cc30*/  HMMA.16816.F32 R12, R12, R2, R8 ;  /* 0x000000020c0c723c */ /* 0x010fe20000001808 */
[----:B---3--:R-:W-:Y:S02]  /*4cc40*/  IMAD R23, R23, 0x100, R20 ;  /* 0x0000010017177824 */ /* 0x008fe400078e0214 */
[----:B------:R-:W5:Y:S04]  /*4cc50*/  LDL.LU R20, [R1+0x23ac] ;  /* 0x0023ac0001147983 */ /* 0x000f680000300800 */
[----:B------:R-:W5:Y:S04]  /*4cc60*/  LDL.LU R21, [R1+0x23a8] ;  /* 0x0023a80001157983 */ /* 0x000f680000300800 */
[----:B------:R-:W3:Y:S04]  /*4cc70*/  LDL.LU.64 R10, [R1+0x23a0] ;  /* 0x0023a000010a7983 */ /* 0x000ee80000300a00 */
[----:B------:R-:W3:Y:S04]  /*4cc80*/  LDL.LU.64 R8, [R1+0x2398] ;  /* 0x0023980001087983 */ /* 0x000ee80000300a00 */
[----:B------:R0:W-:Y:S04]  /*4cc90*/  STL [R1+0x2344], R2 ;  /* 0x0023440201007387 */ /* 0x0001e80000100800 */
[----:B0-----:R-:W4:Y:S04]  /*4cca0*/  LDL.LU R2, [R1+0x1f08] ;  /* 0x001f080001027983 */ /* 0x001f280000300800 */
        /* <DEDUP_REMOVED lines=9> */
[----:B-----5:R-:W-:-:S15]  /*4cd40*/  HMMA.16816.F32 R16, R12, R20, R16 ;  /* 0x000000140c10723c */ /* 0x020fde0000001810 */
[----:B------:R-:W-:-:S04]  /*4cd50*/  NOP ;  /* 0x0000000000007918 */ /* 0x000fc80000000000 */
        /* <DEDUP_REMOVED lines=33> */
[----:B------:R-:W2:Y:S01]  /*4cf70*/  LDL.LU.64 R24, [R1+0x2348] ;  /* 0x0023480001187983 */ /* 0x000ea20000300a00 */
[C---:B-----5:R-:W-:Y:S03]  /*4cf80*/  HMMA.16816.F32 R16, R12.reuse, R6, R16 ;  /* 0x000000060c10723c */ /* 0x060fe60000001810 */
[----:B------:R-:W-:Y:S04]  /*4cf90*/  STL.64 [R1+0x2308], R10 ;  /* 0x0023080a01007387 */ /* 0x000fe80000100a00 */
[----:B------:R2:W-:Y:S04]  /*4cfa0*/  STL.64 [R1+0x2300], R8 ;  /* 0x0023000801007387 */ /* 0x0005e80000100a00 */
[----:B------:R-:W-:Y:S08]  /*4cfb0*/  STL.64 [R1+0x22e8], R6 ;  /* 0x0022e80601007387 */ /* 0x000ff00000100a00 */
[----:B------:R-:W-:Y:S04]  /*4cfc0*/  STL.64 [R1+0x4c0], R16 ;  /* 0x0004c01001007387 */ /* 0x000fe80000100a00 */
[----:B------:R-:W-:Y:S04]  /*4cfd0*/  STL.64 [R1+0x4c8], R18 ;  /* 0x0004c81201007387 */ /* 0x000fe80000100a00 */
[----:B------:R-:W-:Y:S01]  /*4cfe0*/  STL.64 [R1+0x22e0], R4 ;  /* 0x0022e00401007387 */ /* 0x000fe20000100a00 */
[----:B--2---:R-:W-:-:S15]  /*4cff0*/  HMMA.16816.F32 R8, R12, R4, R24 ;  /* 0x000000040c08723c */ /* 0x004fde0000001818 */
[----:B------:R-:W-:-:S04]  /*4d000*/  NOP ;  /* 0x0000000000007918 */ /* 0x000fc80000000000 */
[----:B------:R-:W-:Y:S04]  /*4d010*/  STL.64 [R1+0x4b0], R8 ;  /* 0x0004b00801007387 */ /* 0x000fe80000100a00 */
[----:B------:R-:W-:Y:S04]  /*4d020*/  STL.64 [R1+0x4b8], R10 ;  /* 0x0004b80a01007387 */ /* 0x000fe80000100a00 */
[----:B------:R-:W2:Y:S04]  /*4d030*/  LDL.LU R24, [R1+0x250] ;  /* 0x0002500001187983 */ /* 0x000ea80000300800 */
[----:B------:R-:W2:Y:S04]  /*4d040*/  LDL.LU R25, [R1+0x254] ;  /* 0x0002540001197983 */ /* 0x000ea80000300800 */
[----:B------:R-:W3:Y:S04]  /*4d050*/  LDL.LU R26, [R1+0x258] ;  /* 0x00025800011a7983 */ /* 0x000ee80000300800 */
[----:B------:R-:W3:Y:S01]  /*4d060*/  LDL.LU R27, [R1+0x25c] ;  /* 0x00025c00011b7983 */ /* 0x000ee20000300800 */
[----:B----4-:R-:W-:-:S03]  /*4d070*/  IMAD R22, R29, 0x100, R2 ;  /* 0x000001001d167824 */ /* 0x010fc600078e0202 */
[----:B---3--:R-:W-:Y:S04]  /*4d080*/  STL.64 [R1+0x2298], R26 ;  /* 0x0022981a01007387 */ /* 0x008fe80000100a00 */
[----:B--2---:R0:W-:Y:S04]  /*4d090*/  STL.64 [R1+0x2290], R24 ;  /* 0x0022901801007387 */ /* 0x0041e80000100a00 */
[----:B------:R-:W2:Y:S04]  /*4d0a0*/  LDL.LU R29, [R1+0x1f2c] ;  /* 0x001f2c00011d7983 */ /* 0x000ea80000300800 */
[----:B--2---:R-:W-:Y:S04]  /*4d0b0*/  STL [R1+0x22b0], R29 ;  /* 0x0022b01d01007387 */ /* 0x004fe80000100800 */
        /* <DEDUP_REMOVED lines=8> */
[----:B-----5:R-:W-:Y:S04]  /*4d140*/  STL.64 [R1+0x22f8], R6 ;  /* 0x0022f80601007387 */ /* 0x020fe80000100a00 */
[----:B----4-:R0:W-:Y:S04]  /*4d150*/  STL.64 [R1+0x22f0], R4 ;  /* 0x0022f00401007387 */ /* 0x0101e80000100a00 */
[----:B0-----:R-:W4:Y:S04]  /*4d160*/  LDL.LU R4, [R1+0x2c0] ;  /* 0x0002c00001047983 */ /* 0x001f280000300800 */
[----:B------:R-:W4:Y:S04]  /*4d170*/  LDL.LU R5, [R1+0x2c4] ;  /* 0x0002c40001057983 */ /* 0x000f280000300800 */
[----:B------:R-:W5:Y:S04]  /*4d180*/  LDL.LU R6, [R1+0x2c8] ;  /* 0x0002c80001067983 */ /* 0x000f680000300800 */
[----:B------:R-:W5:Y:S04]  /*4d190*/  LDL.LU R7, [R1+0x2cc] ;  /* 0x0002cc0001077983 */ /* 0x000f680000300800 */
[----:B-----5:R-:W-:Y:S04]  /*4d1a0*/  STL.64 [R1+0x2318], R6 ;  /* 0x0023180601007387 */ /* 0x020fe80000100a00 */
[----:B----4-:R-:W-:Y:S04]  /*4d1b0*/  STL.64 [R1+0x2310], R4 ;  /* 0x0023100401007387 */ /* 0x010fe80000100a00 */
[----:B------:R-:W4:Y:S04]  /*4d1c0*/  LDL.LU R8, [R1+0x2d0] ;  /* 0x0002d00001087983 */ /* 0x000f280000300800 */
[----:B------:R-:W4:Y:S04]  /*4d1d0*/  LDL.LU R9, [R1+0x2d4] ;  /* 0x0002d40001097983 */ /* 0x000f280000300800 */
[----:B------:R-:W5:Y:S04]  /*4d1e0*/  LDL.LU R10, [R1+0x2d8] ;  /* 0x0002d800010a7983 */ /* 0x000f680000300800 */
[----:B------:R-:W5:Y:S01]  /*4d1f0*/  LDL.LU R11, [R1+0x2dc] ;  /* 0x0002dc00010b7983 */ /* 0x000f620000300800 */
[----:B------:R-:W-:-:S03]  /*4d200*/  IMAD R0, R3, 0x100, R0 ;  /* 0x0000010003007824 */ /* 0x000fc600078e0200 */
        /* <DEDUP_REMOVED lines=35> */
[----:B-----5:R-:W-:-:S02]  /*4d440*/  IMAD R23, R23, 0x100, R2 ;  /* 0x0000010017177824 */ /* 0x020fc400078e0202 */
[----:B------:R-:W-:Y:S01]  /*4d450*/  IMAD R28, R28, 0x100, R3 ;  /* 0x000001001c1c7824 */ /* 0x000fe200078e0203 */
[----:B---3--:R-:W-:Y:S04]  /*4d460*/  STL.64 [R1+0x22d8], R26 ;  /* 0x0022d81a01007387 */ /* 0x008fe80000100a00 */
[----:B--2---:R0:W-:Y:S04]  /*4d470*/  STL.64 [R1+0x22d0], R24 ;  /* 0x0022d01801007387 */ /* 0x0041e80000100a00 */
[----:B0-----:R-:W2:Y:S04]  /*4d480*/  LDL.LU R24, [R1+0x2a0] ;  /* 0x0002a00001187983 */ /* 0x001ea80000300800 */
[----:B------:R-:W2:Y:S04]  /*4d490*/  LDL.LU R25, [R1+0x2a4] ;  /* 0x0002a40001197983 */ /* 0x000ea80000300800 */
[----:B------:R-:W2:Y:S04]  /*4d4a0*/  LDL.LU R26, [R1+0x2a8] ;  /* 0x0002a800011a7983 */ /* 0x000ea80000300800 */
[----:B------:R-:W2:Y:S04]  /*4d4b0*/  LDL.LU R27, [R1+0x2ac] ;  /* 0x0002ac00011b7983 */ /* 0x000ea80000300800 */
[----:B------:R-:W4:Y:S04]  /*4d4c0*/  LDL.LU R2, [R1+0x2344] ;  /* 0x0023440001027983 */ /* 0x000f280000300800 */
[----:B------:R-:W4:Y:S02]  /*4d4d0*/  LDL.LU R3, [R1+0x2340] ;  /* 0x0023400001037983 */ /* 0x000f240000300800 */
[----:B----4-:R-:W-:Y:S02]  /*4d4e0*/  HMMA.16816.F32 R12, R12, R2, R8 ;  /* 0x000000020c0c723c */ /* 0x010fe40000001808 */
        /* <DEDUP_REMOVED lines=17> */
[----:B------:R-:W3:Y:S01]  /*4d600*/  LDL.LU.64 R16, [R1+0x2320] ;  /* 0x0023200001107983 */ /* 0x000ee20000300a00 */
[C---:B--2---:R-:W-:Y:S08]  /*4d610*/  HMMA.16816.F32 R4, R12.reuse, R18, R4 ;  /* 0x000000120c04723c */ /* 0x044ff00000001804 */
[C---:B---3--:R-:W-:Y:S11]  /*4d620*/  HMMA.16816.F32 R8, R12.reuse, R16, R8 ;  /* 0x000000100c08723c */ /* 0x048ff60000001808 */
[----:B------:R-:W-:Y:S04]  /*4d630*/  STL.64 [R1+0x490], R4 ;  /* 0x0004900401007387 */ /* 0x000fe80000100a00 */
[----:B------:R0:W-:Y:S04]  /*4d640*/  STL.64 [R1+0x498], R6 ;  /* 0x0004980601007387 */ /* 0x0001e80000100a00 */
[----:B0-----:R-:W2:Y:S04]  /*4d650*/  LDL.LU.64 R6, [R1+0x2318] ;  /* 0x0023180001067983 */ /* 0x001ea80000300a00 */
[----:B------:R-:W2:Y:S04]  /*4d660*/  LDL.LU.64 R4, [R1+0x2310] ;  /* 0x0023100001047983 */ /* 0x000ea80000300a00 */
        /* <DEDUP_REMOVED lines=338> */
[----:B------:R-:W-:Y:S04]  /*4eb90*/  STL [R1+0x20f4], R2 ;  /* 0x0020f40201007387 */ /* 0x000fe80000100800 */
[----:B------:R-:W-:Y:S01]  /*4eba0*/  STL [R1+0x20f0], R3 ;  /* 0x0020f00301007387 */ /* 0x000fe20000100800 */
[----:B---3--:R-:W-:-:S15]  /*4ebb0*/  HMMA.16816.F32 R4, R12, R2, R24 ;  /* 0x000000020c04723c */ /* 0x008fde0000001818 */
[----:B------:R-:W-:-:S04]  /*4ebc0*/  NOP ;  /* 0x0000000000007918 */ /* 0x000fc80000000000 */
[----:B------:R-:W-:Y:S04]  /*4ebd0*/  STL.64 [R1+0x630], R4 ;  /* 0x0006300401007387 */ /* 0x000fe80000100a00 */
[----:B------:R-:W-:Y:S04]  /*4ebe0*/  STL.64 [R1+0x638], R6 ;  /* 0x0006380601007387 */ /* 0x000fe80000100a00 */
[----:B------:R-:W2:Y:S04]  /*4ebf0*/  LDL.LU R24, [R1+0x20] ;  /* 0x0000200001187983 */ /* 0x000ea80000300800 */
[----:B------:R-:W2:Y:S04]  /*4ec00*/  LDL.LU R25, [R1+0x24] ;  /* 0x0000240001197983 */ /* 0x000ea80000300800 */
[----:B------:R-:W3:Y:S01]  /*4ec10*/  LDL.LU R26, [R1+0x28] ;  /* 0x00002800011a7983 */ /* 0x000ee20000300800 */
[----:B------:R-:W-:-:S03]  /*4ec20*/  IMAD.MOV.U32 R27, RZ, RZ, R29 ;  /* 0x000000ffff1b7224 */ /* 0x000fc600078e001d */
[----:B------:R-:W5:Y:S04]  /*4ec30*/  LDL.LU R29, [R1+0x2170] ;  /* 0x00217000011d7983 */ /* 0x000f680000300800 */
        /* <DEDUP_REMOVED lines=10> */
[----:B------:R-:W3:Y:S01]  /*4ece0*/  LDL.LU R26, [R1+0x48] ;  /* 0x00004800011a7983 */ /* 0x000ee20000300800 */
[----:B-----5:R-:W-:-:S03]  /*4ecf0*/  IMAD.MOV.U32 R27, RZ, RZ, R29 ;  /* 0x000000ffff1b7224 */ /* 0x020fc600078e001d */
[----:B------:R-:W5:Y:S04]  /*4ed00*/  LDL.LU R29, [R1+0x1f9c] ;  /* 0x001f9c00011d7983 */ /* 0x000f680000300800 */
[----:B------:R-:W2:Y:S04]  /*4ed10*/  LDL.LU R2, [R1+0x1fb4] ;  /* 0x001fb40001027983 */ /* 0x000ea80000300800 */
[----:B--2---:R0:W-:Y:S04]  /*4ed20*/  STL [R1+0x20f8], R2 ;  /* 0x0020f80201007387 */ /* 0x0041e80000100800 */
[----:B0-----:R-:W2:Y:S04]  /*4ed30*/  LDL.LU R2, [R1+0x1fa8] ;  /* 0x001fa80001027983 */ /* 0x001ea80000300800 */
        /* <DEDUP_REMOVED lines=64> */
[----:B------:R-:W5:Y:S04]  /*4f140*/  LDL.LU R0, [R1+0x1fa0] ;  /* 0x001fa00001007983 */ /* 0x000f680000300800 */
[----:B------:R-:W3:Y:S04]  /*4f150*/  LDL.LU R22, [R1+0x1fa4] ;  /* 0x001fa40001167983 */ /* 0x000ee80000300800 */
[----:B------:R-:W4:Y:S04]  /*4f160*/  LDL.LU R23, [R1+0x1fb0] ;  /* 0x001fb00001177983 */ /* 0x000f280000300800 */
        /* <DEDUP_REMOVED lines=35> */
[----:B-----5:R-:W-:-:S02]  /*4f3a0*/  IMAD R0, R29, 0x100, R0 ;  /* 0x000001001d007824 */ /* 0x020fc400078e0200 */
[----:B------:R-:W-:Y:S01]  /*4f3b0*/  IMAD R22, R22, 0x100, R2 ;  /* 0x0000010016167824 */ /* 0x000fe200078e0202 */
[----:B---3--:R-:W-:-:S15]  /*4f3c0*/  HMMA.16816.F32 R24, R12, R4, R24 ;  /* 0x000000040c18723c */ /* 0x008fde0000001818 */
[----:B------:R-:W-:-:S04]  /*4f3d0*/  NOP ;  /* 0x0000000000007918 */ /* 0x000fc80000000000 */
[----:B------:R-:W-:Y:S04]  /*4f3e0*/  STL.64 [R1+0x3d0], R24 ;  /* 0x0003d01801007387 */ /* 0x000fe80000100a00 */
[----:B------:R0:W-:Y:S04]  /*4f3f0*/  STL.64 [R1+0x3d8], R26 ;  /* 0x0003d81a01007387 */ /* 0x0001e80000100a00 */
[----:B0-----:R-:W2:Y:S04]  /*4f400*/  LDL.LU.64 R26, [R1+0x2108] ;  /* 0x00210800011a7983 */ /* 0x001ea80000300a00 */
[----:B------:R-:W2:Y:S04]  /*4f410*/  LDL.LU.64 R24, [R1+0x2100] ;  /* 0x0021000001187983 */ /* 0x000ea80000300a00 */
[----:B------:R-:W3:Y:S04]  /*4f420*/  LDL.LU R29, [R1+0x854] ;  /* 0x00085400011d7983 */ /* 0x000ee80000300800 */
[----:B------:R-:W4:Y:S01]  /*4f430*/  LDL.LU R2, [R1+0x20f8] ;  /* 0x0020f80001027983 */ /* 0x000f220000300800 */
[----:B------:R-:W-:-:S02]  /*4f440*/  IMAD R28, R28, 0x100, R3 ;  /* 0x000001001c1c7824 */ /* 0x000fc400078e0203 */
[----:B----4-:R-:W-:Y:S02]  /*4f450*/  IMAD R23, R23, 0x100, R2 ;  /* 0x0000010017177824 */ /* 0x010fe400078e0202 */
[----:B------:R-:W2:Y:S04]  /*4f460*/  LDL.LU R2, [R1+0x20f4] ;  /* 0x0020f40001027983 */ /* 0x000ea80000300800 */
[----:B------:R-:W2:Y:S02]  /*4f470*/  LDL.LU R3, [R1+0x20f0] ;  /* 0x0020f00001037983 */ /* 0x000ea40000300800 */
        /* <DEDUP_REMOVED lines=8> */
[----:B------:R-:W-:-:S07]  /*4f500*/  F2FP.F16.E5M2.UNPACK_B R15, R28 ;  /* 0x0000001cff0f723e */ /* 0x000fce00020004ff */
[----:B--2---:R-:W-:Y:S01]  /*4f510*/  HMMA.16816.F32 R20, R12, R20, R24 ;  /* 0x000000140c14723c */ /* 0x004fe20000001818 */
[----:B------:R-:W2:Y:S04]  /*4f520*/  LDL.LU.64 R26, [R1+0x20d8] ;  /* 0x0020d800011a7983 */ /* 0x000ea80000300a00 */
[----:B------:R-:W2:-:S14]  /*4f530*/  LDL.LU.64 R24, [R1+0x20d0] ;  /* 0x0020d00001187983 */ /* 0x000e9c0000300a00 */
[----:B------:R0:W-:Y:S04]  /*4f540*/  STL.64 [R1+0x3a0], R20 ;  /* 0x0003a01401007387 */ /* 0x0001e80000100a00 */
[----:B------:R1:W-:Y:S04]  /*4f550*/  STL.64 [R1+0x3a8], R22 ;  /* 0x0003a81601007387 */ /* 0x0003e80000100a00 */
[----:B0-----:R-:W4:Y:S04]  /*4f560*/  LDL.LU R20, [R1] ;  /* 0x0000000001147983 */ /* 0x001f280000300800 */
[----:B------:R-:W4:Y:S04]  /*4f570*/  LDL.LU R21, [R1+0x4] ;  /* 0x0000040001157983 */ /* 0x000f280000300800 */
[----:B-1----:R-:W4:Y:S04]  /*4f580*/  LDL.LU R22, [R1+0x8] ;  /* 0x0000080001167983 */ /* 0x002f280000300800 */
[----:B------:R-:W4:Y:S01]  /*4f590*/  LDL.LU R23, [R1+0xc] ;  /* 0x00000c0001177983 */ /* 0x000f220000300800 */
        /* <DEDUP_REMOVED lines=9> */
[----:B------:R0:W-:Y:S04]  /*4f630*/  STL.64 [R1+0x370], R16 ;  /* 0x0003701001007387 */ /* 0x0001e80000100a00 */
[----:B------:R1:W-:Y:S04]  /*4f640*/  STL.64 [R1+0x378], R18 ;  /* 0x0003781201007387 */ /* 0x0003e80000100a00 */
[----:B0-----:R-:W5:Y:S04]  /*4f650*/  LDL.LU R16, [R1+0x10] ;  /* 0x0000100001107983 */ /* 0x001f680000300800 */
[----:B------:R-:W5:Y:S04]  /*4f660*/  LDL.LU R17, [R1+0x14] ;  /* 0x0000140001117983 */ /* 0x000f680000300800 */
[----:B-1----:R-:W5:Y:S04]  /*4f670*/  LDL.LU R18, [R1+0x18] ;  /* 0x0000180001127983 */ /* 0x002f680000300800 */
[----:B------:R-:W5:Y:S01]  /*4f680*/  LDL.LU R19, [R1+0x1c] ;  /* 0x00001c0001137983 */ /* 0x000f620000300800 */
        /* <DEDUP_REMOVED lines=11> */
[----:B-----5:R-:W-:Y:S02]  /*4f740*/  HMMA.16816.F32 R8, R12, R6, R16 ;  /* 0x000000060c08723c */ /* 0x020fe40000001810 */
[----:B------:R-:W5:-:S15]  /*4f750*/  LDL.LU R6, [R1+0xbe8] ;  /* 0x000be80001067983 */ /* 0x000f5e0000300800 */
[----:B------:R-:W-:Y:S02]  /*4f760*/  NOP ;  /* 0x0000000000007918 */ /* 0x000fe40000000000 */
[----:B------:R-:W-:Y:S04]  /*4f770*/  STL.64 [R1+0x330], R8 ;  /* 0x0003300801007387 */ /* 0x000fe80000100a00 */
[----:B------:R4:W-:Y:S02]  /*4f780*/  STL.64 [R1+0x338], R10 ;  /* 0x0003380a01007387 */ /* 0x0009e40000100a00 */
[----:B----4-:R-:W-:-:S15]  /*4f790*/  HMMA.16816.F32 R8, R12, R4, R20 ;  /* 0x000000040c08723c */ /* 0x010fde0000001814 */
[----:B------:R-:W-:-:S04]  /*4f7a0*/  NOP ;  /* 0x0000000000007918 */ /* 0x000fc80000000000 */
[----:B------:R-:W-:Y:S04]  /*4f7b0*/  STL.64 [R1+0x320], R8 ;  /* 0x0003200801007387 */ /* 0x000fe80000100a00 */
[----:B------:R2:W-:Y:S02]  /*4f7c0*/  STL.64 [R1+0x328], R10 ;  /* 0x0003280a01007387 */ /* 0x0005e40000100a00 */
[----:B--2---:R-:W-:-:S15]  /*4f7d0*/  HMMA.16816.F32 R8, R12, R2, R24 ;  /* 0x000000020c08723c */ /* 0x004fde0000001818 */
[----:B------:R-:W-:-:S04]  /*4f7e0*/  NOP ;  /* 0x0000000000007918 */ /* 0x000fc80000000000 */
[----:B------:R-:W-:Y:S04]  /*4f7f0*/  STL.64 [R1+0x340], R8 ;  /* 0x0003400801007387 */ /* 0x000fe80000100a00 */
[----:B------:R-:W-:Y:S01]  /*4f800*/  STL.64 [R1+0x348], R10 ;  /* 0x0003480a01007387 */ /* 0x000fe20000100a00 */
[----:B-----5:R-:W-:-:S05]  /*4f810*/  VIADD R6, R6, 0x1 ;  /* 0x0000000106067836 */ /* 0x020fca0000000000 */
[----:B------:R0:W-:Y:S04]  /*4f820*/  STL [R1+0x2088], R6 ;  /* 0x0020880601007387 */ /* 0x0001e80000100800 */
[----:B0-----:R-:W2:Y:S01]  /*4f830*/  LDL.LU R6, [R1+0x85c] ;  /* 0x00085c0001067983 */ /* 0x001ea20000300800 */
[----:B------:R-:W-:-:S03]  /*4f840*/  USHF.L.U32 UR8, UR70, 0x7, URZ ;  /* 0x0000000746087899 */ /* 0x000fc600080006ff */
[----:B------:R-:W4:Y:S04]  /*4f850*/  LDL.LU R12, [R1+0x151c] ;  /* 0x00151c00010c7983 */ /* 0x000f280000300800 */
[----:B------:R-:W5:Y:S04]  /*4f860*/  LDL.LU R13, [R1+0x1514] ;  /* 0x00151400010d7983 */ /* 0x000f680000300800 */
[----:B------:R-:W4:Y:S01]  /*4f870*/  LDL.LU R14, [R1+0x150c] ;  /* 0x00150c00010e7983 */ /* 0x000f220000300800 */
[----:B---3--:R-:W-:-:S05]  /*4f880*/  IADD3 R29, P6, PT, R29, UR8, RZ ;  /* 0x000000081d1d7c10 */ /* 0x008fca000ffde0ff */
[----:B------:R0:W-:Y:S04]  /*4f890*/  STL [R1+0x854], R29 ;  /* 0x0008541d01007387 */ /* 0x0001e80000100800 */
        /* <DEDUP_REMOVED lines=24> */
[----:B0-----:R-:W3:Y:S01]  /*4fa20*/  LDL.LU R29, [R1+0x14d0] ;  /* 0x0014d000011d7983 */ /* 0x001ee20000300800 */
[----:B--2---:R-:W-:-:S05]  /*4fa30*/  IADD3 R6, P5, PT, R6, UR8, RZ ;  /* 0x0000000806067c10 */ /* 0x004fca000ffbe0ff */
[----:B------:R0:W-:Y:S04]  /*4fa40*/  STL [R1+0x85c], R6 ;  /* 0x00085c0601007387 */ /* 0x0001e80000100800 */
[----:B0-----:R-:W2:Y:S01]  /*4fa50*/  LDL.LU R6, [R1+0x2088] ;  /* 0x0020880001067983 */ /* 0x001ea20000300800 */
[----:B------:R-:W-:Y:S01]  /*4fa60*/  USHF.L.U32 UR5, UR70, 0x7, URZ ;  /* 0x0000000746057899 */ /* 0x000fe200080006ff */
[----:B----4-:R-:W-:Y:S02]  /*4fa70*/  IADD3 R12, P1, PT, R12, UR8, RZ ;  /* 0x000000080c0c7c10 */ /* 0x010fe4000ff3e0ff */
[----:B-----5:R-:W-:Y:S01]  /*4fa80*/  IADD3 R13, P4, PT, R13, UR8, RZ ;  /* 0x000000080d0d7c10 */ /* 0x020fe2000ff9e0ff */
[----:B------:R-:W-:Y:S01]  /*4fa90*/  USHF.R.S32.HI UR5, URZ, 0x1f, UR5 ;  /* 0x0000001fff057899 */ /* 0x000fe20008011405 */
[----:B------:R-:W-:-:S02]  /*4faa0*/  IADD3 R14, P3, PT, R14, UR8, RZ ;  /* 0x000000080e0e7c10 */ /* 0x000fc4000ff7e0ff */
[----:B---3--:R-:W-:Y:S02]  /*4fab0*/  IADD3 R15, P2, PT, R15, UR8, RZ ;  /* 0x000000080f0f7c10 */ /* 0x008fe4000ff5e0ff */
[----:B------:R-:W-:Y:S02]  /*4fac0*/  IADD3 R2, P0, PT, R2, UR8, RZ ;  /* 0x0000000802027c10 */ /* 0x000fe4000ff1e0ff */
[----:B------:R-:W-:Y:S02]  /*4fad0*/  IADD3.X R3, PT, PT, R3, UR5, RZ, P6, !PT ;  /* 0x0000000503037c10 */ /* 0x000fe4000b7fe4ff */
[----:B------:R-:W-:Y:S02]  /*4fae0*/  IADD3 R24, P6, PT, R24, UR8, RZ ;  /* 0x0000000818187c10 */ /* 0x000fe4000ffde0ff */
[----:B------:R-:W-:Y:S02]  /*4faf0*/  IADD3.X R25, PT, PT, R25, UR5, RZ, P5, !PT ;  /* 0x0000000519197c10 */ /* 0x000fe4000affe4ff */
[----:B------:R-:W-:-:S02]  /*4fb00*/  IADD3 R26, P5, PT, R26, UR8, RZ ;  /* 0x000000081a1a7c10 */ /* 0x000fc4000ffbe0ff */
[----:B------:R-:W-:Y:S02]  /*4fb10*/  IADD3.X R27, PT, PT, R27, UR5, RZ, P1, !PT ;  /* 0x000000051b1b7c10 */ /* 0x000fe40008ffe4ff */
        /* <DEDUP_REMOVED lines=14> */
[----:B------:R-:W-:Y:S01]  /*4fc00*/  IADD3 R23, P1, PT, R23, UR8, RZ ;  /* 0x0000000817177c10 */ /* 0x000fe2000ff3e0ff */
[----:B--2---:R-:W-:Y:S04]  /*4fc10*/  STL [R1+0xbe8], R6 ;  /* 0x000be80601007387 */ /* 0x004fe80000100800 */
        /* <DEDUP_REMOVED lines=26> */
[----:B0-----:R-:W2:Y:S01]  /*4fdc0*/  LDL.LU R6, [R1+0x1494] ;  /* 0x0014940001067983 */ /* 0x001ea20000300800 */
[----:B------:R-:W-:-:S02]  /*4fdd0*/  IADD3.X R22, PT, PT, R22, UR5, RZ, P4, !PT ;  /* 0x0000000516167c10 */ /* 0x000fc4000a7fe4ff */
[----:B------:R-:W-:-:S03]  /*4fde0*/  IADD3 R0, P4, PT, R0, UR8, RZ ;  /* 0x0000000800007c10 */ /* 0x000fc6000ff9e0ff */
[----:B------:R-:W-:Y:S04]  /*4fdf0*/  STL [R1+0x14d8], R22 ;  /* 0x0014d81601007387 */ /* 0x000fe80000100800 */
[----:B--2---:R0:W-:Y:S04]  /*4fe00*/  STL [R1+0x2080], R6 ;  /* 0x0020800601007387 */ /* 0x0041e80000100800 */
[----:B------:R-:W-:Y:S04]  /*4fe10*/  STL [R1+0x14a4], R0 ;  /* 0x0014a40001007387 */ /* 0x000fe80000100800 */
[----:B0-----:R-:W2:Y:S01]  /*4fe20*/  LDL.LU R6, [R1+0x14c8] ;  /* 0x0014c80001067983 */ /* 0x001ea20000300800 */
[----:B------:R-:W-:-:S05]  /*4fe30*/  IADD3.X R29, PT, PT, R29, UR5, RZ, P3, !PT ;  /* 0x000000051d1d7c10 */ /* 0x000fca0009ffe4ff */
[----:B------:R-:W-:Y:S04]  /*4fe40*/  STL [R1+0x14d0], R29 ;  /* 0x0014d01d01007387 */ /* 0x000fe80000100800 */
        /* <DEDUP_REMOVED lines=30> */
[----:B--2---:R-:W-:-:S05]  /*50030*/  IADD3 R6, P3, PT, R6, UR8, RZ ;  /* 0x0000000806067c10 */ /* 0x004fca000ff7e0ff */
[----:B------:R0:W-:Y:S04]  /*50040*/  STL [R1+0x149c], R6 ;  /* 0x00149c0601007387 */ /* 0x0001e80000100800 */
[----:B0-----:R-:W2:Y:S02]  /*50050*/  LDL.LU R6, [R1+0x2084] ;  /* 0x0020840001067983 */ /* 0x001ea40000300800 */
[----:B--2---:R-:W-:-:S05]  /*50060*/  IADD3.X R6, PT, PT, R6, UR5, RZ, P2, !PT ;  /* 0x0000000506067c10 */ /* 0x004fca00097fe4ff */
[----:B------:R0:W-:Y:S04]  /*50070*/  STL [R1+0x14c8], R6 ;  /* 0x0014c80601007387 */ /* 0x0001e80000100800 */
[----:B0-----:R-:W2:Y:S01]  /*50080*/  LDL.LU R6, [R1+0x2080] ;  /* 0x0020800001067983 */ /* 0x001ea20000300800 */
[----:B---3--:R-:W-:Y:S02]  /*50090*/  IADD3.X R12, PT, PT, R12, UR5, RZ, P0, !PT ;  /* 0x000000050c0c7c10 */ /* 0x008fe400087fe4ff */
[----:B----4-:R-:W-:Y:S02]  /*500a0*/  IADD3 R13, P0, PT, R13, UR8, RZ ;  /* 0x000000080d0d7c10 */ /* 0x010fe4000ff1e0ff */
[----:B-----5:R-:W-:Y:S02]  /*500b0*/  IADD3.X R14, PT, PT, R14, UR5, RZ, P6, !PT ;  /* 0x000000050e0e7c10 */ /* 0x020fe4000b7fe4ff */
        /* <DEDUP_REMOVED lines=20> */
[----:B--2---:R-:W-:-:S05]  /*50200*/  IADD3 R6, P2, PT, R6, UR8, RZ ;  /* 0x0000000806067c10 */ /* 0x004fca000ff5e0ff */
        /* <DEDUP_REMOVED lines=9> */
[----:B------:R-:W-:-:S03]  /*502a0*/  IADD3.X R7, PT, PT, R7, UR5, RZ, P2, !PT ;  /* 0x0000000507077c10 */ /* 0x000fc600097fe4ff */
[----:B------:R-:W-:Y:S01]  /*502b0*/  STL [R1+0x14a0], R26 ;  /* 0x0014a01a01007387 */ /* 0x000fe20000100800 */
[----:B------:R-:W-:-:S03]  /*502c0*/  IADD3 R8, P2, PT, R8, UR8, RZ ;  /* 0x0000000808087c10 */ /* 0x000fc6000ff5e0ff */
        /* <DEDUP_REMOVED lines=17> */
[----:B------:R-:W-:-:S02]  /*503e0*/  IADD3 R22, P3, PT, R22, UR8, RZ ;  /* 0x0000000816167c10 */ /* 0x000fc4000ff7e0ff */
[----:B------:R-:W-:-:S03]  /*503f0*/  IADD3.X R0, PT, PT, R0, UR5, RZ, P2, !PT ;  /* 0x0000000500007c10 */ /* 0x000fc600097fe4ff */
[----:B------:R-:W-:Y:S04]  /*50400*/  STL [R1+0x142c], R22 ;  /* 0x00142c1601007387 */ /* 0x000fe80000100800 */
[----:B--2---:R0:W-:Y:S04]  /*50410*/  STL [R1+0x2078], R6 ;  /* 0x0020780601007387 */ /* 0x0041e80000100800 */
[----:B------:R-:W-:Y:S04]  /*50420*/  STL [R1+0x1458], R0 ;  /* 0x0014580001007387 */ /* 0x000fe80000100800 */
[----:B0-----:R-:W2:Y:S01]  /*50430*/  LDL.LU R6, [R1+0x141c] ;  /* 0x00141c0001067983 */ /* 0x001ea20000300800 */
[----:B------:R-:W-:-:S05]  /*50440*/  IADD3 R29, P2, PT, R29, UR8, RZ ;  /* 0x000000081d1d7c10 */ /* 0x000fca000ff5e0ff */
        /* <DEDUP_REMOVED lines=31> */
[----:B--2---:R-:W-:-:S05]  /*50640*/  IADD3.X R6, PT, PT, R6, UR5, RZ, P0, !PT ;  /* 0x0000000506067c10 */ /* 0x004fca00087fe4ff */
[----:B------:R0:W-:Y:S04]  /*50650*/  STL [R1+0x1450], R6 ;  /* 0x0014500601007387 */ /* 0x0001e80000100800 */
[----:B0-----:R-:W2:Y:S02]  /*50660*/  LDL.LU R6, [R1+0x207c] ;  /* 0x00207c0001067983 */ /* 0x001ea40000300800 */
[----:B--2---:R-:W-:-:S05]  /*50670*/  IADD3 R6, P0, PT, R6, UR8, RZ ;  /* 0x0000000806067c10 */ /* 0x004fca000ff1e0ff */
[----:B------:R0:W-:Y:S04]  /*50680*/  STL [R1+0x141c], R6 ;  /* 0x00141c0601007387 */ /* 0x0001e80000100800 */
[----:B0-----:R-:W2:Y:S01]  /*50690*/  LDL.LU R6, [R1+0x2078] ;  /* 0x0020780001067983 */ /* 0x001ea20000300800 */
[----:B----4-:R-:W-:Y:S02]  /*506a0*/  IADD3.X R13, PT, PT, R13, UR5, RZ, P5, !PT ;  /* 0x000000050d0d7c10 */ /* 0x010fe4000affe4ff */
[----:B-----5:R-:W-:Y:S02]  /*506b0*/  IADD3 R14, P5, PT, R14, UR8, RZ ;  /* 0x000000080e0e7c10 */ /* 0x020fe4000ffbe0ff */
[----:B---3--:R-:W-:Y:S02]  /*506c0*/  IADD3.X R15, PT, PT, R15, UR5, RZ, P1, !PT ;  /* 0x000000050f0f7c10 */ /* 0x008fe40008ffe4ff */
        /* <DEDUP_REMOVED lines=19> */
[----:B--2---:R-:W-:Y:S02]  /*50800*/  IADD3.X R6, PT, PT, R6, UR5, RZ, P6, !PT ;  /* 0x0000000506067c10 */ /* 0x004fe4000b7fe4ff */
[----:B------:R-:W-:-:S03]  /*50810*/  IADD3 R12, P6, PT, R12, UR8, RZ ;  /* 0x000000080c0c7c10 */ /* 0x000fc6000ffde0ff */
        /* <DEDUP_REMOVED lines=1334> */
[----:B----4-:R-:W-:Y:S01]  /*55b80*/  IADD3.X R13, PT, PT, R13, UR5, RZ, P5, !PT ;  /* 0x000000050d0d7c10 */ /* 0x010fe2000affe4ff */
[----:B------:R-:W-:Y:S01]  /*55b90*/  USHF.L.U32 UR9, UR26, 0x7, URZ ;  /* 0x000000071a097899 */ /* 0x000fe200080006ff */
        /* <DEDUP_REMOVED lines=8> */
[----:B------:R-:W-:Y:S01]  /*55c20*/  IADD3 R4, P2, PT, R4, UR9, RZ ;  /* 0x0000000904047c10 */ /* 0x000fe2000ff5e0ff */
[----:B------:R-:W-:Y:S01]  /*55c30*/  USHF.L.U32 UR4, UR26, 0x7, URZ ;  /* 0x000000071a047899 */ /* 0x000fe200080006ff */
[----:B------:R-:W-:-:S02]  /*55c40*/  IADD3.X R5, PT, PT, R5, UR5, RZ, P0, !PT ;  /* 0x0000000505057c10 */ /* 0x000fc400087fe4ff */
[----:B------:R-:W-:Y:S02]  /*55c50*/  IADD3 R7, P0, PT, R7, UR9, RZ ;  /* 0x0000000907077c10 */ /* 0x000fe4000ff1e0ff */
[----:B------:R-:W-:Y:S01]  /*55c60*/  IADD3.X R10, PT, PT, R10, UR5, RZ, P5, !PT ;  /* 0x000000050a0a7c10 */ /* 0x000fe2000affe4ff */
[----:B------:R-:W-:Y:S01]  /*55c70*/  USHF.R.S32.HI UR4, URZ, 0x1f, UR4 ;  /* 0x0000001fff047899 */ /* 0x000fe20008011404 */
[----:B------:R-:W-:Y:S02]  /*55c80*/  IADD3 R11, P5, PT, R11, UR9, RZ ;  /* 0x000000090b0b7c10 */ /* 0x000fe4000ffbe0ff */
[----:B------:R-:W-:Y:S02]  /*55c90*/  IADD3.X R16, PT, PT, R16, UR5, RZ, P1, !PT ;  /* 0x0000000510107c10 */ /* 0x000fe40008ffe4ff */
[----:B------:R-:W-:Y:S02]  /*55ca0*/  IADD3.X R17, PT, PT, R17, UR5, RZ, P4, !PT ;  /* 0x0000000511117c10 */ /* 0x000fe4000a7fe4ff */
[----:B------:R-:W-:-:S02]  /*55cb0*/  IADD3 R18, P4, PT, R18, UR9, RZ ;  /* 0x0000000912127c10 */ /* 0x000fc4000ff9e0ff */
[----:B------:R-:W-:Y:S02]  /*55cc0*/  IADD3 R19, P1, PT, R19, UR9, RZ ;  /* 0x0000000913137c10 */ /* 0x000fe4000ff3e0ff */
[----:B------:R-:W-:Y:S02]  /*55cd0*/  IADD3.X R20, PT, PT, R20, UR4, RZ, P3, !PT ;  /* 0x0000000414147c10 */ /* 0x000fe40009ffe4ff */
[----:B------:R-:W-:Y:S02]  /*55ce0*/  IADD3 R21, P3, PT, R21, UR9, RZ ;  /* 0x0000000915157c10 */ /* 0x000fe4000ff7e0ff */
[----:B------:R-:W-:Y:S02]  /*55cf0*/  IADD3.X R28, PT, PT, R28, UR4, RZ, P4, !PT ;  /* 0x000000041c1c7c10 */ /* 0x000fe4000a7fe4ff */
[----:B------:R-:W-:Y:S02]  /*55d00*/  IADD3 R23, P4, PT, R23, UR9, RZ ;  /* 0x0000000917177c10 */ /* 0x000fe4000ff9e0ff */
[----:B------:R-:W-:-:S02]  /*55d10*/  IADD3.X R22, PT, PT, R22, UR4, RZ, P2, !PT ;  /* 0x0000000416167c10 */ /* 0x000fc400097fe4ff */
[----:B------:R-:W-:Y:S02]  /*55d20*/  IADD3 R0, P2, PT, R0, UR9, RZ ;  /* 0x0000000900007c10 */ /* 0x000fe4000ff5e0ff */
[----:B--2---:R-:W-:Y:S02]  /*55d30*/  IADD3.X R6, PT, PT, R6, UR5, RZ, P6, !PT ;  /* 0x0000000506067c10 */ /* 0x004fe4000b7fe4ff */
        /* <DEDUP_REMOVED lines=31> */
[----:B0-----:R-:W2:Y:S04]  /*55f30*/  LDL.LU R0, [R1+0x1a5c] ;  /* 0x001a5c0001007983 */ /* 0x001ea80000300800 */
[----:B------:R-:W3:Y:S01]  /*55f40*/  LDL.LU R6, [R1+0x1a88] ;  /* 0x001a880001067983 */ /* 0x000ee20000300800 */
[----:B------:R-:W-:-:S03]  /*55f50*/  IADD3.X R29, PT, PT, R29, UR4, RZ, P3, !PT ;  /* 0x000000041d1d7c10 */ /* 0x000fc60009ffe4ff */
[----:B---3--:R0:W-:Y:S04]  /*55f60*/  STL [R1+0x2004], R6 ;  /* 0x0020040601007387 */ /* 0x0081e80000100800 */
[----:B------:R1:W-:Y:S04]  /*55f70*/  STL [R1+0x1520], R29 ;  /* 0x0015201d01007387 */ /* 0x0003e80000100800 */
[----:B0-----:R-:W3:Y:S04]  /*55f80*/  LDL.LU R6, [R1+0x1534] ;  /* 0x0015340001067983 */ /* 0x001ee80000300800 */
[----:B------:R-:W4:Y:S04]  /*55f90*/  LDL.LU R12, [R1+0x1530] ;  /* 0x00153000010c7983 */ /* 0x000f280000300800 */
[----:B------:R-:W5:Y:S04]  /*55fa0*/  LDL.LU R13, [R1+0x1a4c] ;  /* 0x001a4c00010d7983 */ /* 0x000f680000300800 */
[----:B------:R-:W4:Y:S04]  /*55fb0*/  LDL.LU R14, [R1+0x152c] ;  /* 0x00152c00010e7983 */ /* 0x000f280000300800 */
[----:B------:R-:W4:Y:S04]  /*55fc0*/  LDL.LU R15, [R1+0x1a80] ;  /* 0x001a8000010f7983 */ /* 0x000f280000300800 */
        /* <DEDUP_REMOVED lines=19> */
[----:B--2---:R-:W-:-:S03]  /*56100*/  IADD3 R0, P3, PT, R0, UR9, RZ ;  /* 0x0000000900007c10 */ /* 0x004fc6000ff7e0ff */
[----:B------:R-:W2:Y:S04]  /*56110*/  LDL.LU R28, [R1+0x1a34] ;  /* 0x001a3400011c7983 */ /* 0x000ea80000300800 */
[----:B------:R-:W2:Y:S04]  /*56120*/  LDL.LU R23, [R1+0x1a40] ;  /* 0x001a400001177983 */ /* 0x000ea80000300800 */
[----:B------:R-:W2:Y:S04]  /*56130*/  LDL.LU R22, [R1+0x19ec] ;  /* 0x0019ec0001167983 */ /* 0x000ea80000300800 */
[----:B-1----:R-:W2:Y:S04]  /*56140*/  LDL.LU R29, [R1+0x1a38] ;  /* 0x001a3800011d7983 */ /* 0x002ea80000300800 */
[----:B------:R0:W-:Y:S04]  /*56150*/  STL [R1+0x1a5c], R0 ;  /* 0x001a5c0001007387 */ /* 0x0001e80000100800 */
[----:B0-----:R-:W2:Y:S01]  /*56160*/  LDL.LU R0, [R1+0x1a24] ;  /* 0x001a240001007983 */ /* 0x001ea20000300800 */
[----:B---3--:R-:W-:-:S05]  /*56170*/  IADD3.X R6, PT, PT, R6, UR4, RZ, P0, !PT ;  /* 0x0000000406067c10 */ /* 0x008fca00087fe4ff */
[----:B------:R0:W-:Y:S04]  /*56180*/  STL [R1+0x1534], R6 ;  /* 0x0015340601007387 */ /* 0x0001e80000100800 */
[----:B0-----:R-:W3:Y:S01]  /*56190*/  LDL.LU R6, [R1+0x2004] ;  /* 0x0020040001067983 */ /* 0x001ee20000300800 */
[----:B----4-:R-:W-:Y:S02]  /*561a0*/  IADD3.X R12, PT, PT, R12, UR4, RZ, P2, !PT ;  /* 0x000000040c0c7c10 */ /* 0x010fe400097fe4ff */
[----:B-----5:R-:W-:Y:S02]  /*561b0*/  IADD3 R13, P2, PT, R13, UR9, RZ ;  /* 0x000000090d0d7c10 */ /* 0x020fe4000ff5e0ff */
        /* <DEDUP_REMOVED lines=19> */
[----:B--2---:R-:W-:-:S02]  /*562f0*/  IADD3 R28, P2, PT, R28, UR9, RZ ;  /* 0x000000091c1c7c10 */ /* 0x004fc4000ff5e0ff */
[----:B------:R-:W-:Y:S02]  /*56300*/  IADD3.X R23, PT, PT, R23, UR4, RZ, P3, !PT ;  /* 0x0000000417177c10 */ /* 0x000fe40009ffe4ff */
[----:B------:R-:W-:Y:S02]  /*56310*/  IADD3 R22, P3, PT, R22, UR9, RZ ;  /* 0x0000000916167c10 */ /* 0x000fe4000ff7e0ff */
[----:B---3--:R-:W-:-:S04]  /*56320*/  IADD3 R6, P0, PT, R6, UR9, RZ ;  /* 0x0000000906067c10 */ /* 0x008fc8000ff1e0ff */
[----:B------:R-:W-:Y:S01]  /*56330*/  IADD3.X R2, PT, PT, R2, UR4, RZ, P0, !PT ;  /* 0x0000000402027c10 */ /* 0x000fe200087fe4ff */
[----:B------:R-:W-:Y:S04]  /*56340*/  STL [R1+0x1a88], R6 ;  /* 0x001a880601007387 */ /* 0x000fe80000100800 */
        /* <DEDUP_REMOVED lines=22> */
[----:B------:R-:W-:Y:S04]  /*564b0*/  STL [R1+0x1a50], R19 ;  /* 0x001a501301007387 */ /* 0x000fe80000100800 */
[----:B------:R-:W-:Y:S04]  /*564c0*/  STL [R1+0x19fc], R20 ;  /* 0x0019fc1401007387 */ /* 0x000fe80000100800 */
[----:B------:R-:W-:Y:S04]  /*564d0*/  STL [R1+0x1a48], R21 ;  /* 0x001a481501007387 */ /* 0x000fe80000100800 */
[----:B------:R-:W-:Y:S04]  /*564e0*/  STL [R1+0x1a34], R28 ;  /* 0x001a341c01007387 */ /* 0x000fe80000100800 */
[----:B------:R0:W-:Y:S04]  /*564f0*/  STL [R1+0x1a38], R29 ;  /* 0x001a381d01007387 */ /* 0x0001e80000100800 */
[----:B------:R-:W-:Y:S04]  /*56500*/  STL [R1+0x1a40], R23 ;  /* 0x001a401701007387 */ /* 0x000fe80000100800 */
[----:B0-----:R-:W2:Y:S04]  /*56510*/  LDL.LU R29, [R1+0x1a30] ;  /* 0x001a3000011d7983 */ /* 0x001ea80000300800 */
[----:B------:R-:W-:Y:S04]  /*56520*/  STL [R1+0x19ec], R22 ;  /* 0x0019ec1601007387 */ /* 0x000fe80000100800 */
[----:B------:R-:W3:Y:S01]  /*56530*/  LDL.LU R6, [R1+0x1a28] ;  /* 0x001a280001067983 */ /* 0x000ee20000300800 */
[----:B------:R-:W-:-:S03]  /*56540*/  IADD3 R0, P0, PT, R0, UR9, RZ ;  /* 0x0000000900007c10 */ /* 0x000fc6000ff1e0ff */
[----:B---3--:R0:W-:Y:S04]  /*56550*/  STL [R1+0x2000], R6 ;  /* 0x0020000601007387 */ /* 0x0081e80000100800 */
[----:B0-----:R-:W3:Y:S04]  /*56560*/  LDL.LU R6, [R1+0x19dc] ;  /* 0x0019dc0001067983 */ /* 0x001ee80000300800 */
[----:B------:R0:W-:Y:S04]  /*56570*/  STL [R1+0x1a24], R0 ;  /* 0x001a240001007387 */ /* 0x0001e80000100800 */
[----:B------:R-:W4:Y:S04]  /*56580*/  LDL.LU R12, [R1+0x1a14] ;  /* 0x001a1400010c7983 */ /* 0x000f280000300800 */
[----:B------:R-:W5:Y:S04]  /*56590*/  LDL.LU R13, [R1+0x1a20] ;  /* 0x001a2000010d7983 */ /* 0x000f680000300800 */
        /* <DEDUP_REMOVED lines=20> */
[----:B------:R-:W4:Y:S01]  /*566e0*/  LDL.LU R21, [R1+0x197c] ;  /* 0x00197c0001157983 */ /* 0x000f220000300800 */
[----:B--2---:R-:W-:-:S03]  /*566f0*/  IADD3.X R29, PT, PT, R29, UR4, RZ, P2, !PT ;  /* 0x000000041d1d7c10 */ /* 0x004fc600097fe4ff */
[----:B------:R-:W2:Y:S04]  /*56700*/  LDL.LU R28, [R1+0x19c8] ;  /* 0x0019c800011c7983 */ /* 0x000ea80000300800 */
[----:B------:R-:W2:Y:S04]  /*56710*/  LDL.LU R23, [R1+0x19b4] ;  /* 0x0019b40001177983 */ /* 0x000ea80000300800 */
[----:B0-----:R-:W2:Y:S04]  /*56720*/  LDL.LU R0, [R1+0x19c0] ;  /* 0x0019c00001007983 */ /* 0x001ea80000300800 */
[----:B------:R-:W2:Y:S04]  /*56730*/  LDL.LU R22, [R1+0x196c] ;  /* 0x00196c0001167983 */ /* 0x000ea80000300800 */
[----:B------:R0:W-:Y:S04]  /*56740*/  STL [R1+0x1a30], R29 ;  /* 0x001a301d01007387 */ /* 0x0001e80000100800 */
[----:B0-----:R-:W2:Y:S01]  /*56750*/  LDL.LU R29, [R1+0x19b8] ;  /* 0x0019b800011d7983 */ /* 0x001ea20000300800 */
[----:B---3--:R-:W-:-:S05]  /*56760*/  IADD3 R6, P2, PT, R6, UR9, RZ ;  /* 0x0000000906067c10 */ /* 0x008fca000ff5e0ff */
[----:B------:R0:W-:Y:S04]  /*56770*/  STL [R1+0x19dc], R6 ;  /* 0x0019dc0601007387 */ /* 0x0001e80000100800 */
[----:B0-----:R-:W3:Y:S01]  /*56780*/  LDL.LU R6, [R1+0x2000] ;  /* 0x0020000001067983 */ /* 0x001ee20000300800 */
[----:B-----5:R-:W-:Y:S02]  /*56790*/  IADD3.X R13, PT, PT, R13, UR4, RZ, P0, !PT ;  /* 0x000000040d0d7c10 */ /* 0x020fe400087fe4ff */
[----:B----4-:R-:W-:Y:S02]  /*567a0*/  IADD3 R14, P0, PT, R14, UR9, RZ ;  /* 0x000000090e0e7c10 */ /* 0x010fe4000ff1e0ff */
        /* <DEDUP_REMOVED lines=18> */
[----:B--2---:R-:W-:Y:S02]  /*568d0*/  IADD3.X R28, PT, PT, R28, UR4, RZ, P0, !PT ;  /* 0x000000041c1c7c10 */ /* 0x004fe400087fe4ff */
[----:B------:R-:W-:-:S02]  /*568e0*/  IADD3.X R0, PT, PT, R0, UR4, RZ, P2, !PT ;  /* 0x0000000400007c10 */ /* 0x000fc400097fe4ff */
[----:B------:R-:W-:Y:S02]  /*568f0*/  IADD3 R23, P0, PT, R23, UR9, RZ ;  /* 0x0000000917177c10 */ /* 0x000fe4000ff1e0ff */
[----:B---3--:R-:W-:Y:S02]  /*56900*/  IADD3.X R6, PT, PT, R6, UR4, RZ, P6, !PT ;  /* 0x0000000406067c10 */ /* 0x008fe4000b7fe4ff */
[----:B------:R-:W-:-:S03]  /*56910*/  IADD3 R12, P6, PT, R12, UR9, RZ ;  /* 0x000000090c0c7c10 */ /* 0x000fc6000ffde0ff */
        /* <DEDUP_REMOVED lines=31> */
[----:B------:R-:W-:-:S02]  /*56b10*/  IADD3 R22, P2, PT, R22, UR9, RZ ;  /* 0x0000000916167c10 */ /* 0x000fc4000ff5e0ff */
[----:B------:R-:W-:Y:S01]  /*56b20*/  IADD3.X R29, PT, PT, R29, UR4, RZ, P6, !PT ;  /* 0x000000041d1d7c10 */ /* 0x000fe2000b7fe4ff */
[----:B---3--:R0:W-:Y:S04]  /*56b30*/  STL [R1+0x1ffc], R6 ;  /* 0x001ffc0601007387 */ /* 0x0081e80000100800 */
[----:B------:R-:W-:Y:S04]  /*56b40*/  STL [R1+0x196c], R22 ;  /* 0x00196c1601007387 */ /* 0x000fe80000100800 */
[----:B0-----:R-:W3:Y:S04]  /*56b50*/  LDL.LU R6, [R1+0x19b0] ;  /* 0x0019b00001067983 */ /* 0x001ee80000300800 */
[----:B------:R0:W-:Y:S04]  /*56b60*/  STL [R1+0x19b8], R29 ;  /* 0x0019b81d01007387 */ /* 0x0001e80000100800 */
[----:B------:R-:W4:Y:S04]  /*56b70*/  LDL.LU R12, [R1+0x19a8] ;  /* 0x0019a800010c7983 */ /* 0x000f280000300800 */
[----:B------:R-:W5:Y:S04]  /*56b80*/  LDL.LU R13, [R1+0x1994] ;  /* 0x00199400010d7983 */ /* 0x000f680000300800 */
        /* <DEDUP_REMOVED lines=23> */
[----:B0-----:R-:W2:Y:S04]  /*56d00*/  LDL.LU R29, [R1+0x1948] ;  /* 0x00194800011d7983 */ /* 0x001ea80000300800 */
[----:B------:R-:W2:Y:S04]  /*56d10*/  LDL.LU R23, [R1+0x1934] ;  /* 0x0019340001177983 */ /* 0x000ea80000300800 */
[----:B------:R-:W2:Y:S04]  /*56d20*/  LDL.LU R22, [R1+0x1940] ;  /* 0x0019400001167983 */ /* 0x000ea80000300800 */
        /* <DEDUP_REMOVED lines=28> */
[----:B---3--:R-:W-:-:S05]  /*56ef0*/  IADD3 R6, P0, PT, R6, UR9, RZ ;  /* 0x0000000906067c10 */ /* 0x008fca000ff1e0ff */
        /* <DEDUP_REMOVED lines=31> */
[----:B------:R-:W-:-:S03]  /*570f0*/  IADD3.X R22, PT, PT, R22, UR4, RZ, P0, !PT ;  /* 0x0000000416167c10 */ /* 0x000fc600087fe4ff */
[----:B------:R-:W-:Y:S01]  /*57100*/  STL [R1+0x1934], R23 ;  /* 0x0019341701007387 */ /* 0x000fe20000100800 */
[----:B------:R-:W-:-:S03]  /*57110*/  IADD3 R0, P0, PT, R0, UR9, RZ ;  /* 0x0000000900007c10 */ /* 0x000fc6000ff1e0ff */
[----:B---3--:R0:W-:Y:S04]  /*57120*/  STL [R1+0x1ff8], R6 ;  /* 0x001ff80601007387 */ /* 0x0081e80000100800 */
[----:B------:R-:W-:Y:S04]  /*57130*/  STL [R1+0x1940], R22 ;  /* 0x0019401601007387 */ /* 0x000fe80000100800 */
        /* <DEDUP_REMOVED lines=26> */
[----:B0-----:R-:W2:Y:S04]  /*572e0*/  LDL.LU R0, [R1+0x18d0] ;  /* 0x0018d00001007983 */ /* 0x001ea80000300800 */
[----:B------:R-:W2:Y:S04]  /*572f0*/  LDL.LU R28, [R1+0x187c] ;  /* 0x00187c00011c7983 */ /* 0x000ea80000300800 */
[----:B------:R-:W2:Y:S04]  /*57300*/  LDL.LU R23, [R1+0x18c8] ;  /* 0x0018c80001177983 */ /* 0x000ea80000300800 */
        /* <DEDUP_REMOVED lines=27> */
[----:B------:R-:W-:-:S02]  /*574c0*/  IADD3 R28, P0, PT, R28, UR9, RZ ;  /* 0x000000091c1c7c10 */ /* 0x000fc4000ff1e0ff */
[----:B---3--:R-:W-:Y:S02]  /*574d0*/  IADD3.X R6, PT, PT, R6, UR4, RZ, P6, !PT ;  /* 0x0000000406067c10 */ /* 0x008fe4000b7fe4ff */
        /* <DEDUP_REMOVED lines=25> */
[----:B------:R0:W-:Y:S04]  /*57670*/  STL [R1+0x18d0], R0 ;  /* 0x0018d00001007387 */ /* 0x0001e80000100800 */
[----:B------:R-:W-:Y:S04]  /*57680*/  STL [R1+0x18d8], R20 ;  /* 0x0018d81401007387 */ /* 0x000fe80000100800 */
[----:B0-----:R-:W2:Y:S04]  /*57690*/  LDL.LU R0, [R1+0x186c] ;  /* 0x00186c0001007983 */ /* 0x001ea80000300800 */
[----:B------:R-:W-:Y:S04]  /*576a0*/  STL [R1+0x18c4], R21 ;  /* 0x0018c41501007387 */ /* 0x000fe80000100800 */
[----:B------:R-:W-:Y:S04]  /*576b0*/  STL [R1+0x187c], R28 ;  /* 0x00187c1c01007387 */ /* 0x000fe80000100800 */
[----:B------:R-:W3:Y:S01]  /*576c0*/  LDL.LU R6, [R1+0x18a4] ;  /* 0x0018a40001067983 */ /* 0x000ee20000300800 */
[----:B------:R-:W-:-:S02]  /*576d0*/  IADD3.X R23, PT, PT, R23, UR4, RZ, P5, !PT ;  /* 0x0000000417177c10 */ /* 0x000fc4000affe4ff */
[----:B------:R-:W-:-:S03]  /*576e0*/  IADD3 R22, P5, PT, R22, UR9, RZ ;  /* 0x0000000916167c10 */ /* 0x000fc6000ffbe0ff */
[----:B------:R-:W-:Y:S01]  /*576f0*/  STL [R1+0x18c8], R23 ;  /* 0x0018c81701007387 */ /* 0x000fe20000100800 */
[----:B------:R-:W-:-:S03]  /*57700*/  IADD3.X R29, PT, PT, R29, UR4, RZ, P6, !PT ;  /* 0x000000041d1d7c10 */ /* 0x000fc6000b7fe4ff */
        /* <DEDUP_REMOVED lines=27> */
[----:B0-----:R-:W2:Y:S04]  /*578c0*/  LDL.LU R29, [R1+0x1858] ;  /* 0x00185800011d7983 */ /* 0x001ea80000300800 */
[----:B------:R-:W2:Y:S04]  /*578d0*/  LDL.LU R21, [R1+0x1844] ;  /* 0x0018440001157983 */ /* 0x000ea80000300800 */
[----:B------:R-:W2:Y:S04]  /*578e0*/  LDL.LU R28, [R1+0x1850] ;  /* 0x00185000011c7983 */ /* 0x000ea80000300800 */
[----:B------:R-:W2:Y:S04]  /*578f0*/  LDL.LU R23, [R1+0x17fc] ;  /* 0x0017fc0001177983 */ /* 0x000ea80000300800 */
[----:B------:R0:W-:Y:S04]  /*57900*/  STL [R1+0x186c], R0 ;  /* 0x00186c0001007387 */ /* 0x0001e80000100800 */
[----:B------:R-:W2:Y:S04]  /*57910*/  LDL.LU R22, [R1+0x1848] ;  /* 0x0018480001167983 */ /* 0x000ea80000300800 */
        /* <DEDUP_REMOVED lines=22> */
[----:B--2---:R-:W-:Y:S02]  /*57a80*/  IADD3.X R29, PT, PT, R29, UR4, RZ, P5, !PT ;  /* 0x000000041d1d7c10 */ /* 0x004fe4000affe4ff */
[----:B------:R-:W-:Y:S02]  /*57a90*/  IADD3.X R19, PT, PT, R19, UR4, RZ, P0, !PT ;  /* 0x0000000413137c10 */ /* 0x000fe400087fe4ff */
[----:B------:R-:W-:Y:S02]  /*57aa0*/  IADD3 R20, P0, PT, R20, UR9, RZ ;  /* 0x0000000914147c10 */ /* 0x000fe4000ff1e0ff */
[----:B------:R-:W-:-:S02]  /*57ab0*/  IADD3 R21, P5, PT, R21, UR9, RZ ;  /* 0x0000000915157c10 */ /* 0x000fc4000ffbe0ff */
[----:B------:R-:W-:Y:S02]  /*57ac0*/  IADD3.X R28, PT, PT, R28, UR4, RZ, P6, !PT ;  /* 0x000000041c1c7c10 */ /* 0x000fe4000b7fe4ff */
        /* <DEDUP_REMOVED lines=28> */
[----:B------:R-:W-:Y:S04]  /*57c90*/  STL [R1+0x1844], R21 ;  /* 0x0018441501007387 */ /* 0x000fe80000100800 */
        /* <DEDUP_REMOVED lines=37> */
[----:B------:R-:W2:Y:S04]  /*57ef0*/  LDL.LU R23, [R1+0x17d0] ;  /* 0x0017d00001177983 */ /* 0x000ea80000300800 */
[----:B------:R-:W2:Y:S04]  /*57f00*/  LDL.LU R22, [R1+0x177c] ;  /* 0x00177c0001167983 */ /* 0x000ea80000300800 */
        /* <DEDUP_REMOVED lines=21> */
[----:B--2---:R-:W-:Y:S02]  /*58060*/  IADD3.X R0, PT, PT, R0, UR4, RZ, P6, !PT ;  /* 0x0000000400007c10 */ /* 0x004fe4000b7fe4ff */
[----:B------:R-:W-:Y:S02]  /*58070*/  IADD3 R19, P5, PT, R19, UR9, RZ ;  /* 0x0000000913137c10 */ /* 0x000fe4000ffbe0ff */
[----:B------:R-:W-:Y:S02]  /*58080*/  IADD3 R20, P6, PT, R20, UR9, RZ ;  /* 0x0000000914147c10 */ /* 0x000fe4000ffde0ff */
[----:B------:R-:W-:Y:S02]  /*58090*/  IADD3.X R21, PT, PT, R21, UR4, RZ, P1, !PT ;  /* 0x0000000415157c10 */ /* 0x000fe40008ffe4ff */
[----:B------:R-:W-:-:S02]  /*580a0*/  IADD3 R28, P1, PT, R28, UR9, RZ ;  /* 0x000000091c1c7c10 */ /* 0x000fc4000ff3e0ff */
        /* <DEDUP_REMOVED lines=67> */
[----:B------:R-:W2:Y:S04]  /*584e0*/  LDL.LU R23, [R1+0x1744] ;  /* 0x0017440001177983 */ /* 0x000ea80000300800 */
        /* <DEDUP_REMOVED lines=27> */
[----:B------:R-:W-:Y:S02]  /*586a0*/  IADD3.X R28, PT, PT, R28, UR4, RZ, P4, !PT ;  /* 0x000000041c1c7c10 */ /* 0x000fe4000a7fe4ff */
        /* <DEDUP_REMOVED lines=20> */
[----:B------:R-:W-:Y:S01]  /*587f0*/  STL [R1+0x1764], R16 ;  /* 0x0017641001007387 */ /* 0x000fe20000100800 */
[----:B------:R-:W-:-:S03]  /*58800*/  IADD3 R19, P1, PT, R19, UR9, RZ ;  /* 0x0000000913137c10 */ /* 0x000fc6000ff3e0ff */
[----:B------:R0:W-:Y:S04]  /*58810*/  STL [R1+0x1768], R29 ;  /* 0x0017681d01007387 */ /* 0x0001e80000100800 */
[----:B------:R-:W-:Y:S04]  /*58820*/  STL [R1+0x1770], R17 ;  /* 0x0017701101007387 */ /* 0x000fe80000100800 */
[----:B0-----:R-:W2:Y:S04]  /*58830*/  LDL.LU R29, [R1+0x1748] ;  /* 0x00174800011d7983 */ /* 0x001ea80000300800 */
[----:B------:R-:W-:Y:S04]  /*58840*/  STL [R1+0x171c], R18 ;  /* 0x00171c1201007387 */ /* 0x000fe80000100800 */
[----:B------:R-:W-:Y:S04]  /*58850*/  STL [R1+0x1754], R19 ;  /* 0x0017541301007387 */ /* 0x000fe80000100800 */
        /* <DEDUP_REMOVED lines=87> */
[----:B------:R0:W-:Y:S01]  /*58dd0*/  STL [R1+0x16f0], R0 ;  /* 0x0016f00001007387 */ /* 0x0001e20000100800 */
[----:B------:R-:W-:-:S03]  /*58de0*/  IADD3.X R19, PT, PT, R19, UR4, RZ, P4, !PT ;  /* 0x0000000413137c10 */ /* 0x000fc6000a7fe4ff */
[----:B------:R-:W-:Y:S01]  /*58df0*/  STL [R1+0x16f8], R16 ;  /* 0x0016f81001007387 */ /* 0x000fe20000100800 */
[----:B------:R-:W-:-:S03]  /*58e00*/  IADD3 R20, P4, PT, R20, UR9, RZ ;  /* 0x0000000914147c10 */ /* 0x000fc6000ff9e0ff */
[----:B0-----:R-:W2:Y:S04]  /*58e10*/  LDL.LU R0, [R1+0x167c] ;  /* 0x00167c0001007983 */ /* 0x001ea80000300800 */
[----:B------:R-:W-:Y:S04]  /*58e20*/  STL [R1+0x16e4], R17 ;  /* 0x0016e41101007387 */ /* 0x000fe80000100800 */
[----:B------:R-:W-:Y:S04]  /*58e30*/  STL [R1+0x169c], R18 ;  /* 0x00169c1201007387 */ /* 0x000fe80000100800 */
        /* <DEDUP_REMOVED lines=63> */
[----:B------:R-:W-:Y:S02]  /*59230*/  IADD3 R17, P4, PT, R17, UR9, RZ ;  /* 0x0000000911117c10 */ /* 0x000fe4000ff9e0ff */
[----:B------:R-:W-:Y:S02]  /*59240*/  IADD3.X R18, PT, PT, R18, UR4, RZ, P1, !PT ;  /* 0x0000000412127c10 */ /* 0x000fe40008ffe4ff */
[----:B------:R-:W-:Y:S02]  /*59250*/  IADD3 R19, P1, PT, R19, UR9, RZ ;  /* 0x0000000913137c10 */ /* 0x000fe4000ff3e0ff */
[----:B------:R-:W-:Y:S02]  /*59260*/  IADD3.X R20, PT, PT, R20, UR4, RZ, P3, !PT ;  /* 0x0000000414147c10 */ /* 0x000fe40009ffe4ff */
        /* <DEDUP_REMOVED lines=81> */
[----:B------:R-:W-:Y:S02]  /*59780*/  IADD3.X R27, PT, PT, R27, UR4, RZ, P6, !PT ;  /* 0x000000041b1b7c10 */ /* 0x000fe4000b7fe4ff */
[----:B------:R-:W-:Y:S02]  /*59790*/  IADD3 R4, P6, PT, R4, UR9, RZ ;  /* 0x0000000904047c10 */ /* 0x000fe4000ffde0ff */
[----:B------:R-:W-:-:S02]  /*597a0*/  IADD3 R7, P1, PT, R7, UR9, RZ ;  /* 0x0000000907077c10 */ /* 0x000fc4000ff3e0ff */
[----:B------:R-:W-:Y:S02]  /*597b0*/  IADD3.X R8, PT, PT, R8, UR4, RZ, P5, !PT ;  /* 0x0000000408087c10 */ /* 0x000fe4000affe4ff */
[----:B------:R-:W-:Y:S02]  /*597c0*/  IADD3 R9, P5, PT, R9, UR9, RZ ;  /* 0x0000000909097c10 */ /* 0x000fe4000ffbe0ff */
[----:B------:R-:W-:Y:S02]  /*597d0*/  IADD3.X R10, PT, PT, R10, UR4, RZ, P4, !PT ;  /* 0x000000040a0a7c10 */ /* 0x000fe4000a7fe4ff */
[----:B--2---:R-:W-:Y:S02]  /*597e0*/  IADD3.X R0, PT, PT, R0, UR4, RZ, P1, !PT ;  /* 0x0000000400007c10 */ /* 0x004fe40008ffe4ff */
[----:B------:R-:W-:Y:S02]  /*597f0*/  IADD3 R11, P4, PT, R11, UR9, RZ ;  /* 0x000000090b0b7c10 */ /* 0x000fe4000ff9e0ff */
[----:B------:R-:W-:-:S02]  /*59800*/  IADD3 R16, P1, PT, R16, UR9, RZ ;  /* 0x0000000910107c10 */ /* 0x000fc4000ff3e0ff */
[----:B------:R-:W-:Y:S02]  /*59810*/  IADD3.X R17, PT, PT, R17, UR4, RZ, P3, !PT ;  /* 0x0000000411117c10 */ /* 0x000fe40009ffe4ff */
[----:B------:R-:W-:Y:S02]  /*59820*/  IADD3 R18, P3, PT, R18, UR9, RZ ;  /* 0x0000000912127c10 */ /* 0x000fe4000ff7e0ff */
[----:B------:R-:W-:Y:S02]  /*59830*/  IADD3.X R19, PT, PT, R19, UR4, RZ, P4, !PT ;  /* 0x0000000413137c10 */ /* 0x000fe4000a7fe4ff */
        /* <DEDUP_REMOVED lines=116> */
[----:B------:R-:W-:Y:S01]  /*59f80*/  STL [R1+0x1590], R9 ;  /* 0x0015900901007387 */ /* 0x000fe20000100800 */
[----:B------:R-:W-:-:S02]  /*59f90*/  IADD3.X R18, PT, PT, R18, UR4, RZ, P2, !PT ;  /* 0x0000000412127c10 */ /* 0x000fc400097fe4ff */
[----:B------:R-:W-:Y:S01]  /*59fa0*/  IADD3 R19, P2, PT, R19, UR9, RZ ;  /* 0x0000000913137c10 */ /* 0x000fe2000ff5e0ff */
        /* <DEDUP_REMOVED lines=158> */
[----:B------:R-:W-:Y:S02]  /*5a990*/  IADD3.X R7, PT, PT, R7, UR4, RZ, P4, !PT ;  /* 0x0000000407077c10 */ /* 0x000fe4000a7fe4ff */
[----:B------:R-:W-:Y:S02]  /*5a9a0*/  IADD3 R8, P4, PT, R8, UR9, RZ ;  /* 0x0000000908087c10 */ /* 0x000fe4000ff9e0ff */
        /* <DEDUP_REMOVED lines=236> */
[----:B------:R1:W-:Y:S04]  /*5b870*/  STL [R1+0x1c50], R22 ;  /* 0x001c501601007387 */ /* 0x0003e80000100800 */
        /* <DEDUP_REMOVED lines=29> */
[----:B-1----:R-:W2:Y:S04]  /*5ba50*/  LDL.LU R22, [R1+0x1cb0] ;  /* 0x001cb00001167983 */ /* 0x002ea80000300800 */
[----:B0-----:R-:W2:Y:S04]  /*5ba60*/  LDL.LU R0, [R1+0x1cc0] ;  /* 0x001cc00001007983 */ /* 0x001ea80000300800 */
[----:B------:R-:W2:Y:S01]  /*5ba70*/  LDL.LU R29, [R1+0x1cd0] ;  /* 0x001cd000011d7983 */ /* 0x000ea20000300800 */
        /* <DEDUP_REMOVED lines=16> */
[----:B------:R-:W-:Y:S02]  /*5bb80*/  IADD3.X R9, PT, PT, R9, UR4, RZ, P5, !PT ;  /* 0x0000000409097c10 */ /* 0x000fe4000affe4ff */
[----:B------:R-:W-:Y:S02]  /*5bb90*/  IADD3 R10, P5, PT, R10, UR9, RZ ;  /* 0x000000090a0a7c10 */ /* 0x000fe4000ffbe0ff */
[----:B------:R-:W-:-:S02]  /*5bba0*/  IADD3.X R17, PT, PT, R17, UR4, RZ, P4, !PT ;  /* 0x0000000411117c10 */ /* 0x000fc4000a7fe4ff */
[----:B------:R-:W-:Y:S02]  /*5bbb0*/  IADD3 R18, P4, PT, R18, UR9, RZ ;  /* 0x0000000912127c10 */ /* 0x000fe4000ff9e0ff */
[----:B------:R-:W-:Y:S02]  /*5bbc0*/  IADD3.X R19, PT, PT, R19, UR4, RZ, P3, !PT ;  /* 0x0000000413137c10 */ /* 0x000fe40009ffe4ff */
[----:B------:R-:W-:Y:S02]  /*5bbd0*/  IADD3 R20, P3, PT, R20, UR9, RZ ;  /* 0x0000000914147c10 */ /* 0x000fe4000ff7e0ff */
[----:B------:R-:W-:Y:S02]  /*5bbe0*/  IADD3.X R21, PT, PT, R21, UR4, RZ, P0, !PT ;  /* 0x0000000415157c10 */ /* 0x000fe400087fe4ff */
[----:B------:R-:W-:Y:S02]  /*5bbf0*/  IADD3.X R28, PT, PT, R28, UR4, RZ, P6, !PT ;  /* 0x000000041c1c7c10 */ /* 0x000fe4000b7fe4ff */
[----:B------:R-:W-:-:S02]  /*5bc00*/  IADD3 R23, P0, PT, R23, UR9, RZ ;  /* 0x0000000917177c10 */ /* 0x000fc4000ff1e0ff */
[----:B---3--:R-:W-:-:S05]  /*5bc10*/  IADD3.X R6, PT, PT, R6, UR4, RZ, P1, !PT ;  /* 0x0000000406067c10 */ /* 0x008fca0008ffe4ff */
[----:B------:R0:W-:Y:S04]  /*5bc20*/  STL [R1+0x1c60], R6 ;  /* 0x001c600601007387 */ /* 0x0001e80000100800 */
[----:B0-----:R-:W2:Y:S01]  /*5bc30*/  LDL.LU R6, [R1+0x1fc4] ;  /* 0x001fc40001067983 */ /* 0x001ea20000300800 */
[----:B------:R-:W-:-:S05]  /*5bc40*/  IADD3 R12, P1, PT, R12, UR9, RZ ;  /* 0x000000090c0c7c10 */ /* 0x000fca000ff3e0ff */
        /* <DEDUP_REMOVED lines=25> */
[----:B------:R-:W-:-:S03]  /*5bde0*/  IADD3.X R22, PT, PT, R22, UR4, RZ, P5, !PT ;  /* 0x0000000416167c10 */ /* 0x000fc6000affe4ff */
[----:B------:R-:W-:Y:S01]  /*5bdf0*/  STL [R1+0x1cdc], R21 ;  /* 0x001cdc1501007387 */ /* 0x000fe20000100800 */
[----:B------:R-:W-:-:S03]  /*5be00*/  IADD3.X R0, PT, PT, R0, UR4, RZ, P1, !PT ;  /* 0x0000000400007c10 */ /* 0x000fc60008ffe4ff */
[----:B------:R-:W-:Y:S04]  /*5be10*/  STL [R1+0x1ca0], R28 ;  /* 0x001ca01c01007387 */ /* 0x000fe80000100800 */
[----:B------:R-:W-:Y:S04]  /*5be20*/  STL [R1+0x1d10], R23 ;  /* 0x001d101701007387 */ /* 0x000fe80000100800 */
[----:B------:R-:W-:Y:S04]  /*5be30*/  STL [R1+0x1cd0], R29 ;  /* 0x001cd01d01007387 */ /* 0x000fe80000100800 */
[----:B------:R-:W-:Y:S04]  /*5be40*/  STL [R1+0x1cb0], R22 ;  /* 0x001cb01601007387 */ /* 0x000fe80000100800 */
[----:B------:R0:W-:Y:S01]  /*5be50*/  STL [R1+0x1cc0], R0 ;  /* 0x001cc00001007387 */ /* 0x0001e20000100800 */
[----:B------:R-:W-:-:S04]  /*5be60*/  UIADD3 UR6, UPT, UPT, UR25, 0x7f, URZ ;  /* 0x0000007f19067890 */ /* 0x000fc8000fffe0ff */
[----:B------:R-:W-:-:S04]  /*5be70*/  USHF.R.S32.HI UR7, URZ, 0x1f, UR6 ;  /* 0x0000001fff077899 */ /* 0x000fc80008011406 */
[----:B------:R-:W-:-:S04]  /*5be80*/  ULEA.HI UR7, UR7, UR6, URZ, 0x7 ;  /* 0x0000000607077291 */ /* 0x000fc8000f8f38ff */
[----:B------:R-:W-:-:S06]  /*5be90*/  USHF.R.S32.HI UR7, URZ, 0x7, UR7 ;  /* 0x00000007ff077899 */ /* 0x000fcc0008011407 */
[----:B--2---:R-:W-:Y:S01]  /*5bea0*/  ISETP.NE.U32.AND P2, PT, R6, UR7, PT ;  /* 0x0000000706007c0c */ /* 0x004fe2000bf45070 */
[----:B0-----:R-:W2:Y:S04]  /*5beb0*/  LDL.LU R0, [R1+0x1ce0] ;  /* 0x001ce00001007983 */ /* 0x001ea80000300800 */
[----:B------:R-:W3:Y:S01]  /*5bec0*/  LDL.LU R29, [R1+0x1cec] ;  /* 0x001cec00011d7983 */ /* 0x000ee20000300800 */
[----:B--2---:R-:W-:Y:S02]  /*5bed0*/  IADD3.X R0, PT, PT, R0, UR4, RZ, P3, !PT ;  /* 0x0000000400007c10 */ /* 0x004fe40009ffe4ff */
[----:B---3--:R-:W-:-:S05]  /*5bee0*/  IADD3.X R29, PT, PT, R29, UR4, RZ, P0, !PT ;  /* 0x000000041d1d7c10 */ /* 0x008fca00087fe4ff */
[----:B------:R1:W-:Y:S04]  /*5bef0*/  STL [R1+0x1cec], R29 ;  /* 0x001cec1d01007387 */ /* 0x0003e80000100800 */
[----:B------:R1:W-:Y:S01]  /*5bf00*/  STL [R1+0x1ce0], R0 ;  /* 0x001ce00001007387 */ /* 0x0003e20000100800 */
[----:B------:R-:W-:Y:S05]  /*5bf10*/  @P2 BRA `(.L_x_2) ;  /* 0xfffffbcc00682947 */ /* 0x000fea000383ffff */
.L_x_1:
[----:B------:R-:W2:Y:S01]  /*5bf20*/  LDL.LU R24, [R1+0x52c] ;  /* 0x00052c0001187983 */ /* 0x000ea20000300800 */
[----:B------:R-:W3:Y:S01]  /*5bf30*/  LDCU.64 UR16, c[0x0][0x398] ;  /* 0x00007300ff1077ac */ /* 0x000ee20008000a00 */
[----:B------:R-:W4:Y:S01]  /*5bf40*/  LDCU.64 UR22, c[0x0][0x398] ;  /* 0x00007300ff1677ac */ /* 0x000f220008000a00 */
[----:B------:R-:W5:Y:S01]  /*5bf50*/  S2UR UR5, SR_CgaCtaId ;  /* 0x00000000000579c3 */ /* 0x000f620000008800 */
[----:B------:R-:W0:Y:S01]  /*5bf60*/  LDCU.64 UR18, c[0x0][0x398] ;  /* 0x00007300ff1277ac */ /* 0x000e220008000a00 */
[----:B------:R-:W1:Y:S01]  /*5bf70*/  LDCU UR4, c[0x0][0x39c] ;  /* 0x00007380ff0477ac */ /* 0x000e620008000800 */
[----:B------:R-:W0:Y:S01]  /*5bf80*/  LDCU.64 UR6, c[0x0][0x390] ;  /* 0x00007200ff0677ac */ /* 0x000e220008000a00 */
[----:B------:R-:W0:Y:S01]  /*5bf90*/  LDCU UR8, c[0x0][0x3b4] ;  /* 0x00007680ff0877ac */ /* 0x000e220008000800 */
[----:B------:R-:W0:Y:S01]  /*5bfa0*/  LDCU.64 UR28, c[0x0][0x398] ;  /* 0x00007300ff1c77ac */ /* 0x000e220008000a00 */
[----:B------:R-:W0:Y:S01]  /*5bfb0*/  LDCU.64 UR10, c[0x0][0x390] ;  /* 0x00007200ff0a77ac */ /* 0x000e220008000a00 */
[----:B------:R-:W0:Y:S01]  /*5bfc0*/  LDCU.64 UR30, c[0x0][0x398] ;  /* 0x00007300ff1e77ac */ /* 0x000e220008000a00 */
[----:B------:R-:W0:Y:S01]  /*5bfd0*/  LDCU UR12, c[0x0][0x3b8] ;  /* 0x00007700ff0c77ac */ /* 0x000e220008000800 */
[----:B------:R-:W0:Y:S01]  /*5bfe0*/  LDCU UR14, c[0x0][0x3b8] ;  /* 0x00007700ff0e77ac */ /* 0x000e220008000800 */
[----:B------:R-:W0:Y:S01]  /*5bff0*/  LDCU UR20, c[0x0][0x3b8] ;  /* 0x00007700ff1477ac */ /* 0x000e220008000800 */
[----:B------:R-:W0:Y:S01]  /*5c000*/  LDCU UR24, c[0x0][0x398] ;  /* 0x00007300ff1877ac */ /* 0x000e220008000800 */
[----:B------:R-:W0:Y:S01]  /*5c010*/  LDCU UR27, c[0x0][0x398] ;  /* 0x00007300ff1b77ac */ /* 0x000e220008000800 */
[----:B------:R-:W-:Y:S06]  /*5c020*/  BAR.SYNC.DEFER_BLOCKING 0x0 ;  /* 0x0000000000007b1d */ /* 0x000fec0000010000 */
[----:B--2---:R2:W-:Y:S04]  /*5c030*/  STL [R1+0x2210], R24 ;  /* 0x0022101801007387 */ /* 0x0045e80000100800 */
[----:B--2---:R-:W2:Y:S04]  /*5c040*/  LDL.LU R24, [R1+0x524] ;  /* 0x0005240001187983 */ /* 0x004ea80000300800 */
[----:B-1----:R-:W2:Y:S04]  /*5c050*/  LDL.LU R29, [R1+0x608] ;  /* 0x00060800011d7983 */ /* 0x002ea80000300800 */
[----:B--2---:R1:W-:Y:S04]  /*5c060*/  STL [R1+0x21f8], R29 ;  /* 0x0021f81d01007387 */ /* 0x0043e80000100800 */
        /* <DEDUP_REMOVED lines=9> */
[----:B------:R-:W2:Y:S04]  /*5c100*/  LDL.LU R28, [R1+0x60c] ;  /* 0x00060c00011c7983 */ /* 0x000ea80000300800 */
[----:B--2---:R1:W-:Y:S04]  /*5c110*/  STL [R1+0x2200], R28 ;  /* 0x0022001c01007387 */ /* 0x0043e80000100800 */
[----:B-1----:R-:W2:Y:S01]  /*5c120*/  LDL.LU R28, [R1+0x618] ;  /* 0x00061800011c7983 */ /* 0x002ea20000300800 */
[----:B------:R-:W-:-:S03]  /*5c130*/  F2FP.SATFINITE.E5M2.F32.PACK_AB_MERGE_C R24, R24, R29, RZ ;  /* 0x0000001d1818723e */ /* 0x000fc600048060ff */
[----:B--2---:R1:W-:Y:S04]  /*5c140*/  STL [R1+0x2208], R28 ;  /* 0x0022081c01007387 */ /* 0x0043e80000100800 */
[----:B-1----:R-:W2:Y:S04]  /*5c150*/  LDL.LU R28, [R1+0x610] ;  /* 0x00061000011c7983 */ /* 0x002ea80000300800 */
        /* <DEDUP_REMOVED lines=27> */
[----:B------:R0:W-:Y:S04]  /*5c310*/  STL [R1+0x70], R24 ;  /* 0x0000701801007387 */ /* 0x0001e80000100800 */
[----:B0-----:R-:W2:Y:S02]  /*5c320*/  LDL.LU R24, [R1+0x2210] ;  /* 0x0022100001187983 */ /* 0x001ea40000300800 */
[----:B--2---:R-:W-:-:S02]  /*5c330*/  F2FP.SATFINITE.E5M2.F32.PACK_AB_MERGE_C R24, R24, R29, RZ ;  /* 0x0000001d1818723e */ /* 0x004fc400048060ff */
[----:B------:R-:W2:Y:S04]  /*5c340*/  LDL.LU R29, [R1+0x220c] ;  /* 0x00220c00011d7983 */ /* 0x000ea80000300800 */
[----:B------:R0:W-:Y:S04]  /*5c350*/  STL [R1+0x2040], R24 ;  /* 0x0020401801007387 */ /* 0x0001e80000100800 */
[----:B0-----:R-:W3:Y:S01]  /*5c360*/  LDL.LU R24, [R1+0x604] ;  /* 0x0006040001187983 */ /* 0x001ee20000300800 */
[----:B--2---:R-:W-:-:S03]  /*5c370*/  F2FP.SATFINITE.E5M2.F32.PACK_AB_MERGE_C R29, R29, R28, RZ ;  /* 0x0000001c1d1d723e */ /* 0x004fc600048060ff */
[----:B------:R-:W2:Y:S04]  /*5c380*/  LDL.LU R28, [R1+0x2208] ;  /* 0x00220800011c7983 */ /* 0x000ea80000300800 */
[----:B------:R0:W-:Y:S04]  /*5c390*/  STL [R1+0x90], R29 ;  /* 0x0000901d01007387 */ /* 0x0001e80000100800 */
[----:B0-----:R-:W2:Y:S02]  /*5c3a0*/  LDL.LU R29, [R1+0x2204] ;  /* 0x00220400011d7983 */ /* 0x001ea40000300800 */
[----:B--2---:R-:W-:-:S02]  /*5c3b0*/  F2FP.SATFINITE.E5M2.F32.PACK_AB_MERGE_C R29, R29, R28, RZ ;  /* 0x0000001c1d1d723e */ /* 0x004fc400048060ff */
[----:B------:R-:W2:Y:S04]  /*5c3c0*/  LDL.LU R28, [R1+0x2200] ;  /* 0x00220000011c7983 */ /* 0x000ea80000300800 */
[----:B------:R0:W-:Y:S04]  /*5c3d0*/  STL [R1+0x8c], R29 ;  /* 0x00008c1d01007387 */ /* 0x0001e80000100800 */
[----:B0-----:R-:W3:Y:S02]  /*5c3e0*/  LDL.LU R29, [R1+0x21fc] ;  /* 0x0021fc00011d7983 */ /* 0x001ee40000300800 */
[----:B---3--:R-:W-:-:S02]  /*5c3f0*/  F2FP.SATFINITE.E5M2.F32.PACK_AB_MERGE_C R24, R24, R29, RZ ;  /* 0x0000001d1818723e */ /* 0x008fc400048060ff */
[----:B------:R-:W2:Y:S01]  /*5c400*/  LDL.LU R29, [R1+0x21f8] ;  /* 0x0021f800011d7983 */ /* 0x000ea20000300800 */
[----:B------:R-:W-:Y:S02]  /*5c410*/  F2FP.SATFINITE.E5M2.F32.PACK_AB_MERGE_C R23, R23, R25, RZ ;  /* 0x000000191717723e */ /* 0x000fe400048060ff */
[----:B------:R-:W-:Y:S01]  /*5c420*/  F2FP.SATFINITE.E5M2.F32.PACK_AB_MERGE_C R21, R21, R22, RZ ;  /* 0x000000161515723e */ /* 0x000fe200048060ff */
[----:B------:R0:W-:Y:S01]  /*5c430*/  STL [R1+0xb0], R24 ;  /* 0x0000b01801007387 */ /* 0x0001e20000100800 */
[----:B------:R-:W-:Y:S02]  /*5c440*/  F2FP.SATFINITE.E5M2.F32.PACK_AB_MERGE_C R19, R19, R20, RZ ;  /* 0x000000141313723e */ /* 0x000fe400048060ff */
[----:B------:R-:W-:Y:S02]  /*5c450*/  F2FP.SATFINITE.E5M2.F32.PACK_AB_MERGE_C R17, R17, R18, RZ ;  /* 0x000000121111723e */ /* 0x000fe400048060ff */
[----:B------:R-:W-:Y:S02]  /*5c460*/  F2FP.SATFINITE.E5M2.F32.PACK_AB_MERGE_C R15, R15, R16, RZ ;  /* 0x000000100f0f723e */ /* 0x000fe400048060ff */
[----:B------:R-:W-:-:S02]  /*5c470*/  F2FP.SATFINITE.E5M2.F32.PACK_AB_MERGE_C R13, R13, R14, RZ ;  /* 0x0000000e0d0d723e */ /* 0x000fc400048060ff */
[----:B------:R-:W-:Y:S02]  /*5c480*/  F2FP.SATFINITE.E5M2.F32.PACK_AB_MERGE_C R11, R11, R12, RZ ;  /* 0x0000000c0b0b723e */ /* 0x000fe400048060ff */
[----:B0-----:R-:W-:Y:S02]  /*5c490*/  F2FP.SATFINITE.E5M2.F32.PACK_AB_MERGE_C R24, R26, R27, RZ ;  /* 0x0000001b1a18723e */ /* 0x001fe400048060ff */
[----:B------:R-:W-:Y:S02]  /*5c4a0*/  F2FP.SATFINITE.E5M2.F32.PACK_AB_MERGE_C R9, R9, R10, RZ ;  /* 0x0000000a0909723e */ /* 0x000fe400048060ff */
[----:B------:R-:W-:Y:S02]  /*5c4b0*/  F2FP.SATFINITE.E5M2.F32.PACK_AB_MERGE_C R7, R7, R8, RZ ;  /* 0x000000080707723e */ /* 0x000fe400048060ff */
[----:B------:R-:W-:Y:S02]  /*5c4c0*/  F2FP.SATFINITE.E5M2.F32.PACK_AB_MERGE_C R5, R5, R6, RZ ;  /* 0x000000060505723e */ /* 0x000fe400048060ff */
[----:B------:R-:W-:-:S02]  /*5c4d0*/  F2FP.SATFINITE.E5M2.F32.PACK_AB_MERGE_C R3, R3, R4, RZ ;  /* 0x000000040303723e */ /* 0x000fc400048060ff */
[----:B------:R-:W-:Y:S02]  /*5c4e0*/  F2FP.SATFINITE.E5M2.F32.PACK_AB_MERGE_C R0, R0, R2, RZ ;  /* 0x000000020000723e */ /* 0x000fe400048060ff */
[----:B--2---:R-:W-:-:S05]  /*5c4f0*/  F2FP.SATFINITE.E5M2.F32.PACK_AB_MERGE_C R28, R28, R29, RZ ;  /* 0x0000001d1c1c723e */ /* 0x004fca00048060ff */
        /* <DEDUP_REMOVED lines=12> */
[----:B0-----:R-:W2:Y:S04]  /*5c5c0*/  LDL.LU R24, [R1+0x49c] ;  /* 0x00049c0001187983 */ /* 0x001ea80000300800 */
        /* <DEDUP_REMOVED lines=34> */
[----:B------:R-:W3:Y:S04]  /*5c7f0*/  LDL.LU R29, [R1+0x480] ;  /* 0x00048000011d7983 */ /* 0x000ee80000300800 */
[----:B---3--:R0:W-:Y:S04]  /*5c800*/  STL [R1+0x2174], R29 ;  /* 0x0021741d01007387 */ /* 0x0081e80000100800 */
[----:B0-----:R-:W3:Y:S04]  /*5c810*/  LDL.LU R29, [R1+0x498] ;  /* 0x00049800011d7983 */ /* 0x001ee80000300800 */
        /* <DEDUP_REMOVED lines=31> */
[----:B0-----:R-:W2:Y:S04]  /*5ca10*/  LDL.LU R29, [R1+0x508] ;  /* 0x00050800011d7983 */ /* 0x001ea80000300800 */
        /* <DEDUP_REMOVED lines=27> */
[----:B--2---:R-:W-:-:S03]  /*5cbd0*/  F2FP.SATFINITE.E5M2.F32.PACK_AB_MERGE_C R24, R24, R29, RZ ;  /* 0x0000001d1818723e */ /* 0x004fc600048060ff */
[----:B------:R-:W2:Y:S04]  /*5cbe0*/  LDL.LU R29, [R1+0x21f4] ;  /* 0x0021f400011d7983 */ /* 0x000ea80000300800 */
[----:B------:R0:W-:Y:S04]  /*5cbf0*/  STL [R1+0x7c], R24 ;  /* 0x00007c1801007387 */ /* 0x0001e80000100800 */
[----:B0-----:R-:W2:Y:S02]  /*5cc00*/  LDL.LU R24, [R1+0x21f0] ;  /* 0x0021f00001187983 */ /* 0x001ea40000300800 */
[----:B--2---:R-:W-:-:S02]  /*5cc10*/  F2FP.SATFINITE.E5M2.F32.PACK_AB_MERGE_C R24, R24, R29, RZ ;  /* 0x0000001d1818723e */ /* 0x004fc400048060ff */
        /* <DEDUP_REMOVED lines=60> */
[----:B------:R-:W2:Y:S01]  /*5cfe0*/  LDL.LU R29, [R1+0x2174] ;  /* 0x00217400011d7983 */ /* 0x000ea20000300800 */
[----:B---3--:R-:W-:Y:S02]  /*5cff0*/  F2FP.SATFINITE.E5M2.F32.PACK_AB_MERGE_C R23, R23, R25, RZ ;  /* 0x000000191717723e */ /* 0x008fe400048060ff */
        /* <DEDUP_REMOVED lines=26> */
[----:B------:R-:W2:Y:S04]  /*5d1a0*/  LDL.LU R29, [R1+0x264] ;  /* 0x00026400011d7983 */ /* 0x000ea80000300800 */
        /* <DEDUP_REMOVED lines=148> */
[----:B------:R-:W-:Y:S01]  /*5daf0*/  STL [R1+0x2044], R29 ;  /* 0x0020441d01007387 */ /* 0x000fe20000100800 */
[----:B------:R-:W-:Y:S02]  /*5db00*/  F2FP.SATFINITE.E5M2.F32.PACK_AB_MERGE_C R17, R17, R18, RZ ;  /* 0x000000121111723e */ /* 0x000fe400048060ff */
[----:B------:R-:W-:Y:S02]  /*5db10*/  F2FP.SATFINITE.E5M2.F32.PACK_AB_MERGE_C R15, R15, R16, RZ ;  /* 0x000000100f0f723e */ /* 0x000fe400048060ff */
[----:B------:R-:W-:Y:S02]  /*5db20*/  F2FP.SATFINITE.E5M2.F32.PACK_AB_MERGE_C R13, R13, R14, RZ ;  /* 0x0000000e0d0d723e */ /* 0x000fe400048060ff */
[----:B------:R-:W-:-:S02]  /*5db30*/  F2FP.SATFINITE.E5M2.F32.PACK_AB_MERGE_C R11, R11, R12, RZ ;  /* 0x0000000c0b0b723e */ /* 0x000fc400048060ff */
[----:B------:R-:W-:Y:S02]  /*5db40*/  F2FP.SATFINITE.E5M2.F32.PACK_AB_MERGE_C R9, R9, R10, RZ ;  /* 0x0000000a0909723e */ /* 0x000fe400048060ff */
[----:B------:R-:W-:Y:S02]  /*5db50*/  F2FP.SATFINITE.E5M2.F32.PACK_AB_MERGE_C R7, R7, R8, RZ ;  /* 0x000000080707723e */ /* 0x000fe400048060ff */
[----:B------:R-:W-:Y:S02]  /*5db60*/  F2FP.SATFINITE.E5M2.F32.PACK_AB_MERGE_C R5, R5, R6, RZ ;  /* 0x000000060505723e */ /* 0x000fe400048060ff */
[----:B------:R-:W-:Y:S02]  /*5db70*/  F2FP.SATFINITE.E5M2.F32.PACK_AB_MERGE_C R3, R3, R4, RZ ;  /* 0x000000040303723e */ /* 0x000fe400048060ff */
[----:B------:R-:W-:Y:S02]  /*5db80*/  F2FP.SATFINITE.E5M2.F32.PACK_AB_MERGE_C R0, R0, R2, RZ ;  /* 0x000000020000723e */ /* 0x000fe400048060ff */
[----:B--2---:R-:W-:-:S02]  /*5db90*/  F2FP.SATFINITE.E5M2.F32.PACK_AB_MERGE_C R23, R23, R24, RZ ;  /* 0x000000181717723e */ /* 0x004fc400048060ff */
[----:B------:R-:W-:-:S03]  /*5dba0*/  F2FP.SATFINITE.E5M2.F32.PACK_AB_MERGE_C R24, R27, R28, RZ ;  /* 0x0000001c1b18723e */ /* 0x000fc600048060ff */
[----:B------:R0:W-:Y:S04]  /*5dbb0*/  STL [R1+0x2048], R23 ;  /* 0x0020481701007387 */ /* 0x0001e80000100800 */
[----:B------:R-:W-:Y:S01]  /*5dbc0*/  STL [R1+0x1c], R24 ;  /* 0x00001c1801007387 */ /* 0x000fe20000100800 */
[----:B0-----:R-:W-:-:S05]  /*5dbd0*/  F2FP.SATFINITE.E5M2.F32.PACK_AB_MERGE_C R23, R25, R26, RZ ;  /* 0x0000001a1917723e */ /* 0x001fca00048060ff */
        /* <DEDUP_REMOVED lines=52> */
[----:B0-----:R-:W3:Y:S01]  /*5df20*/  LDL.LU R29, [R1+0x288] ;  /* 0x00028800011d7983 */ /* 0x001ee20000300800 */
[----:B--2---:R-:W-:-:S03]  /*5df30*/  F2FP.SATFINITE.E5M2.F32.PACK_AB_MERGE_C R25, R25, R23, RZ ;  /* 0x000000171919723e */ /* 0x004fc600048060ff */
[----:B---3--:R0:W-:Y:S04]  /*5df40*/  STL [R1+0x20e8], R29 ;  /* 0x0020e81d01007387 */ /* 0x0081e80000100800 */
[----:B0-----:R-:W2:Y:S04]  /*5df50*/  LDL.LU R29, [R1+0x280] ;  /* 0x00028000011d7983 */ /* 0x001ea80000300800 */
        /* <DEDUP_REMOVED lines=27> */
[----:B------:R0:W-:Y:S04]  /*5e110*/  STL [R1+0x170], R25 ;  /* 0x0001701901007387 */ /* 0x0001e80000100800 */
[----:B0-----:R-:W2:Y:S02]  /*5e120*/  LDL.LU R25, [R1+0x20f8] ;  /* 0x0020f80001197983 */ /* 0x001ea40000300800 */
[----:B--2---:R-:W-:-:S02]  /*5e130*/  F2FP.SATFINITE.E5M2.F32.PACK_AB_MERGE_C R25, R25, R23, RZ ;  /* 0x000000171919723e */ /* 0x004fc400048060ff */
[----:B------:R-:W2:Y:S04]  /*5e140*/  LDL.LU R23, [R1+0x20f4] ;  /* 0x0020f40001177983 */ /* 0x000ea80000300800 */
[----:B------:R0:W-:Y:S04]  /*5e150*/  STL [R1], R25 ;  /* 0x0000001901007387 */ /* 0x0001e80000100800 */
        /* <DEDUP_REMOVED lines=43> */
[----:B------:R-:W-:Y:S02]  /*5e410*/  F2FP.SATFINITE.E5M2.F32.PACK_AB_MERGE_C R12, R0, R2, RZ ;  /* 0x00000002000c723e */ /* 0x000fe400048060ff */
[----:B--2---:R-:W-:Y:S02]  /*5e420*/  F2FP.SATFINITE.E5M2.F32.PACK_AB_MERGE_C R25, R29, R23, RZ ;  /* 0x000000171d19723e */ /* 0x004fe400048060ff */
[----:B------:R-:W-:Y:S02]  /*5e430*/  F2FP.SATFINITE.E5M2.F32.PACK_AB_MERGE_C R23, R26, R27, RZ ;  /* 0x0000001b1a17723e */ /* 0x000fe400048060ff */
[----:B------:R-:W-:Y:S01]  /*5e440*/  F2FP.SATFINITE.E5M2.F32.PACK_AB_MERGE_C R27, R9, R10, RZ ;  /* 0x0000000a091b723e */ /* 0x000fe200048060ff */
[----:B------:R-:W-:Y:S01]  /*5e450*/  STL [R1+0xc0], R25 ;  /* 0x0000c01901007387 */ /* 0x000fe20000100800 */
[----:B------:R-:W-:-:S03]  /*5e460*/  F2FP.SATFINITE.E5M2.F32.PACK_AB_MERGE_C R26, R5, R6, RZ ;  /* 0x00000006051a723e */ /* 0x000fc600048060ff */
[----:B------:R-:W-:Y:S04]  /*5e470*/  STL [R1+0xbc], R24 ;  /* 0x0000bc1801007387 */ /* 0x000fe80000100800 */
[----:B------:R-:W-:Y:S04]  /*5e480*/  STL [R1+0x128], R23 ;  /* 0x0001281701007387 */ /* 0x000fe80000100800 */
[----:B------:R-:W-:Y:S04]  /*5e490*/  STL [R1+0x124], R21 ;  /* 0x0001241501007387 */ /* 0x000fe80000100800 */
[----:B------:R0:W-:Y:S04]  /*5e4a0*/  STL [R1+0x16c], R19 ;  /* 0x00016c1301007387 */ /* 0x0001e80000100800 */
[----:B------:R-:W-:Y:S04]  /*5e4b0*/  STL [R1+0x204c], R20 ;  /* 0x00204c1401007387 */ /* 0x000fe80000100800 */
[----:B------:R-:W-:Y:S01]  /*5e4c0*/  STL [R1+0x168], R17 ;  /* 0x0001681101007387 */ /* 0x000fe20000100800 */
[----:B0-----:R-:W-:-:S02]  /*5e4d0*/  F2FP.SATFINITE.E5M2.F32.PACK_AB_MERGE_C R19, R13, R14, RZ ;  /* 0x0000000e0d13723e */ /* 0x001fc400048060ff */
[----:B------:R-:W-:-:S03]  /*5e4e0*/  F2FP.SATFINITE.E5M2.F32.PACK_AB_MERGE_C R14, R3, R4, RZ ;  /* 0x00000004030e723e */ /* 0x000fc600048060ff */
[----:B------:R-:W-:Y:S04]  /*5e4f0*/  STL [R1+0x2050], R19 ;  /* 0x0020501301007387 */ /* 0x000fe80000100800 */
[----:B------:R-:W-:Y:S04]  /*5e500*/  STL [R1+0x2054], R27 ;  /* 0x0020541b01007387 */ /* 0x000fe80000100800 */
[----:B------:R-:W-:Y:S04]  /*5e510*/  STL [R1+0x4], R11 ;  /* 0x0000040b01007387 */ /* 0x000fe80000100800 */
[----:B------:R-:W-:Y:S04]  /*5e520*/  STL [R1+0x2058], R26 ;  /* 0x0020581a01007387 */ /* 0x000fe80000100800 */
[----:B------:R-:W-:Y:S04]  /*5e530*/  STL [R1+0x8], R7 ;  /* 0x0000080701007387 */ /* 0x000fe80000100800 */
[----:B------:R-:W-:Y:S04]  /*5e540*/  STL [R1+0x205c], R14 ;  /* 0x00205c0e01007387 */ /* 0x000fe80000100800 */
[----:B------:R-:W2:Y:S04]  /*5e550*/  LDL.LU R28, [R1+0x3b4] ;  /* 0x0003b400011c7983 */ /* 0x000ea80000300800 */
[----:B------:R-:W3:Y:S04]  /*5e560*/  LDL.LU R10, [R1+0x3bc] ;  /* 0x0003bc00010a7983 */ /* 0x000ee80000300800 */
[----:B---3--:R0:W-:Y:S04]  /*5e570*/  STL [R1+0x20ac], R10 ;  /* 0x0020ac0a01007387 */ /* 0x0081e80000100800 */
[----:B0-----:R-:W2:Y:S04]  /*5e580*/  LDL.LU R10, [R1+0x3b0] ;  /* 0x0003b000010a7983 */ /* 0x001ea80000300800 */
[----:B------:R-:W3:Y:S04]  /*5e590*/  LDL.LU R6, [R1+0x3cc] ;  /* 0x0003cc0001067983 */ /* 0x000ee80000300800 */
[----:B---3--:R0:W-:Y:S04]  /*5e5a0*/  STL [R1+0x20a0], R6 ;  /* 0x0020a00601007387 */ /* 0x0081e80000100800 */
[----:B0-----:R-:W3:Y:S04]  /*5e5b0*/  LDL.LU R6, [R1+0x3c4] ;  /* 0x0003c40001067983 */ /* 0x001ee80000300800 */
[----:B---3--:R0:W-:Y:S04]  /*5e5c0*/  STL [R1+0x20a8], R6 ;  /* 0x0020a80601007387 */ /* 0x0081e80000100800 */
[----:B0-----:R-:W3:Y:S04]  /*5e5d0*/  LDL.LU R6, [R1+0x3b8] ;  /* 0x0003b80001067983 */ /* 0x001ee80000300800 */
[----:B------:R-:W2:Y:S04]  /*5e5e0*/  LDL.LU R25, [R1+0x62c] ;  /* 0x00062c0001197983 */ /* 0x000ea80000300800 */
        /* <DEDUP_REMOVED lines=29> */
[----:B------:R-:W2:Y:S04]  /*5e7c0*/  LDL.LU R5, [R1+0x374] ;  /* 0x0003740001057983 */ /* 0x000ea80000300800 */
        /* <DEDUP_REMOVED lines=9> */
[----:B------:R0:W-:Y:S04]  /*5e860*/  STL [R1+0x2060], R12 ;  /* 0x0020600c01007387 */ /* 0x0001e80000100800 */
[----:B0-----:R-:W2:Y:S01]  /*5e870*/  LDL.LU R12, [R1+0x350] ;  /* 0x00035000010c7983 */ /* 0x001ea20000300800 */
[----:B------:R-:W-:-:S03]  /*5e880*/  F2FP.SATFINITE.E5M2.F32.PACK_AB_MERGE_C R28, R28, R10, RZ ;  /* 0x0000000a1c1c723e */ /* 0x000fc600048060ff */
[----:B--2---:R0:W-:Y:S04]  /*5e890*/  STL [R1+0x2064], R12 ;  /* 0x0020640c01007387 */ /* 0x0041e80000100800 */
        /* <DEDUP_REMOVED lines=16> */
[----:B------:R-:W3:Y:S02]  /*5e9a0*/  LDL.LU R10, [R1+0x20ac] ;  /* 0x0020ac00010a7983 */ /* 0x000ee40000300800 */
[----:B---3--:R-:W-:-:S02]  /*5e9b0*/  F2FP.SATFINITE.E5M2.F32.PACK_AB_MERGE_C R10, R10, R6, RZ ;  /* 0x000000060a0a723e */ /* 0x008fc400048060ff */
[----:B------:R-:W3:Y:S02]  /*5e9c0*/  LDL.LU R6, [R1+0x20a8] ;  /* 0x0020a80001067983 */ /* 0x000ee40000300800 */
[----:B---3--:R-:W-:Y:S02]  /*5e9d0*/  F2FP.SATFINITE.E5M2.F32.PACK_AB_MERGE_C R6, R6, R25, RZ ;  /* 0x000000190606723e */ /* 0x008fe400048060ff */
[----:B------:R-:W3:Y:S04]  /*5e9e0*/  LDL.LU R25, [R1+0x20a4] ;  /* 0x0020a40001197983 */ /* 0x000ee80000300800 */
[----:B------:R0:W-:Y:S04]  /*5e9f0*/  STL [R1+0x10], R6 ;  /* 0x0000100601007387 */ /* 0x0001e80000100800 */
[----:B0-----:R-:W3:Y:S02]  /*5ea00*/  LDL.LU R6, [R1+0x20a0] ;  /* 0x0020a00001067983 */ /* 0x001ee40000300800 */
[----:B---3--:R-:W-:-:S02]  /*5ea10*/  F2FP.SATFINITE.E5M2.F32.PACK_AB_MERGE_C R6, R6, R25, RZ ;  /* 0x000000190606723e */ /* 0x008fc400048060ff */
[----:B------:R-:W3:Y:S02]  /*5ea20*/  LDL.LU R25, [R1+0x209c] ;  /* 0x00209c0001197983 */ /* 0x000ee40000300800 */
[----:B---3--:R-:W-:Y:S02]  /*5ea30*/  F2FP.SATFINITE.E5M2.F32.PACK_AB_MERGE_C R25, R25, R4, RZ ;  /* 0x000000041919723e */ /* 0x008fe400048060ff */
[----:B------:R-:W3:Y:S04]  /*5ea40*/  LDL.LU R4, [R1+0x2098] ;  /* 0x0020980001047983 */ /* 0x000ee80000300800 */
[----:B------:R0:W-:Y:S04]  /*5ea50*/  STL [R1+0xe8], R25 ;  /* 0x0000e81901007387 */ /* 0x0001e80000100800 */
[----:B0-----:R-:W3:Y:S02]  /*5ea60*/  LDL.LU R25, [R1+0x2094] ;  /* 0x0020940001197983 */ /* 0x001ee40000300800 */
[----:B---3--:R-:W-:-:S02]  /*5ea70*/  F2FP.SATFINITE.E5M2.F32.PACK_AB_MERGE_C R25, R25, R4, RZ ;  /* 0x000000041919723e */ /* 0x008fc400048060ff */
        /* <DEDUP_REMOVED lines=10> */
[----:B0-----:R-:W2:Y:S01]  /*5eb20*/  LDL.LU R25, [R1+0x70] ;  /* 0x0000700001197983 */ /* 0x001ea20000300800 */
[----:B---3--:R-:W-:-:S03]  /*5eb30*/  F2FP.SATFINITE.E5M2.F32.PACK_AB_MERGE_C R4, R4, R0, RZ ;  /* 0x000000000404723e */ /* 0x008fc600048060ff */
[----:B------:R-:W3:Y:S02]  /*5eb40*/  LDL.LU R0, [R1+0x207c] ;  /* 0x00207c0001007983 */ /* 0x000ee40000300800 */
[----:B---3--:R-:W-:Y:S02]  /*5eb50*/  F2FP.SATFINITE.E5M2.F32.PACK_AB_MERGE_C R0, R0, R2, RZ ;  /* 0x000000020000723e */ /* 0x008fe400048060ff */
[----:B------:R-:W3:Y:S02]  /*5eb60*/  LDL.LU R2, [R1+0x2078] ;  /* 0x0020780001027983 */ /* 0x000ee40000300800 */
[----:B---3--:R-:W-:Y:S02]  /*5eb70*/  F2FP.SATFINITE.E5M2.F32.PACK_AB_MERGE_C R2, R2, R22, RZ ;  /* 0x000000160202723e */ /* 0x008fe400048060ff */
[----:B------:R-:W3:Y:S01]  /*5eb80*/  LDL.LU R22, [R1+0x2074] ;  /* 0x0020740001167983 */ /* 0x000ee20000300800 */
[----:B------:R-:W-:Y:S02]  /*5eb90*/  F2FP.SATFINITE.E5M2.F32.PACK_AB_MERGE_C R5, R5, R7, RZ ;  /* 0x000000070505723e */ /* 0x000fe400048060ff */
[----:B---3--:R-:W-:-:S02]  /*5eba0*/  F2FP.SATFINITE.E5M2.F32.PACK_AB_MERGE_C R3, R3, R22, RZ ;  /* 0x000000160303723e */ /* 0x008fc400048060ff */
[----:B------:R-:W3:Y:S04]  /*5ebb0*/  LDL R22, [R1+0x750] ;  /* 0x0007500001167983 */ /* 0x000ee80000100800 */
[----:B------:R-:W2:Y:S02]  /*5ebc0*/  LDL.LU R7, [R1+0x2070] ;  /* 0x0020700001077983 */ /* 0x000ea40000300800 */
[----:B--2---:R-:W-:Y:S02]  /*5ebd0*/  F2FP.SATFINITE.E5M2.F32.PACK_AB_MERGE_C R7, R7, R8, RZ ;  /* 0x000000080707723e */ /* 0x004fe400048060ff */
[----:B------:R-:W2:Y:S02]  /*5ebe0*/  LDL.LU R8, [R1+0x206c] ;  /* 0x00206c0001087983 */ /* 0x000ea40000300800 */
[----:B--2---:R-:W-:-:S02]  /*5ebf0*/  F2FP.SATFINITE.E5M2.F32.PACK_AB_MERGE_C R8, R8, R9, RZ ;  /* 0x000000090808723e */ /* 0x004fc400048060ff */
[----:B------:R-:W2:Y:S02]  /*5ec00*/  LDL.LU R9, [R1+0x2068] ;  /* 0x0020680001097983 */ /* 0x000ea40000300800 */
[----:B--2---:R-:W-:Y:S02]  /*5ec10*/  F2FP.SATFINITE.E5M2.F32.PACK_AB_MERGE_C R9, R9, R12, RZ ;  /* 0x0000000c0909723e */ /* 0x004fe400048060ff */
[----:B------:R-:W2:Y:S01]  /*5ec20*/  LDL.LU R12, [R1+0x2064] ;  /* 0x00206400010c7983 */ /* 0x000ea20000300800 */
[----:B------:R-:W-:Y:S02]  /*5ec30*/  F2FP.SATFINITE.E5M2.F32.PACK_AB_MERGE_C R13, R13, R14, RZ ;  /* 0x0000000e0d0d723e */ /* 0x000fe400048060ff */
[----:B------:R-:W-:Y:S02]  /*5ec40*/  F2FP.SATFINITE.E5M2.F32.PACK_AB_MERGE_C R20, R20, R19, RZ ;  /* 0x000000131414723e */ /* 0x000fe400048060ff */
[----:B------:R-:W-:Y:S02]  /*5ec50*/  F2FP.SATFINITE.E5M2.F32.PACK_AB_MERGE_C R15, R15, R26, RZ ;  /* 0x0000001a0f0f723e */ /* 0x000fe400048060ff */
[----:B------:R-:W-:-:S02]  /*5ec60*/  F2FP.SATFINITE.E5M2.F32.PACK_AB_MERGE_C R16, R16, R27, RZ ;  /* 0x0000001b1010723e */ /* 0x000fc400048060ff */
[----:B------:R-:W-:Y:S02]  /*5ec70*/  F2FP.SATFINITE.E5M2.F32.PACK_AB_MERGE_C R29, R29, R23, RZ ;  /* 0x000000171d1d723e */ /* 0x000fe400048060ff */
[----:B------:R-:W-:Y:S02]  /*5ec80*/  F2FP.SATFINITE.E5M2.F32.PACK_AB_MERGE_C R21, R21, R24, RZ ;  /* 0x000000181515723e */ /* 0x000fe400048060ff */
[----:B--2---:R-:W-:Y:S02]  /*5ec90*/  F2FP.SATFINITE.E5M2.F32.PACK_AB_MERGE_C R11, R11, R12, RZ ;  /* 0x0000000c0b0b723e */ /* 0x004fe400048060ff */
[----:B------:R-:W2:Y:S04]  /*5eca0*/  LDL.LU R12, [R1+0x2060] ;  /* 0x00206000010c7983 */ /* 0x000ea80000300800 */
[----:B------:R-:W2:Y:S04]  /*5ecb0*/  LDL.LU R14, [R1+0x205c] ;  /* 0x00205c00010e7983 */ /* 0x000ea80000300800 */
[----:B------:R-:W2:Y:S04]  /*5ecc0*/  LDL.LU R26, [R1+0x2058] ;  /* 0x00205800011a7983 */ /* 0x000ea80000300800 */
[----:B------:R-:W2:Y:S04]  /*5ecd0*/  LDL.LU R27, [R1+0x2054] ;  /* 0x00205400011b7983 */ /* 0x000ea80000300800 */
[----:B------:R-:W2:Y:S04]  /*5ece0*/  LDL.LU R19, [R1+0x2050] ;  /* 0x0020500001137983 */ /* 0x000ea80000300800 */
[----:B------:R0:W-:Y:S04]  /*5ecf0*/  STL [R1+0xe0], R20 ;  /* 0x0000e01401007387 */ /* 0x0001e80000100800 */
[----:B0-----:R-:W2:Y:S04]  /*5ed00*/  LDL.LU R20, [R1+0x204c] ;  /* 0x00204c0001147983 */ /* 0x001ea80000300800 */
[----:B------:R-:W2:Y:S04]  /*5ed10*/  LDL.LU R23, [R1+0x2048] ;  /* 0x0020480001177983 */ /* 0x000ea80000300800 */
[----:B------:R0:W-:Y:S04]  /*5ed20*/  STL [R1+0xdc], R29 ;  /* 0x0000dc1d01007387 */ /* 0x0001e80000100800 */
[----:B0-----:R-:W2:Y:S04]  /*5ed30*/  LDL.LU R29, [R1+0x2044] ;  /* 0x00204400011d7983 */ /* 0x001ea80000300800 */
[----:B------:R-:W2:Y:S04]  /*5ed40*/  LDL.LU R24, [R1+0x2040] ;  /* 0x0020400001187983 */ /* 0x000ea80000300800 */
[----:B------:R0:W-:Y:S02]  /*5ed50*/  STL [R1+0x148], R21 ;  /* 0x0001481501007387 */ /* 0x0001e40000100800 */
[----:B0-----:R-:W-:Y:S01]  /*5ed60*/  F2FP.SATFINITE.E5M2.F32.PACK_AB_MERGE_C R21, R17, R18, RZ ;  /* 0x000000121115723e */ /* 0x001fe200048060ff */
[----:B---3--:R-:W-:-:S02]  /*5ed70*/  VIADD R18, R22, 0x1 ;  /* 0x0000000116127836 */ /* 0x008fc40000000000 */
[----:B------:R-:W-:Y:S02]  /*5ed80*/  VIADD R17, R22, 0x7f ;  /* 0x0000007f16117836 */ /* 0x000fe40000000000 */
[----:B------:R0:W-:Y:S01]  /*5ed90*/  STL [R1+0x144], R21 ;  /* 0x0001441501007387 */ /* 0x0001e20000100800 */
[----:B------:R-:W-:Y:S02]  /*5eda0*/  ISETP.GE.AND P3, PT, R18, UR17, PT ;  /* 0x0000001112007c0c */ /* 0x000fe4000bf66270 */
[----:B------:R-:W-:Y:S02]  /*5edb0*/  LOP3.LUT R18, R25, 0xffff, RZ, 0xc0, !PT ;  /* 0x0000ffff19127812 */ /* 0x000fe400078ec0ff */
[----:B------:R-:W3:Y:S01]  /*5edc0*/  LDL.LU R25, [R1+0x1fc0] ;  /* 0x001fc00001197983 */ /* 0x000ee20000300800 */
[----:B----4-:R-:W-:Y:S01]  /*5edd0*/  ISETP.GE.AND P0, PT, R17, UR23, PT ;  /* 0x0000001711007c0c */ /* 0x010fe2000bf06270 */
[----:B------:R-:W1:Y:S01]  /*5ede0*/  LDCU UR23, c[0x0][0x398] ;  /* 0x00007300ff1777ac */ /* 0x000e620008000800 */
[----:B------:R-:W4:Y:S01]  /*5edf0*/  S2R R17, SR_TID.X ;  /* 0x0000000000117919 */ /* 0x000f220000002100 */
[----:B0-----:R-:W-:-:S02]  /*5ee00*/  VIADD R21, R22, 0x2 ;  /* 0x0000000216157836 */ /* 0x001fc40000000000 */
[----:B------:R-:W-:-:S03]  /*5ee10*/  VIADD R22, R22, 0x3 ;  /* 0x0000000316167836 */ /* 0x000fc60000000000 */
[----:B------:R-:W-:Y:S02]  /*5ee20*/  ISETP.GE.AND P2, PT, R21, UR19, PT ;  /* 0x0000001315007c0c */ /* 0x000fe4000bf46270 */
[----:B------:R-:W-:Y:S01]  /*5ee30*/  ISETP.GE.AND P1, PT, R22, UR4, PT ;  /* 0x0000000416007c0c */ /* 0x000fe2000bf26270 */
[----:B------:R-:W-:Y:S02]  /*5ee40*/  UMOV UR4, 0x400 ;  /* 0x0000040000047882 */ /* 0x000fe40000000000 */
[----:B-----5:R-:W-:Y:S01]  /*5ee50*/  ULEA UR4, UR5, UR4, 0x18 ;  /* 0x0000000405047291 */ /* 0x020fe2000f8ec0ff */
[----:B------:R-:W-:Y:S01]  /*5ee60*/  LOP3.LUT R0, R0, 0xffff, RZ, 0xc0, !PT ;  /* 0x0000ffff00007812 */ /* 0x000fe200078ec0ff */
[----:B------:R-:W0:Y:S01]  /*5ee70*/  LDCU UR5, c[0x0][0x3b8] ;  /* 0x00007700ff0577ac */ /* 0x000e220008000800 */
[----:B--2---:R-:W-:Y:S02]  /*5ee80*/  LOP3.LUT R23, R23, 0xffff, RZ, 0xc0, !PT ;  /* 0x0000ffff17177812 */ /* 0x004fe400078ec0ff */
[----:B------:R-:W-:Y:S01]  /*5ee90*/  LOP3.LUT R21, R29, 0xffff, RZ, 0xc0, !PT ;  /* 0x0000ffff1d157812 */ /* 0x000fe200078ec0ff */
[----:B----4-:R-:W-:-:S03]  /*5eea0*/  IMAD.SHL.U32 R29, R17, 0x10, RZ ;  /* 0x00000010111d7824 */ /* 0x010fc600078e00ff */
[--C-:B------:R-:W-:Y:S02]  /*5eeb0*/  PRMT R22, R18, 0x3340, R21.reuse ;  /* 0x0000334012167816 */ /* 0x100fe40000000015 */
[----:B------:R-:W-:Y:S02]  /*5eec0*/  LOP3.LUT R24, R24, 0xffff, RZ, 0xc0, !PT ;  /* 0x0000ffff18187812 */ /* 0x000fe400078ec0ff */
[----:B------:R-:W-:Y:S01]  /*5eed0*/  LOP3.LUT R29, R29, 0x1f0, RZ, 0xc0, !PT ;  /* 0x000001f01d1d7812 */ /* 0x000fe200078ec0ff */
[----:B------:R2:W-:Y:S01]  /*5eee0*/  STL [R1+0x248], R22 ;  /* 0x0002481601007387 */ /* 0x0005e20000100800 */
[----:B------:R-:W-:Y:S02]  /*5eef0*/  SHF.R.U32.HI R17, RZ, 0x8, R18 ;  /* 0x00000008ff117819 */ /* 0x000fe40000011612 */
[----:B------:R-:W-:Y:S02]  /*5ef00*/  SHF.R.U32.HI R18, RZ, 0x8, R21 ;  /* 0x00000008ff127819 */ /* 0x000fe40000011615 */
[----:B------:R-:W-:-:S02]  /*5ef10*/  SHF.R.U32.HI R21, RZ, 0x8, R24 ;  /* 0x00000008ff157819 */ /* 0x000fc40000011618 */
[--C-:B--2---:R-:W-:Y:S02]  /*5ef20*/  SHF.R.U32.HI R22, RZ, 0x8, R23.reuse ;  /* 0x00000008ff167819 */ /* 0x104fe40000011617 */
[----:B------:R-:W-:Y:S02]  /*5ef30*/  PRMT R23, R24, 0x3340, R23 ;  /* 0x0000334018177816 */ /* 0x000fe40000000017 */
[----:B------:R-:W-:Y:S01]  /*5ef40*/  LOP3.LUT R17, R17, 0xffff, RZ, 0xc0, !PT ;  /* 0x0000ffff11117812 */ /* 0x000fe200078ec0ff */
[----:B------:R-:W2:Y:S01]  /*5ef50*/  LDL.LU R24, [R1+0x50] ;  /* 0x0000500001187983 */ /* 0x000ea20000300800 */
[----:B------:R-:W-:Y:S02]  /*5ef60*/  LOP3.LUT R18, R18, 0xffff, RZ, 0xc0, !PT ;  /* 0x0000ffff12127812 */ /* 0x000fe400078ec0ff */
[----:B---3--:R-:W-:Y:S01]  /*5ef70*/  IADD3 R29, PT, PT, R29, UR4, R25 ;  /* 0x000000041d1d7c10 */ /* 0x008fe2000fffe019 */
[----:B------:R3:W-:Y:S01]  /*5ef80*/  STL [R1+0x244], R23 ;  /* 0x0002441701007387 */ /* 0x0007e20000100800 */
[----:B------:R-:W-:-:S03]  /*5ef90*/  PRMT R18, R17, 0x3340, R18 ;  /* 0x0000334011127816 */ /* 0x000fc60000000012 */
[----:B---3--:R-:W3:Y:S04]  /*5efa0*/  LDL.LU R23, [R1+0x3c] ;  /* 0x00003c0001177983 */ /* 0x008ee80000300800 */
[----:B------:R-:W4:Y:S04]  /*5efb0*/  LDL.LU R25, [R1+0x203c] ;  /* 0x00203c0001197983 */ /* 0x000f280000300800 */
[----:B------:R5:W-:Y:S04]  /*5efc0*/  STL [R1+0x2034], R29 ;  /* 0x0020341d01007387 */ /* 0x000be80000100800 */
[----:B-----5:R-:W5:Y:S04]  /*5efd0*/  LDL.LU R29, [R1] ;  /* 0x00000000011d7983 */ /* 0x020f680000300800 */
[----:B------:R-:W3:Y:S04]  /*5efe0*/  LDL.LU R17, [R1+0x54] ;  /* 0x0000540001117983 */ /* 0x000ee80000300800 */
[----:B------:R0:W-:Y:S04]  /*5eff0*/  STL [R1+0x1f0], R18 ;  /* 0x0001f01201007387 */ /* 0x0001e80000100800 */
[----:B0-----:R-:W3:Y:S01]  /*5f000*/  LDL.LU R18, [R1+0x38] ;  /* 0x0000380001127983 */ /* 0x001ee20000300800 */
[----:B------:R-:W-:-:S02]  /*5f010*/  LOP3.LUT R21, R21, 0xffff, RZ, 0xc0, !PT ;  /* 0x0000ffff15157812 */ /* 0x000fc400078ec0ff */
[----:B------:R-:W-:-:S04]  /*5f020*/  LOP3.LUT R22, R22, 0xffff, RZ, 0xc0, !PT ;  /* 0x0000ffff16167812 */ /* 0x000fc800078ec0ff */
[----:B------:R-:W-:-:S05]  /*5f030*/  PRMT R21, R21, 0x3340, R22 ;  /* 0x0000334015157816 */ /* 0x000fca0000000016 */
[----:B------:R0:W-:Y:S01]  /*5f040*/  STL [R1+0x1ec], R21 ;  /* 0x0001ec1501007387 */ /* 0x0001e20000100800 */
[----:B------:R-:W-:Y:S02]  /*5f050*/  LOP3.LUT R20, R20, 0xffff, RZ, 0xc0, !PT ;  /* 0x0000ffff14147812 */ /* 0x000fe400078ec0ff */
[----:B------:R-:W-:Y:S02]  /*5f060*/  LOP3.LUT R19, R19, 0xffff, RZ, 0xc0, !PT ;  /* 0x0000ffff13137812 */ /* 0x000fe400078ec0ff */
[----:B--2---:R-:W-:Y:S02]  /*5f070*/  LOP3.LUT R24, R24, 0xffff, RZ, 0xc0, !PT ;  /* 0x0000ffff18187812 */ /* 0x004fe400078ec0ff */
[----:B----4-:R-:W-:Y:S02]  /*5f080*/  LOP3.LUT R25, R25, 0xffff, RZ, 0xc0, !PT ;  /* 0x0000ffff19197812 */ /* 0x010fe400078ec0ff */
[----:B-----5:R-:W-:Y:S02]  /*5f090*/  LOP3.LUT R22, R29, 0xffff, RZ, 0xc0, !PT ;  /* 0x0000ffff1d167812 */ /* 0x020fe400078ec0ff */
[----:B------:R-:W2:Y:S01]  /*5f0a0*/  LDL.LU R29, [R1+0x18] ;  /* 0x00001800011d7983 */ /* 0x000ea20000300800 */
[----:B---3--:R-:W-:-:S04]  /*5f0b0*/  LOP3.LUT R17, R17, 0xffff, RZ, 0xc0, !PT ;  /* 0x0000ffff11117812 */ /* 0x008fc800078ec0ff */
[----:B0-----:R-:W-:Y:S02]  /*5f0c0*/  SHF.R.U32.HI R21, RZ, 0x8, R17 ;  /* 0x00000008ff157819 */ /* 0x001fe40000011611 */
[----:B------:R-:W-:-:S05]  /*5f0d0*/  PRMT R17, R17, 0x3340, R22 ;  /* 0x0000334011117816 */ /* 0x000fca0000000016 */
[----:B------:R0:W-:Y:S01]  /*5f0e0*/  STL [R1+0x240], R17 ;  /* 0x0002401101007387 */ /* 0x0001e20000100800 */
[----:B------:R-:W-:Y:S02]  /*5f0f0*/  LOP3.LUT R23, R23, 0xffff, RZ, 0xc0, !PT ;  /* 0x0000ffff17177812 */ /* 0x000fe400078ec0ff */
[----:B0-----:R-:W-:Y:S02]  /*5f100*/  SHF.R.U32.HI R17, RZ, 0x8, R24 ;  /* 0x00000008ff117819 */ /* 0x001fe40000011618 */
[----:B------:R-:W-:-:S05]  /*5f110*/  PRMT R24, R24, 0x3340, R25 ;  /* 0x0000334018187816 */ /* 0x000fca0000000019 */
[----:B------:R0:W-:Y:S01]  /*5f120*/  STL [R1+0x23c], R24 ;  /* 0x00023c1801007387 */ /* 0x0001e20000100800 */
[----:B------:R-:W-:Y:S02]  /*5f130*/  LOP3.LUT R18, R18, 0xffff, RZ, 0xc0, !PT ;  /* 0x0000ffff12127812 */ /* 0x000fe400078ec0ff */
[----:B------:R-:W-:Y:S02]  /*5f140*/  SHF.R.U32.HI R22, RZ, 0x8, R22 ;  /* 0x00000008ff167819 */ /* 0x000fe40000011616 */
[----:B0-----:R-:W-:Y:S02]  /*5f150*/  SHF.R.U32.HI R24, RZ, 0x8, R23 ;  /* 0x00000008ff187819 */ /* 0x001fe40000011617 */
[----:B------:R-:W-:Y:S02]  /*5f160*/  PRMT R23, R23, 0x3340, R20 ;  /* 0x0000334017177816 */ /* 0x000fe40000000014 */
[----:B------:R-:W-:Y:S02]  /*5f170*/  LOP3.LUT R21, R21, 0xffff, RZ, 0xc0, !PT ;  /* 0x0000ffff15157812 */ /* 0x000fe400078ec0ff */
[----:B------:R-:W-:Y:S01]  /*5f180*/  LOP3.LUT R22, R22, 0xffff, RZ, 0xc0, !PT ;  /* 0x0000ffff16167812 */ /* 0x000fe200078ec0ff */
[----:B------:R0:W-:Y:S01]  /*5f190*/  STL [R1+0x238], R23 ;  /* 0x0002381701007387 */ /* 0x0001e20000100800 */
[----:B------:R-:W-:-:S02]  /*5f1a0*/  SHF.R.U32.HI R25, RZ, 0x8, R25 ;  /* 0x00000008ff197819 */ /* 0x000fc40000011619 */
[----:B------:R-:W-:Y:S02]  /*5f1b0*/  PRMT R22, R21, 0x3340, R22 ;  /* 0x0000334015167816 */ /* 0x000fe40000000016 */
[----:B0-----:R-:W-:Y:S02]  /*5f1c0*/  SHF.R.U32.HI R23, RZ, 0x8, R18 ;  /* 0x00000008ff177819 */ /* 0x001fe40000011612 */
[----:B------:R-:W-:Y:S02]  /*5f1d0*/  PRMT R18, R18, 0x3340, R19 ;  /* 0x0000334012127816 */ /* 0x000fe40000000013 */
[----:B------:R-:W-:-:S03]  /*5f1e0*/  LOP3.LUT R17, R17, 0xffff, RZ, 0xc0, !PT ;  /* 0x0000ffff11117812 */ /* 0x000fc600078ec0ff */
[----:B------:R0:W-:Y:S01]  /*5f1f0*/  STL [R1+0x234], R18 ;  /* 0x0002341201007387 */ /* 0x0001e20000100800 */
[----:B------:R-:W-:-:S04]  /*5f200*/  LOP3.LUT R25, R25, 0xffff, RZ, 0xc0, !PT ;  /* 0x0000ffff19197812 */ /* 0x000fc800078ec0ff */
[----:B------:R-:W-:Y:S01]  /*5f210*/  PRMT R25, R17, 0x3340, R25 ;  /* 0x0000334011197816 */ /* 0x000fe20000000019 */
[----:B0-----:R-:W3:Y:S04]  /*5f220*/  LDL.LU R18, [R1+0x1c] ;  /* 0x00001c0001127983 */ /* 0x001ee80000300800 */
[----:B------:R-:W4:Y:S04]  /*5f230*/  LDL.LU R21, [R1+0x34] ;  /* 0x0000340001157983 */ /* 0x000f280000300800 */
[----:B------:R0:W-:Y:S04]  /*5f240*/  STL [R1+0x1d0], R22 ;  /* 0x0001d01601007387 */ /* 0x0001e80000100800 */
[----:B0-----:R-:W5:Y:S04]  /*5f250*/  LDL.LU R22, [R1+0x30] ;  /* 0x0000300001167983 */ /* 0x001f680000300800 */
[----:B------:R-:W2:Y:S04]  /*5f260*/  LDL.LU R17, [R1+0x90] ;  /* 0x0000900001117983 */ /* 0x000ea80000300800 */
[----:B------:R0:W-:Y:S04]  /*5f270*/  STL [R1+0x1c8], R25 ;  /* 0x0001c81901007387 */ /* 0x0001e80000100800 */
[----:B0-----:R-:W3:Y:S01]  /*5f280*/  LDL.LU R25, [R1+0x8c] ;  /* 0x00008c0001197983 */ /* 0x001ee20000300800 */
[----:B------:R-:W-:-:S02]  /*5f290*/  SHF.R.U32.HI R20, RZ, 0x8, R20 ;  /* 0x00000008ff147819 */ /* 0x000fc40000011614 */
[----:B------:R-:W-:Y:S02]  /*5f2a0*/  SHF.R.U32.HI R19, RZ, 0x8, R19 ;  /* 0x00000008ff137819 */ /* 0x000fe40000011613 */
[----:B------:R-:W-:Y:S02]  /*5f2b0*/  LOP3.LUT R24, R24, 0xffff, RZ, 0xc0, !PT ;  /* 0x0000ffff18187812 */ /* 0x000fe400078ec0ff */
[----:B------:R-:W-:Y:S02]  /*5f2c0*/  LOP3.LUT R20, R20, 0xffff, RZ, 0xc0, !PT ;  /* 0x0000ffff14147812 */ /* 0x000fe400078ec0ff */
[----:B------:R-:W-:Y:S02]  /*5f2d0*/  LOP3.LUT R23, R23, 0xffff, RZ, 0xc0, !PT ;  /* 0x0000ffff17177812 */ /* 0x000fe400078ec0ff */
[----:B------:R-:W-:Y:S02]  /*5f2e0*/  LOP3.LUT R19, R19, 0xffff, RZ, 0xc0, !PT ;  /* 0x0000ffff13137812 */ /* 0x000fe400078ec0ff */
[----:B------:R-:W-:-:S02]  /*5f2f0*/  PRMT R20, R24, 0x3340, R20 ;  /* 0x0000334018147816 */ /* 0x000fc40000000014 */
[----:B------:R-:W-:-:S03]  /*5f300*/  PRMT R19, R23, 0x3340, R19 ;  /* 0x0000334017137816 */ /* 0x000fc60000000013 */
[----:B------:R-:W-:Y:S04]  /*5f310*/  STL [R1+0x1c0], R20 ;  /* 0x0001c01401007387 */ /* 0x000fe80000100800 */
[----:B------:R5:W-:Y:S04]  /*5f320*/  STL [R1+0x1bc], R19 ;  /* 0x0001bc1301007387 */ /* 0x000be80000100800 */
[----:B------:R-:W3:Y:S01]  /*5f330*/  LDL.LU R24, [R1+0xc] ;  /* 0x00000c0001187983 */ /* 0x000ee20000300800 */
[----:B----4-:R-:W-:Y:S02]  /*5f340*/  LOP3.LUT R21, R21, 0xffff, RZ, 0xc0, !PT ;  /* 0x0000ffff15157812 */ /* 0x010fe400078ec0ff */
[----:B-----5:R-:W-:-:S02]  /*5f350*/  LOP3.LUT R19, R22, 0xffff, RZ, 0xc0, !PT ;  /* 0x0000ffff16137812 */ /* 0x020fc400078ec0ff */
[----:B------:R-:W-:Y:S02]  /*5f360*/  LOP3.LUT R22, R4, 0xffff, RZ, 0xc0, !PT ;  /* 0x0000ffff04167812 */ /* 0x000fe400078ec0ff */
[----:B--2---:R-:W-:Y:S02]  /*5f370*/  LOP3.LUT R4, R29, 0xffff, RZ, 0xc0, !PT ;  /* 0x0000ffff1d047812 */ /* 0x004fe400078ec0ff */
[----:B------:R-:W-:Y:S02]  /*5f380*/  PRMT R29, R21, 0x3340, R22 ;  /* 0x00003340151d7816 */ /* 0x000fe40000000016 */
[----:B------:R-:W-:Y:S02]  /*5f390*/  LOP3.LUT R17, R17, 0xffff, RZ, 0xc0, !PT ;  /* 0x0000ffff11117812 */ /* 0x000fe400078ec0ff */
[----:B---3--:R-:W-:Y:S02]  /*5f3a0*/  LOP3.LUT R18, R18, 0xffff, RZ, 0xc0, !PT ;  /* 0x0000ffff12127812 */ /* 0x008fe400078ec0ff */
[----:B------:R-:W-:-:S02]  /*5f3b0*/  LOP3.LUT R20, R25, 0xffff, RZ, 0xc0, !PT ;  /* 0x0000ffff19147812 */ /* 0x000fc400078ec0ff */
[----:B------:R-:W2:Y:S04]  /*5f3c0*/  LDL.LU R25, [R1+0x4] ;  /* 0x0000040001197983 */ /* 0x000ea80000300800 */
[----:B------:R0:W-:Y:S02]  /*5f3d0*/  STL [R1+0x230], R29 ;  /* 0x0002301d01007387 */ /* 0x0001e40000100800 */
[----:B0-----:R-:W-:-:S05]  /*5f3e0*/  PRMT R29, R19, 0x3340, R0 ;  /* 0x00003340131d7816 */ /* 0x001fca0000000000 */
[----:B------:R0:W-:Y:S01]  /*5f3f0*/  STL [R1+0x228], R29 ;  /* 0x0002281d01007387 */ /* 0x0001e20000100800 */
[----:B------:R-:W-:Y:S02]  /*5f400*/  SHF.R.U32.HI R23, RZ, 0x8, R21 ;  /* 0x00000008ff177819 */ /* 0x000fe40000011615 */
[----:B------:R-:W-:Y:S02]  /*5f410*/  SHF.R.U32.HI R22, RZ, 0x8, R22 ;  /* 0x00000008ff167819 */ /* 0x000fe40000011616 */
[----:B0-----:R-:W-:Y:S02]  /*5f420*/  PRMT R29, R17, 0x3340, R18 ;  /* 0x00003340111d7816 */ /* 0x001fe40000000012 */
[----:B------:R-:W-:-:S03]  /*5f430*/  SHF.R.U32.HI R21, RZ, 0x8, R19 ;  /* 0x00000008ff157819 */ /* 0x000fc60000011613 */
[----:B------:R0:W-:Y:S01]  /*5f440*/  STL [R1+0x22c], R29 ;  /* 0x00022c1d01007387 */ /* 0x0001e20000100800 */
[----:B------:R-:W-:Y:S02]  /*5f450*/  SHF.R.U32.HI R19, RZ, 0x8, R0 ;  /* 0x00000008ff137819 */ /* 0x000fe40000011600 */
[----:B------:R-:W-:Y:S02]  /*5f460*/  SHF.R.U32.HI R0, RZ, 0x8, R17 ;  /* 0x00000008ff007819 */ /* 0x000fe40000011611 */
[----:B------:R-:W-:Y:S02]  /*5f470*/  LOP3.LUT R23, R23, 0xffff, RZ, 0xc0, !PT ;  /* 0x0000ffff17177812 */ /* 0x000fe400078ec0ff */
[----:B------:R-:W-:Y:S02]  /*5f480*/  LOP3.LUT R22, R22, 0xffff, RZ, 0xc0, !PT ;  /* 0x0000ffff16167812 */ /* 0x000fe400078ec0ff */
[----:B0-----:R-:W-:Y:S02]  /*5f490*/  PRMT R29, R20, 0x3340, R4 ;  /* 0x00003340141d7816 */ /* 0x001fe40000000004 */
[----:B------:R-:W-:-:S02]  /*5f4a0*/  SHF.R.U32.HI R17, RZ, 0x8, R20 ;  /* 0x00000008ff117819 */ /* 0x000fc40000011614 */
[----:B------:R-:W3:Y:S01]  /*5f4b0*/  LDL.LU R20, [R1+0x80] ;  /* 0x0000800001147983 */ /* 0x000ee20000300800 */
[----:B------:R-:W-:-:S03]  /*5f4c0*/  LOP3.LUT R21, R21, 0xffff, RZ, 0xc0, !PT ;  /* 0x0000ffff15157812 */ /* 0x000fc600078ec0ff */
[----:B------:R0:W-:Y:S01]  /*5f4d0*/  STL [R1+0x224], R29 ;  /* 0x0002241d01007387 */ /* 0x0001e20000100800 */
[----:B------:R-:W-:Y:S02]  /*5f4e0*/  LOP3.LUT R19, R19, 0xffff, RZ, 0xc0, !PT ;  /* 0x0000ffff13137812 */ /* 0x000fe400078ec0ff */
[----:B0-----:R-:W-:Y:S02]  /*5f4f0*/  PRMT R29, R23, 0x3340, R22 ;  /* 0x00003340171d7816 */ /* 0x001fe40000000016 */
[----:B------:R-:W4:Y:S04]  /*5f500*/  LDL.LU R23, [R1+0x68] ;  /* 0x0000680001177983 */ /* 0x000f280000300800 */
[----:B------:R-:W5:Y:S04]  /*5f510*/  LDL.LU R22, [R1+0x14] ;  /* 0x0000140001167983 */ /* 0x000f680000300800 */
[----:B------:R0:W-:Y:S02]  /*5f520*/  STL [R1+0x1b0], R29 ;  /* 0x0001b01d01007387 */ /* 0x0001e40000100800 */
[----:B0-----:R-:W-:-:S02]  /*5f530*/  PRMT R29, R21, 0x3340, R19 ;  /* 0x00003340151d7816 */ /* 0x001fc40000000013 */
[----:B------:R-:W2:Y:S04]  /*5f540*/  LDL.LU R21, [R1+0x7c] ;  /* 0x00007c0001157983 */ /* 0x000ea80000300800 */
[----:B------:R-:W2:Y:S01]  /*5f550*/  LDL.LU R19, [R1+0x6c] ;  /* 0x00006c0001137983 */ /* 0x000ea20000300800 */
[----:B------:R-:W-:Y:S02]  /*5f560*/  SHF.R.U32.HI R18, RZ, 0x8, R18 ;  /* 0x00000008ff127819 */ /* 0x000fe40000011612 */
[----:B------:R-:W-:Y:S02]  /*5f570*/  SHF.R.U32.HI R4, RZ, 0x8, R4 ;  /* 0x00000008ff047819 */ /* 0x000fe40000011604 */
[----:B------:R-:W-:Y:S02]  /*5f580*/  LOP3.LUT R0, R0, 0xffff, RZ, 0xc0, !PT ;  /* 0x0000ffff00007812 */ /* 0x000fe400078ec0ff */
[----:B------:R-:W-:-:S02]  /*5f590*/  LOP3.LUT R18, R18, 0xffff, RZ, 0xc0, !PT ;  /* 0x0000ffff12127812 */ /* 0x000fc400078ec0ff */
[----:B------:R-:W-:Y:S02]  /*5f5a0*/  LOP3.LUT R17, R17, 0xffff, RZ, 0xc0, !PT ;  /* 0x0000ffff11117812 */ /* 0x000fe400078ec0ff */
[----:B------:R-:W-:Y:S02]  /*5f5b0*/  LOP3.LUT R4, R4, 0xffff, RZ, 0xc0, !PT ;  /* 0x0000ffff04047812 */ /* 0x000fe400078ec0ff */
[----:B------:R-:W-:Y:S02]  /*5f5c0*/  PRMT R18, R0, 0x3340, R18 ;  /* 0x0000334000127816 */ /* 0x000fe40000000012 */
[----:B------:R-:W-:Y:S01]  /*5f5d0*/  PRMT R0, R17, 0x3340, R4 ;  /* 0x0000334011007816 */ /* 0x000fe20000000004 */
[----:B------:R0:W-:Y:S04]  /*5f5e0*/  STL [R1+0x2038], R29 ;  /* 0x0020381d01007387 */ /* 0x0001e80000100800 */
[----:B------:R1:W-:Y:S04]  /*5f5f0*/  STL [R1+0x1ac], R18 ;  /* 0x0001ac1201007387 */ /* 0x0003e80000100800 */
[----:B------:R4:W-:Y:S04]  /*5f600*/  STL [R1+0x1a8], R0 ;  /* 0x0001a80001007387 */ /* 0x0009e80000100800 */
[----:B0-----:R-:W5:Y:S01]  /*5f610*/  LDL.LU R29, [R1+0x5c] ;  /* 0x00005c00011d7983 */ /* 0x001f620000300800 */
[----:B-1----:R-:W-:-:S02]  /*5f620*/  LOP3.LUT R18, R24, 0xffff, RZ, 0xc0, !PT ;  /* 0x0000ffff18127812 */ /* 0x002fc400078ec0ff */
[----:B------:R-:W-:Y:S02]  /*5f630*/  LOP3.LUT R27, R27, 0xffff, RZ, 0xc0, !PT ;  /* 0x0000ffff1b1b7812 */ /* 0x000fe400078ec0ff */
[----:B---3--:R-:W-:Y:S02]  /*5f640*/  LOP3.LUT R20, R20, 0xffff, RZ, 0xc0, !PT ;  /* 0x0000ffff14147812 */ /* 0x008fe400078ec0ff */
[----:B----4-:R-:W-:Y:S02]  /*5f650*/  LOP3.LUT R0, R23, 0xffff, RZ, 0xc0, !PT ;  /* 0x0000ffff17007812 */ /* 0x010fe400078ec0ff */
[----:B------:R-:W3:Y:S04]  /*5f660*/  LDL.LU R23, [R1+0x58] ;  /* 0x0000580001177983 */ /* 0x000ee80000300800 */
[----:B------:R-:W4:Y:S01]  /*5f670*/  LDL.LU R24, [R1+0x48] ;  /* 0x0000480001187983 */ /* 0x000f220000300800 */
[----:B--2---:R-:W-:-:S02]  /*5f680*/  LOP3.LUT R17, R19, 0xffff, RZ, 0xc0, !PT ;  /* 0x0000ffff13117812 */ /* 0x004fc400078ec0ff */
[----:B-----5:R-:W-:Y:S02]  /*5f690*/  LOP3.LUT R19, R22, 0xffff, RZ, 0xc0, !PT ;  /* 0x0000ffff16137812 */ /* 0x020fe400078ec0ff */
[----:B------:R-:W-:Y:S02]  /*5f6a0*/  SHF.R.U32.HI R22, RZ, 0x8, R20 ;  /* 0x00000008ff167819 */ /* 0x000fe40000011614 */
[--C-:B------:R-:W-:Y:S02]  /*5f6b0*/  PRMT R20, R20, 0x3340, R19.reuse ;  /* 0x0000334014147816 */ /* 0x100fe40000000013 */
[----:B------:R-:W-:Y:S02]  /*5f6c0*/  LOP3.LUT R4, R21, 0xffff, RZ, 0xc0, !PT ;  /* 0x0000ffff15047812 */ /* 0x000fe400078ec0ff */
[----:B------:R-:W-:Y:S02]  /*5f6d0*/  LOP3.LUT R21, R25, 0xffff, RZ, 0xc0, !PT ;  /* 0x0000ffff19157812 */ /* 0x000fe400078ec0ff */
[----:B------:R-:W2:Y:S04]  /*5f6e0*/  LDL.LU R25, [R1+0x44] ;  /* 0x0000440001197983 */ /* 0x000ea80000300800 */
[----:B------:R0:W-:Y:S02]  /*5f6f0*/  STL [R1+0x220], R20 ;  /* 0x0002201401007387 */ /* 0x0001e40000100800 */
[----:B0-----:R-:W-:-:S02]  /*5f700*/  SHF.R.U32.HI R20, RZ, 0x8, R19 ;  /* 0x00000008ff147819 */ /* 0x001fc40000011613 */
[----:B------:R-:W-:Y:S02]  /*5f710*/  SHF.R.U32.HI R19, RZ, 0x8, R4 ;  /* 0x00000008ff137819 */ /* 0x000fe40000011604 */
[----:B------:R-:W-:-:S05]  /*5f720*/  PRMT R4, R4, 0x3340, R18 ;  /* 0x0000334004047816 */ /* 0x000fca0000000012 */
[----:B------:R0:W-:Y:S01]  /*5f730*/  STL [R1+0x21c], R4 ;  /* 0x00021c0401007387 */ /* 0x0001e20000100800 */
[----:B------:R-:W-:Y:S02]  /*5f740*/  LOP3.LUT R20, R20, 0xffff, RZ, 0xc0, !PT ;  /* 0x0000ffff14147812 */ /* 0x000fe400078ec0ff */
[----:B0-----:R-:W-:Y:S02]  /*5f750*/  SHF.R.U32.HI R4, RZ, 0x8, R17 ;  /* 0x00000008ff047819 */ /* 0x001fe40000011611 */
[----:B------:R-:W-:-:S05]  /*5f760*/  PRMT R17, R17, 0x3340, R21 ;  /* 0x0000334011117816 */ /* 0x000fca0000000015 */
[----:B------:R0:W-:Y:S01]  /*5f770*/  STL [R1+0x218], R17 ;  /* 0x0002181101007387 */ /* 0x0001e20000100800 */
[----:B------:R-:W-:Y:S02]  /*5f780*/  LOP3.LUT R22, R22, 0xffff, RZ, 0xc0, !PT ;  /* 0x0000ffff16167812 */ /* 0x000fe400078ec0ff */
[----:B0-----:R-:W-:Y:S02]  /*5f790*/  SHF.R.U32.HI R17, RZ, 0x8, R0 ;  /* 0x00000008ff117819 */ /* 0x001fe40000011600 */
[----:B------:R-:W-:Y:S02]  /*5f7a0*/  PRMT R0, R0, 0x3340, R27 ;  /* 0x0000334000007816 */ /* 0x000fe4000000001b */
[----:B------:R-:W-:-:S03]  /*5f7b0*/  PRMT R22, R22, 0x3340, R20 ;  /* 0x0000334016167816 */ /* 0x000fc60000000014 */
[----:B------:R0:W-:Y:S04]  /*5f7c0*/  STL [R1+0x214], R0 ;  /* 0x0002140001007387 */ /* 0x0001e80000100800 */
[----:B0-----:R-:W5:Y:S04]  /*5f7d0*/  LDL.LU R0, [R1+0xb0] ;  /* 0x0000b00001007983 */ /* 0x001f680000300800 */
[----:B------:R-:W2:Y:S01]  /*5f7e0*/  LDL.LU R20, [R1+0xa8] ;  /* 0x0000a80001147983 */ /* 0x000ea20000300800 */
[----:B------:R-:W-:Y:S02]  /*5f7f0*/  SHF.R.U32.HI R18, RZ, 0x8, R18 ;  /* 0x00000008ff127819 */ /* 0x000fe40000011612 */
[----:B------:R-:W-:-:S02]  /*5f800*/  SHF.R.U32.HI R21, RZ, 0x8, R21 ;  /* 0x00000008ff157819 */ /* 0x000fc40000011615 */
[----:B------:R-:W-:Y:S02]  /*5f810*/  SHF.R.U32.HI R27, RZ, 0x8, R27 ;  /* 0x00000008ff1b7819 */ /* 0x000fe4000001161b */
[----:B------:R-:W-:Y:S02]  /*5f820*/  LOP3.LUT R19, R19, 0xffff, RZ, 0xc0, !PT ;  /* 0x0000ffff13137812 */ /* 0x000fe400078ec0ff */
[----:B------:R-:W-:Y:S02]  /*5f830*/  LOP3.LUT R18, R18, 0xffff, RZ, 0xc0, !PT ;  /* 0x0000ffff12127812 */ /* 0x000fe400078ec0ff */
[----:B------:R-:W-:Y:S02]  /*5f840*/  LOP3.LUT R4, R4, 0xffff, RZ, 0xc0, !PT ;  /* 0x0000ffff04047812 */ /* 0x000fe400078ec0ff */
[----:B------:R-:W-:Y:S02]  /*5f850*/  LOP3.LUT R21, R21, 0xffff, RZ, 0xc0, !PT ;  /* 0x0000ffff15157812 */ /* 0x000fe400078ec0ff */
[----:B------:R-:W-:-:S02]  /*5f860*/  LOP3.LUT R17, R17, 0xffff, RZ, 0xc0, !PT ;  /* 0x0000ffff11117812 */ /* 0x000fc400078ec0ff */
[----:B------:R-:W-:Y:S02]  /*5f870*/  LOP3.LUT R27, R27, 0xffff, RZ, 0xc0, !PT ;  /* 0x0000ffff1b1b7812 */ /* 0x000fe400078ec0ff */
[----:B------:R-:W-:Y:S02]  /*5f880*/  PRMT R18, R19, 0x3340, R18 ;  /* 0x0000334013127816 */ /* 0x000fe40000000012 */
[----:B------:R-:W-:Y:S02]  /*5f890*/  PRMT R4, R4, 0x3340, R21 ;  /* 0x0000334004047816 */ /* 0x000fe40000000015 */
[----:B------:R-:W-:Y:S01]  /*5f8a0*/  PRMT R17, R17, 0x3340, R27 ;  /* 0x0000334011117816 */ /* 0x000fe2000000001b */
[----:B------:R0:W-:Y:S04]  /*5f8b0*/  STL [R1+0x164], R22 ;  /* 0x0001641601007387 */ /* 0x0001e80000100800 */
[----:B------:R-:W-:Y:S01]  /*5f8c0*/  STL [R1+0x160], R18 ;  /* 0x0001601201007387 */ /* 0x000fe20000100800 */
[----:B------:R-:W-:-:S03]  /*5f8d0*/  LOP3.LUT R19, R29, 0xffff, RZ, 0xc0, !PT ;  /* 0x0000ffff1d137812 */ /* 0x000fc600078ec0ff */
[----:B------:R-:W-:Y:S04]  /*5f8e0*/  STL [R1+0x34], R4 ;  /* 0x0000340401007387 */ /* 0x000fe80000100800 */
[----:B------:R3:W-:Y:S04]  /*5f8f0*/  STL [R1+0x15c], R17 ;  /* 0x00015c1101007387 */ /* 0x0007e80000100800 */
[----:B------:R-:W5:Y:S04]  /*5f900*/  LDL.LU R27, [R1+0x9c] ;  /* 0x00009c00011b7983 */ /* 0x000f680000300800 */
[----:B0-----:R-:W5:Y:S04]  /*5f910*/  LDL.LU R22, [R1+0x98] ;  /* 0x0000980001167983 */ /* 0x001f680000300800 */
[----:B------:R-:W5:Y:S01]  /*5f920*/  LDL.LU R29, [R1+0x94] ;  /* 0x00009400011d7983 */ /* 0x000f620000300800 */
[----:B------:R-:W-:-:S02]  /*5f930*/  SHF.R.U32.HI R21, RZ, 0x8, R19 ;  /* 0x00000008ff157819 */ /* 0x000fc40000011613 */
[----:B------:R-:W-:Y:S02]  /*5f940*/  LOP3.LUT R3, R3, 0xffff, RZ, 0xc0, !PT ;  /* 0x0000ffff03037812 */ /* 0x000fe400078ec0ff */
[----:B------:R-:W-:Y:S02]  /*5f950*/  LOP3.LUT R21, R21, 0xffff, RZ, 0xc0, !PT ;  /* 0x0000ffff15157812 */ /* 0x000fe400078ec0ff */
[----:B---3--:R-:W-:Y:S02]  /*5f960*/  LOP3.LUT R17, R23, 0xffff, RZ, 0xc0, !PT ;  /* 0x0000ffff17117812 */ /* 0x008fe400078ec0ff */
[----:B------:R-:W3:Y:S01]  /*5f970*/  LDL.LU R23, [R1+0x2c] ;  /* 0x00002c0001177983 */ /* 0x000ee20000300800 */
[----:B----4-:R-:W-:-:S03]  /*5f980*/  LOP3.LUT R18, R24, 0xffff, RZ, 0xc0, !PT ;  /* 0x0000ffff18127812 */ /* 0x010fc600078ec0ff */
[----:B------:R-:W4:Y:S01]  /*5f990*/  LDL.LU R24, [R1+0x28] ;  /* 0x0000280001187983 */ /* 0x000f220000300800 */
[----:B--2---:R-:W-:Y:S02]  /*5f9a0*/  LOP3.LUT R4, R20, 0xffff, RZ, 0xc0, !PT ;  /* 0x0000ffff14047812 */ /* 0x004fe400078ec0ff */
[----:B------:R-:W-:-:S04]  /*5f9b0*/  LOP3.LUT R20, R2, 0xffff, RZ, 0xc0, !PT ;  /* 0x0000ffff02147812 */ /* 0x000fc800078ec0ff */
[----:B------:R-:W-:Y:S02]  /*5f9c0*/  PRMT R19, R19, 0x3340, R20 ;  /* 0x0000334013137816 */ /* 0x000fe40000000014 */
[----:B------:R-:W-:Y:S02]  /*5f9d0*/  LOP3.LUT R2, R25, 0xffff, RZ, 0xc0, !PT ;  /* 0x0000ffff19027812 */ /* 0x000fe400078ec0ff */
[----:B------:R-:W2:Y:S04]  /*5f9e0*/  LDL.LU R25, [R1+0x8] ;  /* 0x0000080001197983 */ /* 0x000ea80000300800 */
[----:B------:R0:W-:Y:S01]  /*5f9f0*/  STL [R1+0x208], R19 ;  /* 0x0002081301007387 */ /* 0x0001e20000100800 */
[----:B-----5:R-:W-:Y:S02]  /*5fa00*/  LOP3.LUT R0, R0, 0xffff, RZ, 0xc0, !PT ;  /* 0x0000ffff00007812 */ /* 0x020fe400078ec0ff */
[----:B0-----:R-:W-:-:S02]  /*5fa10*/  SHF.R.U32.HI R19, RZ, 0x8, R17 ;  /* 0x00000008ff137819 */ /* 0x001fc40000011611 */
[----:B------:R-:W-:-:S05]  /*5fa20*/  PRMT R17, R17, 0x3340, R3 ;  /* 0x0000334011117816 */ /* 0x000fca0000000003 */
[----:B------:R0:W-:Y:S02]  /*5fa30*/  STL [R1+0x204], R17 ;  /* 0x0002041101007387 */ /* 0x0001e40000100800 */
[----:B0-----:R-:W-:Y:S02]  /*5fa40*/  SHF.R.U32.HI R17, RZ, 0x8, R3 ;  /* 0x00000008ff117819 */ /* 0x001fe40000011603 */
[----:B------:R-:W-:Y:S02]  /*5fa50*/  SHF.R.U32.HI R3, RZ, 0x8, R0 ;  /* 0x00000008ff037819 */ /* 0x000fe40000011600 */
[----:B------:R-:W-:-:S05]  /*5fa60*/  PRMT R0, R0, 0x3340, R18 ;  /* 0x0000334000007816 */ /* 0x000fca0000000012 */
[----:B------:R0:W-:Y:S02]  /*5fa70*/  STL [R1+0x210], R0 ;  /* 0x0002100001007387 */ /* 0x0001e40000100800 */
[----:B0-----:R-:W-:Y:S02]  /*5fa80*/  SHF.R.U32.HI R0, RZ, 0x8, R4 ;  /* 0x00000008ff007819 */ /* 0x001fe40000011604 */
[----:B------:R-:W-:-:S05]  /*5fa90*/  PRMT R4, R4, 0x3340, R2 ;  /* 0x0000334004047816 */ /* 0x000fca0000000002 */
[----:B------:R0:W-:Y:S04]  /*5faa0*/  STL [R1+0x20c], R4 ;  /* 0x00020c0401007387 */ /* 0x0001e80000100800 */
[----:B0-----:R-:W5:Y:S01]  /*5fab0*/  LDL.LU R4, [R1+0xa0] ;  /* 0x0000a00001047983 */ /* 0x001f620000300800 */
[----:B------:R-:W-:Y:S02]  /*5fac0*/  SHF.R.U32.HI R20, RZ, 0x8, R20 ;  /* 0x00000008ff147819 */ /* 0x000fe40000011614 */
[----:B------:R-:W-:Y:S02]  /*5fad0*/  SHF.R.U32.HI R18, RZ, 0x8, R18 ;  /* 0x00000008ff127819 */ /* 0x000fe40000011612 */
[----:B------:R-:W-:Y:S02]  /*5fae0*/  SHF.R.U32.HI R2, RZ, 0x8, R2 ;  /* 0x00000008ff027819 */ /* 0x000fe40000011602 */
[----:B------:R-:W-:-:S02]  /*5faf0*/  LOP3.LUT R20, R20, 0xffff, RZ, 0xc0, !PT ;  /* 0x0000ffff14147812 */ /* 0x000fc400078ec0ff */
[----:B------:R-:W-:Y:S02]  /*5fb00*/  LOP3.LUT R19, R19, 0xffff, RZ, 0xc0, !PT ;  /* 0x0000ffff13137812 */ /* 0x000fe400078ec0ff */
[----:B------:R-:W-:Y:S02]  /*5fb10*/  LOP3.LUT R17, R17, 0xffff, RZ, 0xc0, !PT ;  /* 0x0000ffff11117812 */ /* 0x000fe400078ec0ff */
[----:B------:R-:W-:Y:S02]  /*5fb20*/  LOP3.LUT R3, R3, 0xffff, RZ, 0xc0, !PT ;  /* 0x0000ffff03037812 */ /* 0x000fe400078ec0ff */
[----:B------:R-:W-:Y:S02]  /*5fb30*/  LOP3.LUT R18, R18, 0xffff, RZ, 0xc0, !PT ;  /* 0x0000ffff12127812 */ /* 0x000fe400078ec0ff */
[----:B------:R-:W-:Y:S02]  /*5fb40*/  LOP3.LUT R0, R0, 0xffff, RZ, 0xc0, !PT ;  /* 0x0000ffff00007812 */ /* 0x000fe400078ec0ff */
[----:B------:R-:W-:-:S02]  /*5fb50*/  LOP3.LUT R2, R2, 0xffff, RZ, 0xc0, !PT ;  /* 0x0000ffff02027812 */ /* 0x000fc400078ec0ff */
[----:B------:R-:W-:Y:S02]  /*5fb60*/  PRMT R20, R21, 0x3340, R20 ;  /* 0x0000334015147816 */ /* 0x000fe40000000014 */
[----:B------:R-:W-:Y:S02]  /*5fb70*/  PRMT R17, R19, 0x3340, R17 ;  /* 0x0000334013117816 */ /* 0x000fe40000000011 */
[----:B------:R-:W-:Y:S02]  /*5fb80*/  PRMT R3, R3, 0x3340, R18 ;  /* 0x0000334003037816 */ /* 0x000fe40000000012 */
[----:B------:R-:W-:Y:S01]  /*5fb90*/  PRMT R0, R0, 0x3340, R2 ;  /* 0x0000334000007816 */ /* 0x000fe20000000002 */
[----:B------:R-:W-:Y:S04]  /*5fba0*/  STL [R1+0x5c], R20 ;  /* 0x00005c1401007387 */ /* 0x000fe80000100800 */
[----:B------:R-:W-:Y:S01]  /*5fbb0*/  STL [R1+0x58], R17 ;  /* 0x0000581101007387 */ /* 0x000fe20000100800 */
[----:B------:R-:W-:-:S03]  /*5fbc0*/  LOP3.LUT R2, R29, 0xffff, RZ, 0xc0, !PT ;  /* 0x0000ffff1d027812 */ /* 0x000fc600078ec0ff */
[----:B------:R0:W-:Y:S04]  /*5fbd0*/  STL [R1+0x13c], R3 ;  /* 0x00013c0301007387 */ /* 0x0001e80000100800 */
[----:B------:R1:W-:Y:S01]  /*5fbe0*/  STL [R1+0x134], R0 ;  /* 0x0001340001007387 */ /* 0x0003e20000100800 */
[----:B0-----:R-:W-:-:S03]  /*5fbf0*/  LOP3.LUT R3, R27, 0xffff, RZ, 0xc0, !PT ;  /* 0x0000ffff1b037812 */ /* 0x001fc600078ec0ff */
[----:B------:R-:W5:Y:S01]  /*5fc00*/  LDL.LU R27, [R1+0xd8] ;  /* 0x0000d800011b7983 */ /* 0x000f620000300800 */
[----:B-1----:R-:W-:-:S03]  /*5fc10*/  LOP3.LUT R0, R22, 0xffff, RZ, 0xc0, !PT ;  /* 0x0000ffff16007812 */ /* 0x002fc600078ec0ff */
[----:B------:R-:W5:Y:S04]  /*5fc20*/  LDL.LU R22, [R1+0xd4] ;  /* 0x0000d40001167983 */ /* 0x000f680000300800 */
[----:B------:R-:W5:Y:S01]  /*5fc30*/  LDL.LU R29, [R1+0x88] ;  /* 0x00008800011d7983 */ /* 0x000f620000300800 */
[----:B------:R-:W-:Y:S02]  /*5fc40*/  LOP3.LUT R26, R26, 0xffff, RZ, 0xc0, !PT ;  /* 0x0000ffff1a1a7812 */ /* 0x000fe400078ec0ff */
[----:B---3--:R-:W-:Y:S02]  /*5fc50*/  LOP3.LUT R17, R23, 0xffff, RZ, 0xc0, !PT ;  /* 0x0000ffff17117812 */ /* 0x008fe400078ec0ff */
[----:B------:R-:W3:Y:S01]  /*5fc60*/  LDL.LU R23, [R1+0x84] ;  /* 0x0000840001177983 */ /* 0x000ee20000300800 */
[----:B----4-:R-:W-:-:S03]  /*5fc70*/  LOP3.LUT R18, R24, 0xffff, RZ, 0xc0, !PT ;  /* 0x0000ffff18127812 */ /* 0x010fc600078ec0ff */
[----:B------:R-:W4:Y:S01]  /*5fc80*/  LDL.LU R24, [R1+0x64] ;  /* 0x0000640001187983 */ /* 0x000f220000300800 */
[--C-:B------:R-:W-:Y:S02]  /*5fc90*/  PRMT R21, R3, 0x3340, R18.reuse ;  /* 0x0000334003157816 */ /* 0x100fe40000000012 */
[----:B------:R-:W-:-:S04]  /*5fca0*/  SHF.R.U32.HI R18, RZ, 0x8, R18 ;  /* 0x00000008ff127819 */ /* 0x000fc80000011612 */
[----:B------:R-:W-:Y:S02]  /*5fcb0*/  LOP3.LUT R18, R18, 0xffff, RZ, 0xc0, !PT ;  /* 0x0000ffff12127812 */ /* 0x000fe400078ec0ff */
[----:B--2---:R-:W-:Y:S02]  /*5fcc0*/  LOP3.LUT R19, R25, 0xffff, RZ, 0xc0, !PT ;  /* 0x0000ffff19137812 */ /* 0x004fe400078ec0ff */
[----:B------:R-:W2:Y:S01]  /*5fcd0*/  LDL.LU R25, [R1+0x60] ;  /* 0x0000600001197983 */ /* 0x000ea20000300800 */
[----:B-----5:R-:W-:-:S04]  /*5fce0*/  LOP3.LUT R4, R4, 0xffff, RZ, 0xc0, !PT ;  /* 0x0000ffff04047812 */ /* 0x020fc800078ec0ff */
[----:B------:R-:W-:Y:S02]  /*5fcf0*/  SHF.R.U32.HI R20, RZ, 0x8, R4 ;  /* 0x00000008ff147819 */ /* 0x000fe40000011604 */
[--C-:B------:R-:W-:Y:S02]  /*5fd00*/  PRMT R4, R4, 0x3340, R17.reuse ;  /* 0x0000334004047816 */ /* 0x100fe40000000011 */
[----:B------:R-:W-:-:S03]  /*5fd10*/  SHF.R.U32.HI R17, RZ, 0x8, R17 ;  /* 0x00000008ff117819 */ /* 0x000fc60000011611 */
[----:B------:R0:W-:Y:S04]  /*5fd20*/  STL [R1+0x200], R4 ;  /* 0x0002000401007387 */ /* 0x0001e80000100800 */
[----:B------:R1:W-:Y:S01]  /*5fd30*/  STL [R1+0x1f4], R21 ;  /* 0x0001f41501007387 */ /* 0x0003e20000100800 */
[----:B------:R-:W-:Y:S02]  /*5fd40*/  LOP3.LUT R20, R20, 0xffff, RZ, 0xc0, !PT ;  /* 0x0000ffff14147812 */ /* 0x000fe400078ec0ff */
[----:B0-----:R-:W-:Y:S02]  /*5fd50*/  SHF.R.U32.HI R4, RZ, 0x8, R3 ;  /* 0x00000008ff047819 */ /* 0x001fe40000011603 */
[----:B------:R-:W-:Y:S02]  /*5fd60*/  SHF.R.U32.HI R3, RZ, 0x8, R0 ;  /* 0x00000008ff037819 */ /* 0x000fe40000011600 */
[----:B-1----:R-:W-:-:S02]  /*5fd70*/  PRMT R21, R0, 0x3340, R19 ;  /* 0x0000334000157816 */ /* 0x002fc40000000013 */
[----:B------:R-:W-:Y:S02]  /*5fd80*/  SHF.R.U32.HI R19, RZ, 0x8, R19 ;  /* 0x00000008ff137819 */ /* 0x000fe40000011613 */
[----:B------:R-:W-:Y:S02]  /*5fd90*/  SHF.R.U32.HI R0, RZ, 0x8, R2 ;  /* 0x00000008ff007819 */ /* 0x000fe40000011602 */
[--C-:B------:R-:W-:Y:S02]  /*5fda0*/  PRMT R2, R2, 0x3340, R26.reuse ;  /* 0x0000334002027816 */ /* 0x100fe4000000001a */
[----:B------:R-:W-:Y:S02]  /*5fdb0*/  SHF.R.U32.HI R26, RZ, 0x8, R26 ;  /* 0x00000008ff1a7819 */ /* 0x000fe4000001161a */
[----:B------:R-:W-:Y:S02]  /*5fdc0*/  LOP3.LUT R17, R17, 0xffff, RZ, 0xc0, !PT ;  /* 0x0000ffff11117812 */ /* 0x000fe400078ec0ff */
[----:B------:R-:W-:-:S02]  /*5fdd0*/  LOP3.LUT R3, R3, 0xffff, RZ, 0xc0, !PT ;  /* 0x0000ffff03037812 */ /* 0x000fc400078ec0ff */
[----:B------:R-:W-:Y:S02]  /*5fde0*/  LOP3.LUT R19, R19, 0xffff, RZ, 0xc0, !PT ;  /* 0x0000ffff13137812 */ /* 0x000fe400078ec0ff */
[----:B------:R-:W-:Y:S01]  /*5fdf0*/  LOP3.LUT R4, R4, 0xffff, RZ, 0xc0, !PT ;  /* 0x0000ffff04047812 */ /* 0x000fe200078ec0ff */
[----:B------:R0:W-:Y:S01]  /*5fe00*/  STL [R1+0x1e8], R21 ;  /* 0x0001e81501007387 */ /* 0x0001e20000100800 */
[----:B------:R-:W-:Y:S02]  /*5fe10*/  LOP3.LUT R0, R0, 0xffff, RZ, 0xc0, !PT ;  /* 0x0000ffff00007812 */ /* 0x000fe400078ec0ff */
[----:B------:R-:W-:Y:S01]  /*5fe20*/  LOP3.LUT R26, R26, 0xffff, RZ, 0xc0, !PT ;  /* 0x0000ffff1a1a7812 */ /* 0x000fe200078ec0ff */
[----:B------:R1:W-:Y:S01]  /*5fe30*/  STL [R1+0x1e4], R2 ;  /* 0x0001e40201007387 */ /* 0x0003e20000100800 */
[----:B------:R-:W-:Y:S02]  /*5fe40*/  PRMT R17, R20, 0x3340, R17 ;  /* 0x0000334014117816 */ /* 0x000fe40000000011 */
[----:B------:R-:W-:-:S02]  /*5fe50*/  PRMT R20, R3, 0x3340, R19 ;  /* 0x0000334003147816 */ /* 0x000fc40000000013 */
[----:B0-----:R-:W-:Y:S01]  /*5fe60*/  PRMT R21, R0, 0x3340, R26 ;  /* 0x0000334000157816 */ /* 0x001fe2000000001a */
[----:B------:R-:W-:Y:S01]  /*5fe70*/  STL [R1+0x2c], R17 ;  /* 0x00002c1101007387 */ /* 0x000fe20000100800 */
[----:B-1----:R-:W-:-:S03]  /*5fe80*/  PRMT R2, R4, 0x3340, R18 ;  /* 0x0000334004027816 */ /* 0x002fc60000000012 */
[----:B------:R0:W-:Y:S01]  /*5fe90*/  STL [R1+0x2028], R20 ;  /* 0x0020281401007387 */ /* 0x0001e20000100800 */
[----:B------:R-:W-:-:S03]  /*5fea0*/  LOP3.LUT R0, R27, 0xffff, RZ, 0xc0, !PT ;  /* 0x0000ffff1b007812 */ /* 0x000fc600078ec0ff */
[----:B------:R-:W-:Y:S01]  /*5feb0*/  STL [R1+0x28], R2 ;  /* 0x0000280201007387 */ /* 0x000fe20000100800 */
[----:B------:R-:W-:-:S03]  /*5fec0*/  LOP3.LUT R4, R29, 0xffff, RZ, 0xc0, !PT ;  /* 0x0000ffff1d047812 */ /* 0x000fc600078ec0ff */
[----:B------:R1:W-:Y:S04]  /*5fed0*/  STL [R1+0x202c], R21 ;  /* 0x00202c1501007387 */ /* 0x0003e80000100800 */
[----:B------:R-:W5:Y:S04]  /*5fee0*/  LDL.LU R26, [R1+0xd0] ;  /* 0x0000d000011a7983 */ /* 0x000f680000300800 */
[----:B0-----:R-:W5:Y:S04]  /*5fef0*/  LDL.LU R20, [R1+0xcc] ;  /* 0x0000cc0001147983 */ /* 0x001f680000300800 */
[----:B------:R-:W5:Y:S04]  /*5ff00*/  LDL.LU R27, [R1+0xb8] ;  /* 0x0000b800011b7983 */ /* 0x000f680000300800 */
[----:B------:R-:W5:Y:S01]  /*5ff10*/  LDL.LU R29, [R1+0xb4] ;  /* 0x0000b400011d7983 */ /* 0x000f620000300800 */
[----:B------:R-:W-:-:S02]  /*5ff20*/  LOP3.LUT R5, R5, 0xffff, RZ, 0xc0, !PT ;  /* 0x0000ffff05057812 */ /* 0x000fc400078ec0ff */
[----:B------:R-:W-:Y:S02]  /*5ff30*/  LOP3.LUT R7, R7, 0xffff, RZ, 0xc0, !PT ;  /* 0x0000ffff07077812 */ /* 0x000fe400078ec0ff */
[--C-:B-1----:R-:W-:Y:S02]  /*5ff40*/  PRMT R21, R4, 0x3340, R5.reuse ;  /* 0x0000334004157816 */ /* 0x102fe40000000005 */
[----:B------:R-:W-:Y:S02]  /*5ff50*/  LOP3.LUT R2, R22, 0xffff, RZ, 0xc0, !PT ;  /* 0x0000ffff16027812 */ /* 0x000fe400078ec0ff */
[----:B------:R-:W-:Y:S02]  /*5ff60*/  SHF.R.U32.HI R19, RZ, 0x8, R4 ;  /* 0x00000008ff137819 */ /* 0x000fe40000011604 */
[----:B------:R-:W-:Y:S02]  /*5ff70*/  SHF.R.U32.HI R5, RZ, 0x8, R5 ;  /* 0x00000008ff057819 */ /* 0x000fe40000011605 */
[----:B------:R-:W-:-:S02]  /*5ff80*/  LOP3.LUT R19, R19, 0xffff, RZ, 0xc0, !PT ;  /* 0x0000ffff13137812 */ /* 0x000fc400078ec0ff */
[----:B------:R-:W-:-:S04]  /*5ff90*/  LOP3.LUT R5, R5, 0xffff, RZ, 0xc0, !PT ;  /* 0x0000ffff05057812 */ /* 0x000fc800078ec0ff */
[----:B------:R-:W-:Y:S02]  /*5ffa0*/  PRMT R22, R19, 0x3340, R5 ;  /* 0x0000334013167816 */ /* 0x000fe40000000005 */
[----:B---3--:R-:W-:Y:S02]  /*5ffb0*/  LOP3.LUT R3, R23, 0xffff, RZ, 0xc0, !PT ;  /* 0x0000ffff17037812 */ /* 0x008fe400078ec0ff */
[----:B----4-:R-:W-:Y:S02]  /*5ffc0*/  LOP3.LUT R17, R24, 0xffff, RZ, 0xc0, !PT ;  /* 0x0000ffff18117812 */ /* 0x010fe400078ec0ff */
[----:B------:R-:W3:Y:S01]  /*5ffd0*/  LDL.LU R24, [R1+0x24] ;  /* 0x0000240001187983 */ /* 0x000ee20000300800 */
[----:B------:R-:W-:-:S04]  /*5ffe0*/  SHF.R.U32.HI R4, RZ, 0x8, R3 ;  /* 0x00000008ff047819 */ /* 0x000fc80000011603 */
[----:B------:R-:W-:Y:S02]  /*5fff0*/  LOP3.LUT R4, R4, 0xffff, RZ, 0xc0, !PT ;  /* 0x0000ffff04047812 */ /* 0x000fe400078ec0ff */
[----:B--2---:R-:W-:Y:S02]  /*60000*/  LOP3.LUT R18, R25, 0xffff, RZ, 0xc0, !PT ;  /* 0x0000ffff19127812 */ /* 0x004fe400078ec0ff */
[----:B------:R-:W2:Y:S04]  /*60010*/  LDL.LU R25, [R1+0x20] ;  /* 0x0000200001197983 */ /* 0x000ea80000300800 */
[----:B------:R0:W-:Y:S02]  /*60020*/  STL [R1+0x1b8], R21 ;  /* 0x0001b81501007387 */ /* 0x0001e40000100800 */
[----:B0-----:R-:W-:-:S02]  /*60030*/  PRMT R21, R3, 0x3340, R7 ;  /* 0x0000334003157816 */ /* 0x001fc40000000007 */
[----:B------:R-:W-:-:S03]  /*60040*/  SHF.R.U32.HI R3, RZ, 0x8, R0 ;  /* 0x00000008ff037819 */ /* 0x000fc60000011600 */
[----:B------:R0:W-:Y:S01]  /*60050*/  STL [R1+0x1b4], R21 ;  /* 0x0001b41501007387 */ /* 0x0001e20000100800 */
[----:B------:R-:W-:Y:S02]  /*60060*/  LOP3.LUT R3, R3, 0xffff, RZ, 0xc0, !PT ;  /* 0x0000ffff03037812 */ /* 0x000fe400078ec0ff */
[--C-:B0-----:R-:W-:Y:S02]  /*60070*/  PRMT R21, R0, 0x3340, R17.reuse ;  /* 0x0000334000157816 */ /* 0x101fe40000000011 */
[----:B------:R-:W-:Y:S02]  /*60080*/  SHF.R.U32.HI R0, RZ, 0x8, R2 ;  /* 0x00000008ff007819 */ /* 0x000fe40000011602 */
[----:B------:R-:W-:Y:S02]  /*60090*/  SHF.R.U32.HI R17, RZ, 0x8, R17 ;  /* 0x00000008ff117819 */ /* 0x000fe40000011611 */
[--C-:B------:R-:W-:Y:S02]  /*600a0*/  PRMT R2, R2, 0x3340, R18.reuse ;  /* 0x0000334002027816 */ /* 0x100fe40000000012 */
[----:B------:R-:W-:-:S02]  /*600b0*/  SHF.R.U32.HI R18, RZ, 0x8, R18 ;  /* 0x00000008ff127819 */ /* 0x000fc40000011612 */
[----:B------:R-:W-:Y:S01]  /*600c0*/  LOP3.LUT R17, R17, 0xffff, RZ, 0xc0, !PT ;  /* 0x0000ffff11117812 */ /* 0x000fe200078ec0ff */
[----:B------:R-:W-:Y:S01]  /*600d0*/  STL [R1+0x1cc], R21 ;  /* 0x0001cc1501007387 */ /* 0x000fe20000100800 */
[----:B------:R-:W-:Y:S02]  /*600e0*/  LOP3.LUT R0, R0, 0xffff, RZ, 0xc0, !PT ;  /* 0x0000ffff00007812 */ /* 0x000fe400078ec0ff */
[----:B------:R-:W-:Y:S01]  /*600f0*/  LOP3.LUT R18, R18, 0xffff, RZ, 0xc0, !PT ;  /* 0x0000ffff12127812 */ /* 0x000fe200078ec0ff */
[----:B------:R0:W-:Y:S03]  /*60100*/  STL [R1+0x1c4], R2 ;  /* 0x0001c40201007387 */ /* 0x0001e60000100800 */
[----:B------:R-:W-:Y:S01]  /*60110*/  PRMT R0, R0, 0x3340, R18 ;  /* 0x0000334000007816 */ /* 0x000fe20000000012 */
[----:B------:R-:W-:Y:S01]  /*60120*/  STL [R1+0x2030], R22 ;  /* 0x0020301601007387 */ /* 0x000fe20000100800 */
[----:B0-----:R-:W-:-:S05]  /*60130*/  PRMT R2, R3, 0x3340, R17 ;  /* 0x0000334003027816 */ /* 0x001fca0000000011 */
[----:B------:R-:W-:Y:S04]  /*60140*/  STL [R1+0x48], R2 ;  /* 0x0000480201007387 */ /* 0x000fe80000100800 */
[----:B------:R0:W-:Y:S01]  /*60150*/  STL [R1+0x44], R0 ;  /* 0x0000440001007387 */ /* 0x0001e20000100800 */
[----:B------:R-:W-:-:S03]  /*60160*/  SHF.R.U32.HI R7, RZ, 0x8, R7 ;  /* 0x00000008ff077819 */ /* 0x000fc60000011607 */
[----:B------:R-:W4:Y:S01]  /*60170*/  LDL.LU R19, [R1+0x110] ;  /* 0x0001100001137983 */ /* 0x000f220000300800 */
[----:B------:R-:W-:-:S03]  /*60180*/  LOP3.LUT R7, R7, 0xffff, RZ, 0xc0, !PT ;  /* 0x0000ffff07077812 */ /* 0x000fc600078ec0ff */
[----:B------:R-:W4:Y:S01]  /*60190*/  LDL.LU R21, [R1+0x10c] ;  /* 0x00010c0001157983 */ /* 0x000f220000300800 */
[----:B------:R-:W-:Y:S02]  /*601a0*/  PRMT R23, R4, 0x3340, R7 ;  /* 0x0000334004177816 */ /* 0x000fe40000000007 */
[----:B-----5:R-:W-:Y:S02]  /*601b0*/  LOP3.LUT R4, R26, 0xffff, RZ, 0xc0, !PT ;  /* 0x0000ffff1a047812 */ /* 0x020fe400078ec0ff */
[----:B------:R-:W5:Y:S01]  /*601c0*/  LDL.LU R26, [R1+0xac] ;  /* 0x0000ac00011a7983 */ /* 0x000f620000300800 */
[----:B------:R-:W-:-:S03]  /*601d0*/  LOP3.LUT R3, R20, 0xffff, RZ, 0xc0, !PT ;  /* 0x0000ffff14037812 */ /* 0x000fc600078ec0ff */
[----:B------:R-:W5:Y:S01]  /*601e0*/  LDL.LU R20, [R1+0xa4] ;  /* 0x0000a40001147983 */ /* 0x000f620000300800 */
[----:B0-----:R-:W-:-:S03]  /*601f0*/  LOP3.LUT R0, R27, 0xffff, RZ, 0xc0, !PT ;  /* 0x0000ffff1b007812 */ /* 0x001fc600078ec0ff */
[----:B------:R-:W5:Y:S01]  /*60200*/  LDL.LU R27, [R1+0x78] ;  /* 0x00007800011b7983 */ /* 0x000f620000300800 */
[----:B------:R-:W-:-:S03]  /*60210*/  LOP3.LUT R2, R29, 0xffff, RZ, 0xc0, !PT ;  /* 0x0000ffff1d027812 */ /* 0x000fc600078ec0ff */
[----:B------:R-:W5:Y:S01]  /*60220*/  LDL.LU R29, [R1+0x74] ;  /* 0x00007400011d7983 */ /* 0x000f620000300800 */
[----:B------:R-:W-:Y:S02]  /*60230*/  LOP3.LUT R14, R14, 0xffff, RZ, 0xc0, !PT ;  /* 0x0000ffff0e0e7812 */ /* 0x000fe400078ec0ff */
[----:B------:R-:W-:Y:S02]  /*60240*/  LOP3.LUT R12, R12, 0xffff, RZ, 0xc0, !PT ;  /* 0x0000ffff0c0c7812 */ /* 0x000fe400078ec0ff */
[----:B------:R-:W-:Y:S02]  /*60250*/  SHF.R.U32.HI R17, RZ, 0x8, R4 ;  /* 0x00000008ff117819 */ /* 0x000fe40000011604 */
[----:B---3--:R-:W-:-:S04]  /*60260*/  LOP3.LUT R5, R24, 0xffff, RZ, 0xc0, !PT ;  /* 0x0000ffff18057812 */ /* 0x008fc800078ec0ff */
[----:B------:R-:W-:-:S05]  /*60270*/  PRMT R18, R4, 0x3340, R5 ;  /* 0x0000334004127816 */ /* 0x000fca0000000005 */
[----:B------:R0:W-:Y:S01]  /*60280*/  STL [R1+0x194], R18 ;  /* 0x0001941201007387 */ /* 0x0001e20000100800 */
[----:B------:R-:W-:Y:S02]  /*60290*/  SHF.R.U32.HI R4, RZ, 0x8, R3 ;  /* 0x00000008ff047819 */ /* 0x000fe40000011603 */
[----:B--2---:R-:W-:-:S04]  /*602a0*/  LOP3.LUT R7, R25, 0xffff, RZ, 0xc0, !PT ;  /* 0x0000ffff19077812 */ /* 0x004fc800078ec0ff */
[----:B0-----:R-:W-:Y:S02]  /*602b0*/  PRMT R18, R3, 0x3340, R7 ;  /* 0x0000334003127816 */ /* 0x001fe40000000007 */
[----:B------:R-:W-:-:S03]  /*602c0*/  SHF.R.U32.HI R3, RZ, 0x8, R0 ;  /* 0x00000008ff037819 */ /* 0x000fc60000011600 */
[----:B------:R0:W-:Y:S01]  /*602d0*/  STL [R1+0x190], R18 ;  /* 0x0001901201007387 */ /* 0x0001e20000100800 */
[----:B------:R-:W-:Y:S02]  /*602e0*/  LOP3.LUT R3, R3, 0xffff, RZ, 0xc0, !PT ;  /* 0x0000ffff03037812 */ /* 0x000fe400078ec0ff */
[--C-:B0-----:R-:W-:Y:S02]  /*602f0*/  PRMT R18, R0, 0x3340, R14.reuse ;  /* 0x0000334000127816 */ /* 0x101fe4000000000e */
[----:B------:R-:W-:Y:S02]  /*60300*/  SHF.R.U32.HI R14, RZ, 0x8, R14 ;  /* 0x00000008ff0e7819 */ /* 0x000fe4000001160e */
[----:B------:R-:W-:Y:S02]  /*60310*/  SHF.R.U32.HI R0, RZ, 0x8, R2 ;  /* 0x00000008ff007819 */ /* 0x000fe40000011602 */
[----:B------:R-:W-:Y:S02]  /*60320*/  PRMT R2, R2, 0x3340, R12 ;  /* 0x0000334002027816 */ /* 0x000fe4000000000c */
[----:B------:R-:W-:Y:S01]  /*60330*/  LOP3.LUT R14, R14, 0xffff, RZ, 0xc0, !PT ;  /* 0x0000ffff0e0e7812 */ /* 0x000fe200078ec0ff */
[----:B------:R0:W-:Y:S03]  /*60340*/  STL [R1+0x18c], R18 ;  /* 0x00018c1201007387 */ /* 0x0001e60000100800 */
[----:B------:R-:W-:Y:S01]  /*60350*/  PRMT R24, R3, 0x3340, R14 ;  /* 0x0000334003187816 */ /* 0x000fe2000000000e */
[----:B------:R1:W-:Y:S04]  /*60360*/  STL [R1+0x178], R2 ;  /* 0x0001780201007387 */ /* 0x0003e80000100800 */
[----:B0-----:R-:W2:Y:S04]  /*60370*/  LDL.LU R18, [R1+0x108] ;  /* 0x0001080001127983 */ /* 0x001ea80000300800 */
[----:B------:R-:W3:Y:S01]  /*60380*/  LDL.LU R22, [R1+0x104] ;  /* 0x0001040001167983 */ /* 0x000ee20000300800 */
[----:B------:R-:W-:-:S02]  /*60390*/  SHF.R.U32.HI R7, RZ, 0x8, R7 ;  /* 0x00000008ff077819 */ /* 0x000fc40000011607 */
[----:B-1----:R-:W-:Y:S02]  /*603a0*/  LOP3.LUT R2, R4, 0xffff, RZ, 0xc0, !PT ;  /* 0x0000ffff04027812 */ /* 0x002fe400078ec0ff */
[----:B------:R-:W-:Y:S02]  /*603b0*/  LOP3.LUT R7, R7, 0xffff, RZ, 0xc0, !PT ;  /* 0x0000ffff07077812 */ /* 0x000fe400078ec0ff */
[----:B------:R-:W-:Y:S02]  /*603c0*/  LOP3.LUT R14, R8, 0xffff, RZ, 0xc0, !PT ;  /* 0x0000ffff080e7812 */ /* 0x000fe400078ec0ff */
[----:B------:R-:W-:Y:S02]  /*603d0*/  PRMT R2, R2, 0x3340, R7 ;  /* 0x0000334002027816 */ /* 0x000fe40000000007 */
[----:B----4-:R-:W-:Y:S02]  /*603e0*/  LOP3.LUT R3, R19, 0xffff, RZ, 0xc0, !PT ;  /* 0x0000ffff13037812 */ /* 0x010fe400078ec0ff */
[----:B------:R-:W4:Y:S01]  /*603f0*/  LDL.LU R19, [R1+0xf8] ;  /* 0x0000f80001137983 */ /* 0x000f220000300800 */
[----:B------:R-:W-:-:S03]  /*60400*/  LOP3.LUT R4, R21, 0xffff, RZ, 0xc0, !PT ;  /* 0x0000ffff15047812 */ /* 0x000fc600078ec0ff */
[----:B------:R-:W4:Y:S01]  /*60410*/  LDL.LU R21, [R1+0xf4] ;  /* 0x0000f40001157983 */ /* 0x000f220000300800 */
[----:B-----5:R-:W-:-:S03]  /*60420*/  LOP3.LUT R7, R20, 0xffff, RZ, 0xc0, !PT ;  /* 0x0000ffff14077812 */ /* 0x020fc600078ec0ff */
[----:B------:R-:W5:Y:S01]  /*60430*/  LDL.LU R20, [R1+0x4c] ;  /* 0x00004c0001147983 */ /* 0x000f620000300800 */
[----:B------:R-:W-:-:S03]  /*60440*/  LOP3.LUT R8, R29, 0xffff, RZ, 0xc0, !PT ;  /* 0x0000ffff1d087812 */ /* 0x000fc600078ec0ff */
[----:B------:R-:W5:Y:S01]  /*60450*/  LDL.LU R29, [R1+0x40] ;  /* 0x00004000011d7983 */ /* 0x000f620000300800 */
[----:B------:R-:W-:Y:S02]  /*60460*/  SHF.R.U32.HI R5, RZ, 0x8, R5 ;  /* 0x00000008ff057819 */ /* 0x000fe40000011605 */
[----:B------:R-:W-:Y:S02]  /*60470*/  LOP3.LUT R17, R17, 0xffff, RZ, 0xc0, !PT ;  /* 0x0000ffff11117812 */ /* 0x000fe400078ec0ff */
[----:B------:R-:W-:Y:S02]  /*60480*/  LOP3.LUT R5, R5, 0xffff, RZ, 0xc0, !PT ;  /* 0x0000ffff05057812 */ /* 0x000fe400078ec0ff */
[----:B------:R-:W-:Y:S02]  /*60490*/  LOP3.LUT R25, R0, 0xffff, RZ, 0xc0, !PT ;  /* 0x0000ffff00197812 */ /* 0x000fe400078ec0ff */
[----:B------:R-:W-:Y:S02]  /*604a0*/  PRMT R0, R17, 0x3340, R5 ;  /* 0x0000334011007816 */ /* 0x000fe40000000005 */
[----:B------:R-:W-:-:S02]  /*604b0*/  LOP3.LUT R5, R26, 0xffff, RZ, 0xc0, !PT ;  /* 0x0000ffff1a057812 */ /* 0x000fc400078ec0ff */
[----:B------:R-:W-:Y:S02]  /*604c0*/  SHF.R.U32.HI R12, RZ, 0x8, R12 ;  /* 0x00000008ff0c7819 */ /* 0x000fe4000001160c */
[----:B------:R-:W-:Y:S02]  /*604d0*/  PRMT R26, R5, 0x3340, R14 ;  /* 0x00003340051a7816 */ /* 0x000fe4000000000e */
[----:B------:R-:W-:Y:S02]  /*604e0*/  LOP3.LUT R17, R9, 0xffff, RZ, 0xc0, !PT ;  /* 0x0000ffff09117812 */ /* 0x000fe400078ec0ff */
[----:B------:R-:W-:Y:S01]  /*604f0*/  LOP3.LUT R12, R12, 0xffff, RZ, 0xc0, !PT ;  /* 0x0000ffff0c0c7812 */ /* 0x000fe200078ec0ff */
[----:B------:R0:W-:Y:S03]  /*60500*/  STL [R1+0x54], R26 ;  /* 0x0000541a01007387 */ /* 0x0001e60000100800 */
[----:B------:R-:W-:-:S02]  /*60510*/  PRMT R25, R25, 0x3340, R12 ;  /* 0x0000334019197816 */ /* 0x000fc4000000000c */
[----:B------:R-:W-:Y:S02]  /*60520*/  LOP3.LUT R12, R27, 0xffff, RZ, 0xc0, !PT ;  /* 0x0000ffff1b0c7812 */ /* 0x000fe400078ec0ff */
[----:B0-----:R-:W-:Y:S02]  /*60530*/  PRMT R26, R7, 0x3340, R17 ;  /* 0x00003340071a7816 */ /* 0x001fe40000000011 */
[----:B------:R-:W-:Y:S02]  /*60540*/  SHF.R.U32.HI R9, RZ, 0x8, R5 ;  /* 0x00000008ff097819 */ /* 0x000fe40000011605 */
[----:B------:R-:W-:Y:S01]  /*60550*/  SHF.R.U32.HI R5, RZ, 0x8, R7 ;  /* 0x00000008ff057819 */ /* 0x000fe20000011607 */
[----:B------:R0:W-:Y:S01]  /*60560*/  STL [R1+0x50], R26 ;  /* 0x0000501a01007387 */ /* 0x0001e20000100800 */
[----:B------:R-:W-:Y:S02]  /*60570*/  SHF.R.U32.HI R7, RZ, 0x8, R3 ;  /* 0x00000008ff077819 */ /* 0x000fe40000011603 */
[----:B0-----:R-:W-:-:S02]  /*60580*/  PRMT R26, R3, 0x3340, R12 ;  /* 0x00003340031a7816 */ /* 0x001fc4000000000c */
[----:B------:R-:W-:Y:S02]  /*60590*/  SHF.R.U32.HI R3, RZ, 0x8, R4 ;  /* 0x00000008ff037819 */ /* 0x000fe40000011604 */
[--C-:B------:R-:W-:Y:S02]  /*605a0*/  PRMT R4, R4, 0x3340, R8.reuse ;  /* 0x0000334004047816 */ /* 0x100fe40000000008 */
[----:B------:R-:W-:Y:S01]  /*605b0*/  SHF.R.U32.HI R8, RZ, 0x8, R8 ;  /* 0x00000008ff087819 */ /* 0x000fe20000011608 */
[----:B------:R-:W-:Y:S01]  /*605c0*/  STL [R1+0x130], R26 ;  /* 0x0001301a01007387 */ /* 0x000fe20000100800 */
[----:B------:R-:W-:Y:S02]  /*605d0*/  SHF.R.U32.HI R12, RZ, 0x8, R12 ;  /* 0x00000008ff0c7819 */ /* 0x000fe4000001160c */
[----:B------:R-:W-:Y:S01]  /*605e0*/  LOP3.LUT R8, R8, 0xffff, RZ, 0xc0, !PT ;  /* 0x0000ffff08087812 */ /* 0x000fe200078ec0ff */
[----:B------:R0:W-:Y:S01]  /*605f0*/  STL [R1+0x12c], R4 ;  /* 0x00012c0401007387 */ /* 0x0001e20000100800 */
[----:B------:R-:W-:-:S02]  /*60600*/  LOP3.LUT R7, R7, 0xffff, RZ, 0xc0, !PT ;  /* 0x0000ffff07077812 */ /* 0x000fc400078ec0ff */
[----:B------:R-:W-:Y:S02]  /*60610*/  LOP3.LUT R12, R12, 0xffff, RZ, 0xc0, !PT ;  /* 0x0000ffff0c0c7812 */ /* 0x000fe400078ec0ff */
[----:B0-----:R-:W-:-:S04]  /*60620*/  LOP3.LUT R4, R3, 0xffff, RZ, 0xc0, !PT ;  /* 0x0000ffff03047812 */ /* 0x001fc800078ec0ff */
[----:B------:R-:W-:Y:S02]  /*60630*/  PRMT R4, R4, 0x3340, R8 ;  /* 0x0000334004047816 */ /* 0x000fe40000000008 */
[----:B------:R-:W-:Y:S02]  /*60640*/  PRMT R3, R7, 0x3340, R12 ;  /* 0x0000334007037816 */ /* 0x000fe4000000000c */
[----:B------:R-:W-:Y:S01]  /*60650*/  SHF.R.U32.HI R17, RZ, 0x8, R17 ;  /* 0x00000008ff117819 */ /* 0x000fe20000011611 */
[----:B------:R4:W-:Y:S01]  /*60660*/  STL [R1+0x64], R4 ;  /* 0x0000640401007387 */ /* 0x0009e20000100800 */
[----:B------:R-:W-:Y:S02]  /*60670*/  LOP3.LUT R5, R5, 0xffff, RZ, 0xc0, !PT ;  /* 0x0000ffff05057812 */ /* 0x000fe400078ec0ff */
[----:B------:R-:W-:Y:S02]  /*60680*/  LOP3.LUT R17, R17, 0xffff, RZ, 0xc0, !PT ;  /* 0x0000ffff11117812 */ /* 0x000fe400078ec0ff */
[----:B------:R-:W-:-:S02]  /*60690*/  SHF.R.U32.HI R14, RZ, 0x8, R14 ;  /* 0x00000008ff0e7819 */ /* 0x000fc4000001160e */
[----:B------:R-:W-:Y:S02]  /*606a0*/  PRMT R27, R5, 0x3340, R17 ;  /* 0x00003340051b7816 */ /* 0x000fe40000000011 */
[----:B------:R-:W-:Y:S02]  /*606b0*/  LOP3.LUT R9, R9, 0xffff, RZ, 0xc0, !PT ;  /* 0x0000ffff09097812 */ /* 0x000fe400078ec0ff */
[----:B------:R-:W-:-:S04]  /*606c0*/  LOP3.LUT R14, R14, 0xffff, RZ, 0xc0, !PT ;  /* 0x0000ffff0e0e7812 */ /* 0x000fc800078ec0ff */
[----:B------:R-:W-:Y:S02]  /*606d0*/  PRMT R26, R9, 0x3340, R14 ;  /* 0x00003340091a7816 */ /* 0x000fe4000000000e */
[----:B--2---:R-:W-:Y:S02]  /*606e0*/  LOP3.LUT R8, R18, 0xffff, RZ, 0xc0, !PT ;  /* 0x0000ffff12087812 */ /* 0x004fe400078ec0ff */
[----:B------:R-:W2:Y:S01]  /*606f0*/  LDL.LU R18, [R1+0x188] ;  /* 0x0001880001127983 */ /* 0x000ea20000300800 */
[----:B---3--:R-:W-:-:S03]  /*60700*/  LOP3.LUT R7, R22, 0xffff, RZ, 0xc0, !PT ;  /* 0x0000ffff16077812 */ /* 0x008fc600078ec0ff */
[----:B------:R-:W3:Y:S01]  /*60710*/  LDL.LU R22, [R1+0x180] ;  /* 0x0001800001167983 */ /* 0x000ee20000300800 */
[----:B----4-:R-:W-:-:S03]  /*60720*/  LOP3.LUT R4, R19, 0xffff, RZ, 0xc0, !PT ;  /* 0x0000ffff13047812 */ /* 0x010fc600078ec0ff */
[----:B------:R-:W4:Y:S01]  /*60730*/  LDL.LU R19, [R1+0xf0] ;  /* 0x0000f00001137983 */ /* 0x000f220000300800 */
[----:B------:R-:W-:-:S03]  /*60740*/  LOP3.LUT R5, R21, 0xffff, RZ, 0xc0, !PT ;  /* 0x0000ffff15057812 */ /* 0x000fc600078ec0ff */
[----:B------:R-:W4:Y:S01]  /*60750*/  LDL.LU R21, [R1+0xec] ;  /* 0x0000ec0001157983 */ /* 0x000f220000300800 */
[----:B-----5:R-:W-:-:S03]  /*60760*/  LOP3.LUT R9, R20, 0xffff, RZ, 0xc0, !PT ;  /* 0x0000ffff14097812 */ /* 0x020fc600078ec0ff */
[----:B------:R-:W5:Y:S01]  /*60770*/  LDL.LU R20, [R1+0xc8] ;  /* 0x0000c80001147983 */ /* 0x000f620000300800 */
[----:B------:R-:W-:-:S03]  /*60780*/  LOP3.LUT R12, R29, 0xffff, RZ, 0xc0, !PT ;  /* 0x0000ffff1d0c7812 */ /* 0x000fc600078ec0ff */
[----:B------:R-:W5:Y:S01]  /*60790*/  LDL.LU R29, [R1+0xc4] ;  /* 0x0000c400011d7983 */ /* 0x000f620000300800 */
[----:B------:R-:W-:Y:S02]  /*607a0*/  PRMT R17, R8, 0x3340, R9 ;  /* 0x0000334008117816 */ /* 0x000fe40000000009 */
[----:B------:R-:W-:-:S03]  /*607b0*/  LOP3.LUT R28, R28, 0xffff, RZ, 0xc0, !PT ;  /* 0x0000ffff1c1c7812 */ /* 0x000fc600078ec0ff */
[----:B------:R0:W-:Y:S01]  /*607c0*/  STL [R1+0x120], R17 ;  /* 0x0001201101007387 */ /* 0x0001e20000100800 */
[----:B------:R-:W-:Y:S02]  /*607d0*/  LOP3.LUT R10, R10, 0xffff, RZ, 0xc0, !PT ;  /* 0x0000ffff0a0a7812 */ /* 0x000fe400078ec0ff */
[----:B------:R-:W-:Y:S02]  /*607e0*/  SHF.R.U32.HI R14, RZ, 0x8, R8 ;  /* 0x00000008ff0e7819 */ /* 0x000fe40000011608 */
[----:B------:R-:W-:Y:S02]  /*607f0*/  SHF.R.U32.HI R8, RZ, 0x8, R7 ;  /* 0x00000008ff087819 */ /* 0x000fe40000011607 */
[----:B0-----:R-:W-:Y:S02]  /*60800*/  PRMT R17, R7, 0x3340, R12 ;  /* 0x0000334007117816 */ /* 0x001fe4000000000c */
[----:B------:R-:W-:-:S03]  /*60810*/  SHF.R.U32.HI R7, RZ, 0x8, R4 ;  /* 0x00000008ff077819 */ /* 0x000fc60000011604 */
[----:B------:R0:W-:Y:S01]  /*60820*/  STL [R1+0x11c], R17 ;  /* 0x00011c1101007387 */ /* 0x0001e20000100800 */
[----:B------:R-:W-:Y:S02]  /*60830*/  SHF.R.U32.HI R12, RZ, 0x8, R12 ;  /* 0x00000008ff0c7819 */ /* 0x000fe4000001160c */
[----:B------:R-:W-:Y:S02]  /*60840*/  LOP3.LUT R8, R8, 0xffff, RZ, 0xc0, !PT ;  /* 0x0000ffff08087812 */ /* 0x000fe400078ec0ff */
[----:B0-----:R-:W-:Y:S02]  /*60850*/  PRMT R17, R4, 0x3340, R28 ;  /* 0x0000334004117816 */ /* 0x001fe4000000001c */
[----:B------:R-:W-:Y:S02]  /*60860*/  SHF.R.U32.HI R4, RZ, 0x8, R5 ;  /* 0x00000008ff047819 */ /* 0x000fe40000011605 */
[----:B------:R-:W-:Y:S02]  /*60870*/  PRMT R5, R5, 0x3340, R10 ;  /* 0x0000334005057816 */ /* 0x000fe4000000000a */
[----:B------:R-:W-:Y:S01]  /*60880*/  SHF.R.U32.HI R28, RZ, 0x8, R28 ;  /* 0x00000008ff1c7819 */ /* 0x000fe2000001161c */
[----:B------:R-:W-:Y:S01]  /*60890*/  STL [R1+0x118], R17 ;  /* 0x0001181101007387 */ /* 0x000fe20000100800 */
[----:B------:R-:W-:-:S02]  /*608a0*/  SHF.R.U32.HI R10, RZ, 0x8, R10 ;  /* 0x00000008ff0a7819 */ /* 0x000fc4000001160a */
[----:B------:R-:W-:Y:S01]  /*608b0*/  LOP3.LUT R12, R12, 0xffff, RZ, 0xc0, !PT ;  /* 0x0000ffff0c0c7812 */ /* 0x000fe200078ec0ff */
[----:B------:R0:W-:Y:S01]  /*608c0*/  STL [R1+0x114], R5 ;  /* 0x0001140501007387 */ /* 0x0001e20000100800 */
[----:B------:R-:W-:Y:S02]  /*608d0*/  LOP3.LUT R7, R7, 0xffff, RZ, 0xc0, !PT ;  /* 0x0000ffff07077812 */ /* 0x000fe400078ec0ff */
[----:B------:R-:W-:Y:S02]  /*608e0*/  LOP3.LUT R4, R4, 0xffff, RZ, 0xc0, !PT ;  /* 0x0000ffff04047812 */ /* 0x000fe400078ec0ff */
[----:B------:R-:W-:Y:S02]  /*608f0*/  LOP3.LUT R10, R10, 0xffff, RZ, 0xc0, !PT ;  /* 0x0000ffff0a0a7812 */ /* 0x000fe400078ec0ff */
[----:B------:R-:W-:Y:S02]  /*60900*/  PRMT R8, R8, 0x3340, R12 ;  /* 0x0000334008087816 */ /* 0x000fe4000000000c */
[----:B0-----:R-:W-:-:S04]  /*60910*/  LOP3.LUT R5, R28, 0xffff, RZ, 0xc0, !PT ;  /* 0x0000ffff1c057812 */ /* 0x001fc800078ec0ff */
[----:B------:R-:W-:Y:S02]  /*60920*/  PRMT R7, R7, 0x3340, R5 ;  /* 0x0000334007077816 */ /* 0x000fe40000000005 */
[----:B------:R-:W-:Y:S01]  /*60930*/  PRMT R5, R4, 0x3340, R10 ;  /* 0x0000334004057816 */ /* 0x000fe2000000000a */
[----:B------:R4:W-:Y:S04]  /*60940*/  STL [R1], R8 ;  /* 0x0000000801007387 */ /* 0x0009e80000100800 */
[----:B------:R-:W-:Y:S04]  /*60950*/  STL [R1+0x8], R7 ;  /* 0x0000080701007387 */ /* 0x000fe80000100800 */
[----:B------:R0:W-:Y:S04]  /*60960*/  STL [R1+0x60], R5 ;  /* 0x0000600501007387 */ /* 0x0001e80000100800 */
[----:B------:R-:W5:Y:S01]  /*60970*/  LDL.LU R17, [R1+0x184] ;  /* 0x0001840001117983 */ /* 0x000f620000300800 */
[----:B------:R-:W-:-:S02]  /*60980*/  LOP3.LUT R12, R11, 0xffff, RZ, 0xc0, !PT ;  /* 0x0000ffff0b0c7812 */ /* 0x000fc400078ec0ff */
[----:B--2---:R-:W-:Y:S02]  /*60990*/  LOP3.LUT R4, R18, 0xffff, RZ, 0xc0, !PT ;  /* 0x0000ffff12047812 */ /* 0x004fe400078ec0ff */
[----:B------:R-:W2:Y:S01]  /*609a0*/  LDL.LU R18, [R1+0x17c] ;  /* 0x00017c0001127983 */ /* 0x000ea20000300800 */
[----:B---3--:R-:W-:-:S03]  /*609b0*/  LOP3.LUT R10, R22, 0xffff, RZ, 0xc0, !PT ;  /* 0x0000ffff160a7812 */ /* 0x008fc600078ec0ff */
[----:B------:R-:W3:Y:S01]  /*609c0*/  LDL.LU R22, [R1+0x158] ;  /* 0x0001580001167983 */ /* 0x000ee20000300800 */
[----:B----4-:R-:W-:-:S03]  /*609d0*/  LOP3.LUT R8, R19, 0xffff, RZ, 0xc0, !PT ;  /* 0x0000ffff13087812 */ /* 0x010fc600078ec0ff */
[----:B------:R-:W4:Y:S01]  /*609e0*/  LDL.LU R19, [R1+0x150] ;  /* 0x0001500001137983 */ /* 0x000f220000300800 */
[----:B0-----:R-:W-:-:S03]  /*609f0*/  LOP3.LUT R5, R21, 0xffff, RZ, 0xc0, !PT ;  /* 0x0000ffff15057812 */ /* 0x001fc600078ec0ff */
[----:B------:R-:W4:Y:S01]  /*60a00*/  LDL.LU R21, [R1+0xc0] ;  /* 0x0000c00001157983 */ /* 0x000f220000300800 */
[----:B-----5:R-:W-:-:S03]  /*60a10*/  LOP3.LUT R7, R20, 0xffff, RZ, 0xc0, !PT ;  /* 0x0000ffff14077812 */ /* 0x020fc600078ec0ff */
[----:B------:R-:W5:Y:S01]  /*60a20*/  LDL.LU R20, [R1+0xbc] ;  /* 0x0000bc0001147983 */ /* 0x000f620000300800 */
[----:B------:R-:W-:-:S03]  /*60a30*/  LOP3.LUT R11, R29, 0xffff, RZ, 0xc0, !PT ;  /* 0x0000ffff1d0b7812 */ /* 0x000fc600078ec0ff */
[----:B------:R-:W5:Y:S01]  /*60a40*/  LDL.LU R29, [R1+0x10] ;  /* 0x00001000011d7983 */ /* 0x000f620000300800 */
[----:B------:R-:W-:Y:S02]  /*60a50*/  SHF.R.U32.HI R9, RZ, 0x8, R9 ;  /* 0x00000008ff097819 */ /* 0x000fe40000011609 */
[----:B------:R-:W-:Y:S02]  /*60a60*/  LOP3.LUT R14, R14, 0xffff, RZ, 0xc0, !PT ;  /* 0x0000ffff0e0e7812 */ /* 0x000fe400078ec0ff */
[----:B------:R-:W-:-:S04]  /*60a70*/  LOP3.LUT R9, R9, 0xffff, RZ, 0xc0, !PT ;  /* 0x0000ffff09097812 */ /* 0x000fc800078ec0ff */
[----:B------:R-:W-:Y:S02]  /*60a80*/  PRMT R28, R14, 0x3340, R9 ;  /* 0x000033400e1c7816 */ /* 0x000fe40000000009 */
[----:B------:R-:W-:Y:S02]  /*60a90*/  PRMT R14, R8, 0x3340, R12 ;  /* 0x00003340080e7816 */ /* 0x000fe4000000000c */
[----:B------:R-:W-:-:S03]  /*60aa0*/  LOP3.LUT R9, R13, 0xffff, RZ, 0xc0, !PT ;  /* 0x0000ffff0d097812 */ /* 0x000fc600078ec0ff */
[----:B------:R0:W-:Y:S01]  /*60ab0*/  STL [R1+0x6c], R14 ;  /* 0x00006c0e01007387 */ /* 0x0001e20000100800 */
[----:B------:R-:W-:Y:S02]  /*60ac0*/  SHF.R.U32.HI R13, RZ, 0x8, R8 ;  /* 0x00000008ff0d7819 */ /* 0x000fe40000011608 */
[----:B0-----:R-:W-:-:S05]  /*60ad0*/  PRMT R14, R5, 0x3340, R9 ;  /* 0x00003340050e7816 */ /* 0x001fca0000000009 */
[----:B------:R0:W-:Y:S01]  /*60ae0*/  STL [R1+0x68], R14 ;  /* 0x0000680e01007387 */ /* 0x0001e20000100800 */
[----:B------:R-:W-:Y:S02]  /*60af0*/  SHF.R.U32.HI R12, RZ, 0x8, R12 ;  /* 0x00000008ff0c7819 */ /* 0x000fe4000001160c */
[----:B------:R-:W-:Y:S02]  /*60b00*/  SHF.R.U32.HI R8, RZ, 0x8, R5 ;  /* 0x00000008ff087819 */ /* 0x000fe40000011605 */
[----:B------:R-:W-:Y:S02]  /*60b10*/  SHF.R.U32.HI R9, RZ, 0x8, R9 ;  /* 0x00000008ff097819 */ /* 0x000fe40000011609 */
[--C-:B0-----:R-:W-:Y:S02]  /*60b20*/  PRMT R14, R4, 0x3340, R7.reuse ;  /* 0x00003340040e7816 */ /* 0x101fe40000000007 */
[----:B------:R-:W-:Y:S02]  /*60b30*/  SHF.R.U32.HI R5, RZ, 0x8, R4 ;  /* 0x00000008ff057819 */ /* 0x000fe40000011604 */
[----:B------:R-:W-:Y:S01]  /*60b40*/  SHF.R.U32.HI R7, RZ, 0x8, R7 ;  /* 0x00000008ff077819 */ /* 0x000fe20000011607 */
[----:B------:R0:W-:Y:S01]  /*60b50*/  STL [R1+0x110], R14 ;  /* 0x0001100e01007387 */ /* 0x0001e20000100800 */
[----:B------:R-:W-:-:S02]  /*60b60*/  SHF.R.U32.HI R4, RZ, 0x8, R10 ;  /* 0x00000008ff047819 */ /* 0x000fc4000001160a */
[----:B------:R-:W-:Y:S02]  /*60b70*/  LOP3.LUT R12, R12, 0xffff, RZ, 0xc0, !PT ;  /* 0x0000ffff0c0c7812 */ /* 0x000fe400078ec0ff */
[----:B------:R-:W-:Y:S02]  /*60b80*/  LOP3.LUT R8, R8, 0xffff, RZ, 0xc0, !PT ;  /* 0x0000ffff08087812 */ /* 0x000fe400078ec0ff */
[----:B------:R-:W-:Y:S02]  /*60b90*/  LOP3.LUT R9, R9, 0xffff, RZ, 0xc0, !PT ;  /* 0x0000ffff09097812 */ /* 0x000fe400078ec0ff */
[--C-:B0-----:R-:W-:Y:S02]  /*60ba0*/  PRMT R14, R10, 0x3340, R11.reuse ;  /* 0x000033400a0e7816 */ /* 0x101fe4000000000b */
[----:B------:R-:W-:Y:S02]  /*60bb0*/  SHF.R.U32.HI R10, RZ, 0x8, R11 ;  /* 0x00000008ff0a7819 */ /* 0x000fe4000001160b */
[----:B------:R-:W-:-:S02]  /*60bc0*/  LOP3.LUT R11, R13, 0xffff, RZ, 0xc0, !PT ;  /* 0x0000ffff0d0b7812 */ /* 0x000fc400078ec0ff */
[----:B------:R-:W-:Y:S02]  /*60bd0*/  LOP3.LUT R5, R5, 0xffff, RZ, 0xc0, !PT ;  /* 0x0000ffff05057812 */ /* 0x000fe400078ec0ff */
[----:B------:R-:W-:Y:S02]  /*60be0*/  LOP3.LUT R7, R7, 0xffff, RZ, 0xc0, !PT ;  /* 0x0000ffff07077812 */ /* 0x000fe400078ec0ff */
[----:B------:R-:W-:Y:S02]  /*60bf0*/  LOP3.LUT R4, R4, 0xffff, RZ, 0xc0, !PT ;  /* 0x0000ffff04047812 */ /* 0x000fe400078ec0ff */
[----:B------:R-:W-:Y:S02]  /*60c00*/  LOP3.LUT R10, R10, 0xffff, RZ, 0xc0, !PT ;  /* 0x0000ffff0a0a7812 */ /* 0x000fe400078ec0ff */
[----:B------:R-:W-:Y:S02]  /*60c10*/  PRMT R11, R11, 0x3340, R12 ;  /* 0x000033400b0b7816 */ /* 0x000fe4000000000c */
[----:B------:R-:W-:-:S02]  /*60c20*/  PRMT R8, R8, 0x3340, R9 ;  /* 0x0000334008087816 */ /* 0x000fc40000000009 */
[----:B------:R-:W-:Y:S01]  /*60c30*/  PRMT R5, R5, 0x3340, R7 ;  /* 0x0000334005057816 */ /* 0x000fe20000000007 */
[----:B------:R-:W-:Y:S01]  /*60c40*/  STL [R1+0x10c], R14 ;  /* 0x00010c0e01007387 */ /* 0x000fe20000100800 */
[----:B------:R-:W-:-:S03]  /*60c50*/  PRMT R4, R4, 0x3340, R10 ;  /* 0x0000334004047816 */ /* 0x000fc6000000000a */
[----:B------:R-:W-:Y:S04]  /*60c60*/  STL [R1+0x4], R11 ;  /* 0x0000040b01007387 */ /* 0x000fe80000100800 */
[----:B------:R-:W-:Y:S04]  /*60c70*/  STL [R1+0xc], R8 ;  /* 0x00000c0801007387 */ /* 0x000fe80000100800 */
[----:B------:R3:W-:Y:S04]  /*60c80*/  STL [R1+0x78], R5 ;  /* 0x0000780501007387 */ /* 0x0007e80000100800 */
[----:B------:R4:W-:Y:S01]  /*60c90*/  STL [R1+0x7c], R4 ;  /* 0x00007c0401007387 */ /* 0x0009e20000100800 */
[----:B--2---:R-:W-:-:S03]  /*60ca0*/  LOP3.LUT R7, R18, 0xffff, RZ, 0xc0, !PT ;  /* 0x0000ffff12077812 */ /* 0x004fc600078ec0ff */
        /* <DEDUP_REMOVED lines=11> */
[----:B------:R-:W-:-:S04]  /*60d60*/  LOP3.LUT R12, R17, 0xffff, RZ, 0xc0, !PT ;  /* 0x0000ffff110c7812 */ /* 0x000fc800078ec0ff */
[----:B------:R-:W-:Y:S02]  /*60d70*/  SHF.R.U32.HI R11, RZ, 0x8, R12 ;  /* 0x00000008ff0b7819 */ /* 0x000fe4000001160c */
[--C-:B------:R-:W-:Y:S02]  /*60d80*/  PRMT R14, R12, 0x3340, R13.reuse ;  /* 0x000033400c0e7816 */ /* 0x100fe4000000000d */
[----:B------:R-:W-:Y:S02]  /*60d90*/  SHF.R.U32.HI R12, RZ, 0x8, R13 ;  /* 0x00000008ff0c7819 */ /* 0x000fe4000001160d */
[----:B------:R-:W-:Y:S01]  /*60da0*/  PRMT R13, R7, 0x3340, R8 ;  /* 0x00003340070d7816 */ /* 0x000fe20000000008 */
[----:B------:R-:W-:Y:S01]  /*60db0*/  STL [R1+0x108], R14 ;  /* 0x0001080e01007387 */ /* 0x000fe20000100800 */
[----:B------:R-:W-:Y:S02]  /*60dc0*/  LOP3.LUT R10, R6, 0xffff, RZ, 0xc0, !PT ;  /* 0x0000ffff060a7812 */ /* 0x000fe400078ec0ff */
[----:B------:R-:W-:Y:S01]  /*60dd0*/  SHF.R.U32.HI R6, RZ, 0x8, R7 ;  /* 0x00000008ff067819 */ /* 0x000fe20000011607 */
[----:B------:R0:W-:Y:S01]  /*60de0*/  STL [R1+0x104], R13 ;  /* 0x0001040d01007387 */ /* 0x0001e20000100800 */
[----:B------:R-:W-:-:S02]  /*60df0*/  SHF.R.U32.HI R7, RZ, 0x8, R5 ;  /* 0x00000008ff077819 */ /* 0x000fc40000011605 */
[----:B------:R-:W-:Y:S02]  /*60e00*/  SHF.R.U32.HI R8, RZ, 0x8, R8 ;  /* 0x00000008ff087819 */ /* 0x000fe40000011608 */
[----:B------:R-:W-:Y:S02]  /*60e10*/  LOP3.LUT R11, R11, 0xffff, RZ, 0xc0, !PT ;  /* 0x0000ffff0b0b7812 */ /* 0x000fe400078ec0ff */
[--C-:B0-----:R-:W-:Y:S02]  /*60e20*/  PRMT R13, R5, 0x3340, R9.reuse ;  /* 0x00003340050d7816 */ /* 0x101fe40000000009 */
[----:B------:R-:W-:Y:S02]  /*60e30*/  SHF.R.U32.HI R5, RZ, 0x8, R4 ;  /* 0x00000008ff057819 */ /* 0x000fe40000011604 */
[----:B------:R-:W-:Y:S02]  /*60e40*/  SHF.R.U32.HI R9, RZ, 0x8, R9 ;  /* 0x00000008ff097819 */ /* 0x000fe40000011609 */
[----:B------:R-:W-:-:S02]  /*60e50*/  PRMT R4, R4, 0x3340, R10 ;  /* 0x0000334004047816 */ /* 0x000fc4000000000a */
[----:B------:R-:W-:Y:S02]  /*60e60*/  SHF.R.U32.HI R10, RZ, 0x8, R10 ;  /* 0x00000008ff0a7819 */ /* 0x000fe4000001160a */
[----:B------:R-:W-:Y:S02]  /*60e70*/  LOP3.LUT R12, R12, 0xffff, RZ, 0xc0, !PT ;  /* 0x0000ffff0c0c7812 */ /* 0x000fe400078ec0ff */
[----:B------:R-:W-:Y:S02]  /*60e80*/  LOP3.LUT R6, R6, 0xffff, RZ, 0xc0, !PT ;  /* 0x0000ffff06067812 */ /* 0x000fe400078ec0ff */
[----:B------:R-:W-:Y:S01]  /*60e90*/  LOP3.LUT R8, R8, 0xffff, RZ, 0xc0, !PT ;  /* 0x0000ffff08087812 */ /* 0x000fe200078ec0ff */
[----:B------:R-:W-:Y:S01]  /*60ea0*/  STL [R1+0x8c], R13 ;  /* 0x00008c0d01007387 */ /* 0x000fe20000100800 */
[----:B------:R-:W-:Y:S02]  /*60eb0*/  LOP3.LUT R7, R7, 0xffff, RZ, 0xc0, !PT ;  /* 0x0000ffff07077812 */ /* 0x000fe400078ec0ff */
[----:B------:R-:W-:Y:S01]  /*60ec0*/  LOP3.LUT R9, R9, 0xffff, RZ, 0xc0, !PT ;  /* 0x0000ffff09097812 */ /* 0x000fe200078ec0ff */
[----:B------:R0:W-:Y:S01]  /*60ed0*/  STL [R1+0x88], R4 ;  /* 0x0000880401007387 */ /* 0x0001e20000100800 */
[----:B------:R-:W-:-:S02]  /*60ee0*/  LOP3.LUT R5, R5, 0xffff, RZ, 0xc0, !PT ;  /* 0x0000ffff05057812 */ /* 0x000fc400078ec0ff */
[----:B------:R-:W-:Y:S02]  /*60ef0*/  LOP3.LUT R10, R10, 0xffff, RZ, 0xc0, !PT ;  /* 0x0000ffff0a0a7812 */ /* 0x000fe400078ec0ff */
[----:B------:R-:W-:Y:S02]  /*60f00*/  PRMT R11, R11, 0x3340, R12 ;  /* 0x000033400b0b7816 */ /* 0x000fe4000000000c */
[----:B------:R-:W-:Y:S02]  /*60f10*/  PRMT R5, R5, 0x3340, R10 ;  /* 0x0000334005057816 */ /* 0x000fe4000000000a */
[----:B0-----:R-:W-:Y:S02]  /*60f20*/  PRMT R4, R6, 0x3340, R8 ;  /* 0x0000334006047816 */ /* 0x001fe40000000008 */
[----:B------:R-:W-:Y:S01]  /*60f30*/  PRMT R6, R7, 0x3340, R9 ;  /* 0x0000334007067816 */ /* 0x000fe20000000009 */
[----:B------:R-:W-:Y:S04]  /*60f40*/  STL [R1+0x10], R11 ;  /* 0x0000100b01007387 */ /* 0x000fe80000100800 */
[----:B------:R2:W-:Y:S04]  /*60f50*/  STL [R1+0x14], R4 ;  /* 0x0000140401007387 */ /* 0x0005e80000100800 */
[----:B------:R-:W-:Y:S04]  /*60f60*/  STL [R1+0x70], R6 ;  /* 0x0000700601007387 */ /* 0x000fe80000100800 */
[----:B------:R0:W-:Y:S04]  /*60f70*/  STL [R1+0x74], R5 ;  /* 0x0000740501007387 */ /* 0x0001e80000100800 */
[----:B------:R-:W5:Y:S04]  /*60f80*/  LDL.LU R14, [R1+0x1dc] ;  /* 0x0001dc00010e7983 */ /* 0x000f680000300800 */
[----:B------:R-:W5:Y:S01]  /*60f90*/  LDL.LU R17, [R1+0x1d4] ;  /* 0x0001d40001117983 */ /* 0x000f620000300800 */
[----:B--2---:R-:W-:-:S03]  /*60fa0*/  LOP3.LUT R4, R18, 0xffff, RZ, 0xc0, !PT ;  /* 0x0000ffff12047812 */ /* 0x004fc600078ec0ff */
        /* <DEDUP_REMOVED lines=11> */
[----:B------:R-:W-:Y:S02]  /*61060*/  LOP3.LUT R15, R15, 0xffff, RZ, 0xc0, !PT ;  /* 0x0000ffff0f0f7812 */ /* 0x000fe400078ec0ff */
[----:B------:R-:W-:Y:S02]  /*61070*/  LOP3.LUT R16, R16, 0xffff, RZ, 0xc0, !PT ;  /* 0x0000ffff10107812 */ /* 0x000fe400078ec0ff */
[----:B------:R-:W-:Y:S02]  /*61080*/  PRMT R8, R7, 0x3340, R15 ;  /* 0x0000334007087816 */ /* 0x000fe4000000000f */
[----:B------:R-:W-:-:S03]  /*61090*/  PRMT R13, R5, 0x3340, R16 ;  /* 0x00003340050d7816 */ /* 0x000fc60000000010 */
[----:B------:R-:W-:Y:S04]  /*610a0*/  STL [R1+0x84], R8 ;  /* 0x0000840801007387 */ /* 0x000fe80000100800 */
[----:B------:R0:W-:Y:S01]  /*610b0*/  STL [R1+0x80], R13 ;  /* 0x0000800d01007387 */ /* 0x0001e20000100800 */
[----:B------:R-:W-:Y:S02]  /*610c0*/  SHF.R.U32.HI R12, RZ, 0x8, R7 ;  /* 0x00000008ff0c7819 */ /* 0x000fe40000011607 */
[----:B------:R-:W-:Y:S02]  /*610d0*/  SHF.R.U32.HI R11, RZ, 0x8, R15 ;  /* 0x00000008ff0b7819 */ /* 0x000fe4000001160f */
[----:B------:R-:W-:Y:S02]  /*610e0*/  SHF.R.U32.HI R7, RZ, 0x8, R5 ;  /* 0x00000008ff077819 */ /* 0x000fe40000011605 */
[----:B0-----:R-:W-:-:S02]  /*610f0*/  PRMT R13, R4, 0x3340, R6 ;  /* 0x00003340040d7816 */ /* 0x001fc40000000006 */
[----:B------:R-:W-:Y:S02]  /*61100*/  SHF.R.U32.HI R8, RZ, 0x8, R16 ;  /* 0x00000008ff087819 */ /* 0x000fe40000011610 */
[----:B------:R-:W-:Y:S01]  /*61110*/  SHF.R.U32.HI R5, RZ, 0x8, R4 ;  /* 0x00000008ff057819 */ /* 0x000fe20000011604 */
[----:B------:R0:W-:Y:S01]  /*61120*/  STL [R1+0x100], R13 ;  /* 0x0001000d01007387 */ /* 0x0001e20000100800 */
[----:B------:R-:W-:Y:S02]  /*61130*/  SHF.R.U32.HI R6, RZ, 0x8, R6 ;  /* 0x00000008ff067819 */ /* 0x000fe40000011606 */
[----:B------:R-:W-:Y:S02]  /*61140*/  SHF.R.U32.HI R4, RZ, 0x8, R9 ;  /* 0x00000008ff047819 */ /* 0x000fe40000011609 */
[----:B------:R-:W-:Y:S02]  /*61150*/  LOP3.LUT R11, R11, 0xffff, RZ, 0xc0, !PT ;  /* 0x0000ffff0b0b7812 */ /* 0x000fe400078ec0ff */
[----:B------:R-:W-:-:S02]  /*61160*/  LOP3.LUT R7, R7, 0xffff, RZ, 0xc0, !PT ;  /* 0x0000ffff07077812 */ /* 0x000fc400078ec0ff */
[--C-:B0-----:R-:W-:Y:S02]  /*61170*/  PRMT R13, R9, 0x3340, R10.reuse ;  /* 0x00003340090d7816 */ /* 0x101fe4000000000a */
[----:B------:R-:W-:Y:S02]  /*61180*/  SHF.R.U32.HI R9, RZ, 0x8, R10 ;  /* 0x00000008ff097819 */ /* 0x000fe4000001160a */
[----:B------:R-:W-:Y:S02]  /*61190*/  LOP3.LUT R10, R12, 0xffff, RZ, 0xc0, !PT ;  /* 0x0000ffff0c0a7812 */ /* 0x000fe400078ec0ff */
[----:B------:R-:W-:Y:S02]  /*611a0*/  LOP3.LUT R8, R8, 0xffff, RZ, 0xc0, !PT ;  /* 0x0000ffff08087812 */ /* 0x000fe400078ec0ff */
[----:B------:R-:W-:Y:S02]  /*611b0*/  LOP3.LUT R5, R5, 0xffff, RZ, 0xc0, !PT ;  /* 0x0000ffff05057812 */ /* 0x000fe400078ec0ff */
[----:B------:R-:W-:-:S02]  /*611c0*/  LOP3.LUT R6, R6, 0xffff, RZ, 0xc0, !PT ;  /* 0x0000ffff06067812 */ /* 0x000fc400078ec0ff */
[----:B------:R-:W-:Y:S02]  /*611d0*/  LOP3.LUT R4, R4, 0xffff, RZ, 0xc0, !PT ;  /* 0x0000ffff04047812 */ /* 0x000fe400078ec0ff */
[----:B------:R-:W-:Y:S02]  /*611e0*/  LOP3.LUT R9, R9, 0xffff, RZ, 0xc0, !PT ;  /* 0x0000ffff09097812 */ /* 0x000fe400078ec0ff */
[----:B------:R-:W-:Y:S02]  /*611f0*/  PRMT R10, R10, 0x3340, R11 ;  /* 0x000033400a0a7816 */ /* 0x000fe4000000000b */
[----:B------:R-:W-:Y:S02]  /*61200*/  PRMT R7, R7, 0x3340, R8 ;  /* 0x0000334007077816 */ /* 0x000fe40000000008 */
[----:B------:R-:W-:Y:S01]  /*61210*/  PRMT R5, R5, 0x3340, R6 ;  /* 0x0000334005057816 */ /* 0x000fe20000000006 */
[----:B------:R-:W-:Y:S01]  /*61220*/  STL [R1+0xfc], R13 ;  /* 0x0000fc0d01007387 */ /* 0x000fe20000100800 */
[----:B------:R-:W-:-:S03]  /*61230*/  PRMT R4, R4, 0x3340, R9 ;  /* 0x0000334004047816 */ /* 0x000fc60000000009 */
[----:B------:R-:W-:Y:S04]  /*61240*/  STL [R1+0x18], R10 ;  /* 0x0000180a01007387 */ /* 0x000fe80000100800 */
[----:B------:R-:W-:Y:S04]  /*61250*/  STL [R1+0x1c], R7 ;  /* 0x00001c0701007387 */ /* 0x000fe80000100800 */
[----:B------:R-:W-:Y:S01]  /*61260*/  STL [R1+0xa8], R5 ;  /* 0x0000a80501007387 */ /* 0x000fe20000100800 */
[----:B------:R-:W-:-:S03]  /*61270*/  LOP3.LUT R8, R14, 0xffff, RZ, 0xc0, !PT ;  /* 0x0000ffff0e087812 */ /* 0x000fc600078ec0ff */
[----:B------:R2:W-:Y:S01]  /*61280*/  STL [R1+0xac], R4 ;  /* 0x0000ac0401007387 */ /* 0x0005e20000100800 */
[----:B------:R-:W-:-:S03]  /*61290*/  LOP3.LUT R6, R17, 0xffff, RZ, 0xc0, !PT ;  /* 0x0000ffff11067812 */ /* 0x000fc600078ec0ff */
        /* <DEDUP_REMOVED lines=14> */
[----:B------:R-:W-:-:S05]  /*61380*/  PRMT R13, R8, 0x3340, R11 ;  /* 0x00003340080d7816 */ /* 0x000fca000000000b */
        /* <DEDUP_REMOVED lines=28> */
[----:B------:R2:W-:Y:S04]  /*61550*/  STL [R1+0x9c], R8 ;  /* 0x00009c0801007387 */ /* 0x0005e80000100800 */
        /* <DEDUP_REMOVED lines=21> */
[----:B------:R-:W-:Y:S02]  /*616b0*/  SHF.R.U32.HI R11, RZ, 0x8, R11 ;  /* 0x00000008ff0b7819 */ /* 0x000fe4000001160b */
[--C-:B0-----:R-:W-:Y:S02]  /*616c0*/  PRMT R13, R6, 0x3340, R9.reuse ;  /* 0x00003340060d7816 */ /* 0x101fe40000000009 */
[----:B------:R-:W-:Y:S02]  /*616d0*/  SHF.R.U32.HI R8, RZ, 0x8, R6 ;  /* 0x00000008ff087819 */ /* 0x000fe40000011606 */
[----:B------:R-:W-:Y:S01]  /*616e0*/  SHF.R.U32.HI R9, RZ, 0x8, R9 ;  /* 0x00000008ff097819 */ /* 0x000fe20000011609 */
[----:B------:R0:W-:Y:S01]  /*616f0*/  STL [R1+0xdc], R13 ;  /* 0x0000dc0d01007387 */ /* 0x0001e20000100800 */
[----:B------:R-:W-:-:S02]  /*61700*/  LOP3.LUT R10, R10, 0xffff, RZ, 0xc0, !PT ;  /* 0x0000ffff0a0a7812 */ /* 0x000fc400078ec0ff */
[----:B------:R-:W-:Y:S02]  /*61710*/  LOP3.LUT R11, R11, 0xffff, RZ, 0xc0, !PT ;  /* 0x0000ffff0b0b7812 */ /* 0x000fe400078ec0ff */
[----:B------:R-:W-:Y:S02]  /*61720*/  LOP3.LUT R8, R8, 0xffff, RZ, 0xc0, !PT ;  /* 0x0000ffff08087812 */ /* 0x000fe400078ec0ff */
[--C-:B0-----:R-:W-:Y:S02]  /*61730*/  PRMT R13, R4, 0x3340, R7.reuse ;  /* 0x00003340040d7816 */ /* 0x101fe40000000007 */
[----:B------:R-:W-:Y:S02]  /*61740*/  LOP3.LUT R9, R9, 0xffff, RZ, 0xc0, !PT ;  /* 0x0000ffff09097812 */ /* 0x000fe400078ec0ff */
[----:B------:R-:W-:Y:S01]  /*61750*/  SHF.R.U32.HI R6, RZ, 0x8, R4 ;  /* 0x00000008ff067819 */ /* 0x000fe20000011604 */
[----:B------:R0:W-:Y:S01]  /*61760*/  STL [R1+0xe8], R13 ;  /* 0x0000e80d01007387 */ /* 0x0001e20000100800 */
[----:B------:R-:W-:-:S02]  /*61770*/  SHF.R.U32.HI R7, RZ, 0x8, R7 ;  /* 0x00000008ff077819 */ /* 0x000fc40000011607 */
[----:B------:R-:W-:Y:S02]  /*61780*/  SHF.R.U32.HI R4, RZ, 0x8, R5 ;  /* 0x00000008ff047819 */ /* 0x000fe40000011605 */
[----:B------:R-:W-:Y:S02]  /*61790*/  PRMT R10, R10, 0x3340, R11 ;  /* 0x000033400a0a7816 */ /* 0x000fe4000000000b */
[----:B------:R-:W-:Y:S02]  /*617a0*/  PRMT R8, R8, 0x3340, R9 ;  /* 0x0000334008087816 */ /* 0x000fe40000000009 */
[--C-:B0-----:R-:W-:Y:S02]  /*617b0*/  PRMT R13, R5, 0x3340, R12.reuse ;  /* 0x00003340050d7816 */ /* 0x101fe4000000000c */
[----:B------:R-:W-:Y:S02]  /*617c0*/  SHF.R.U32.HI R5, RZ, 0x8, R12 ;  /* 0x00000008ff057819 */ /* 0x000fe4000001160c */
[----:B------:R-:W-:Y:S01]  /*617d0*/  LOP3.LUT R6, R6, 0xffff, RZ, 0xc0, !PT ;  /* 0x0000ffff06067812 */ /* 0x000fe200078ec0ff */
[----:B------:R-:W-:Y:S01]  /*617e0*/  STL [R1+0xe4], R13 ;  /* 0x0000e40d01007387 */ /* 0x000fe20000100800 */
[----:B------:R-:W-:-:S02]  /*617f0*/  LOP3.LUT R7, R7, 0xffff, RZ, 0xc0, !PT ;  /* 0x0000ffff07077812 */ /* 0x000fc400078ec0ff */
[----:B------:R-:W-:Y:S01]  /*61800*/  LOP3.LUT R4, R4, 0xffff, RZ, 0xc0, !PT ;  /* 0x0000ffff04047812 */ /* 0x000fe200078ec0ff */
[----:B------:R-:W-:Y:S01]  /*61810*/  STL [R1+0x90], R10 ;  /* 0x0000900a01007387 */ /* 0x000fe20000100800 */
[----:B------:R-:W-:-:S03]  /*61820*/  LOP3.LUT R5, R5, 0xffff, RZ, 0xc0, !PT ;  /* 0x0000ffff05057812 */ /* 0x000fc600078ec0ff */
[----:B------:R0:W-:Y:S01]  /*61830*/  STL [R1+0x94], R8 ;  /* 0x0000940801007387 */ /* 0x0001e20000100800 */
[----:B------:R-:W-:Y:S02]  /*61840*/  PRMT R6, R6, 0x3340, R7 ;  /* 0x0000334006067816 */ /* 0x000fe40000000007 */
[----:B------:R-:W-:-:S03]  /*61850*/  PRMT R5, R4, 0x3340, R5 ;  /* 0x0000334004057816 */ /* 0x000fc60000000005 */
[----:B------:R-:W-:Y:S04]  /*61860*/  STL [R1+0xbc], R6 ;  /* 0x0000bc0601007387 */ /* 0x000fe80000100800 */
[----:B------:R2:W-:Y:S04]  /*61870*/  STL [R1+0xc0], R5 ;  /* 0x0000c00501007387 */ /* 0x0005e80000100800 */
[----:B------:R-:W5:Y:S04]  /*61880*/  LDL.LU R16, [R1+0x1c8] ;  /* 0x0001c80001107983 */ /* 0x000f680000300800 */
[----:B------:R-:W5:Y:S01]  /*61890*/  LDL.LU R15, [R1+0x23c] ;  /* 0x00023c00010f7983 */ /* 0x000f620000300800 */
[----:B0-----:R-:W-:-:S04]  /*618a0*/  LOP3.LUT R8, R14, 0xffff, RZ, 0xc0, !PT ;  /* 0x0000ffff0e087812 */ /* 0x001fc800078ec0ff */
[----:B------:R-:W-:Y:S02]  /*618b0*/  SHF.R.U32.HI R10, RZ, 0x8, R8 ;  /* 0x00000008ff0a7819 */ /* 0x000fe40000011608 */
[----:B------:R-:W-:Y:S02]  /*618c0*/  LOP3.LUT R4, R17, 0xffff, RZ, 0xc0, !PT ;  /* 0x0000ffff11047812 */ /* 0x000fe400078ec0ff */
[----:B------:R-:W-:Y:S02]  /*618d0*/  LOP3.LUT R10, R10, 0xffff, RZ, 0xc0, !PT ;  /* 0x0000ffff0a0a7812 */ /* 0x000fe400078ec0ff */
[----:B--2---:R-:W-:Y:S02]  /*618e0*/  LOP3.LUT R5, R18, 0xffff, RZ, 0xc0, !PT ;  /* 0x0000ffff12057812 */ /* 0x004fe400078ec0ff */
[----:B---3--:R-:W-:Y:S02]  /*618f0*/  LOP3.LUT R7, R22, 0xffff, RZ, 0xc0, !PT ;  /* 0x0000ffff16077812 */ /* 0x008fe400078ec0ff */
[----:B----4-:R-:W-:-:S04]  /*61900*/  LOP3.LUT R11, R19, 0xffff, RZ, 0xc0, !PT ;  /* 0x0000ffff130b7812 */ /* 0x010fc800078ec0ff */
[----:B------:R-:W-:Y:S02]  /*61910*/  PRMT R8, R8, 0x3340, R11 ;  /* 0x0000334008087816 */ /* 0x000fe4000000000b */
[----:B------:R-:W-:-:S03]  /*61920*/  LOP3.LUT R9, R21, 0xffff, RZ, 0xc0, !PT ;  /* 0x0000ffff15097812 */ /* 0x000fc600078ec0ff */
[----:B------:R0:W-:Y:S01]  /*61930*/  STL [R1+0xd0], R8 ;  /* 0x0000d00801007387 */ /* 0x0001e20000100800 */
[----:B------:R-:W-:-:S03]  /*61940*/  PRMT R14, R4, 0x3340, R9 ;  /* 0x00003340040e7816 */ /* 0x000fc60000000009 */
[----:B------:R-:W2:Y:S04]  /*61950*/  LDL.LU R13, [R1+0x1c0] ;  /* 0x0001c000010d7983 */ /* 0x000ea80000300800 */
[----:B------:R-:W2:Y:S04]  /*61960*/  LDL.LU R17, [R1+0x238] ;  /* 0x0002380001117983 */ /* 0x000ea80000300800 */
[----:B------:R-:W3:Y:S04]  /*61970*/  LDL.LU R18, [R1+0x1bc] ;  /* 0x0001bc0001127983 */ /* 0x000ee80000300800 */
[----:B------:R-:W3:Y:S04]  /*61980*/  LDL.LU R22, [R1+0x234] ;  /* 0x0002340001167983 */ /* 0x000ee80000300800 */
[----:B------:R-:W4:Y:S01]  /*61990*/  LDL.LU R19, [R1+0x2e4] ;  /* 0x0002e40001137983 */ /* 0x000f220000300800 */
[----:B------:R-:W-:-:S03]  /*619a0*/  SHF.R.U32.HI R11, RZ, 0x8, R11 ;  /* 0x00000008ff0b7819 */ /* 0x000fc6000001160b */
[----:B------:R-:W2:Y:S01]  /*619b0*/  LDL.LU R21, [R1+0x148] ;  /* 0x0001480001157983 */ /* 0x000ea20000300800 */
[----:B------:R-:W-:Y:S02]  /*619c0*/  LOP3.LUT R11, R11, 0xffff, RZ, 0xc0, !PT ;  /* 0x0000ffff0b0b7812 */ /* 0x000fe400078ec0ff */
[----:B0-----:R-:W-:Y:S02]  /*619d0*/  SHF.R.U32.HI R8, RZ, 0x8, R4 ;  /* 0x00000008ff087819 */ /* 0x001fe40000011604 */
[----:B------:R-:W-:Y:S02]  /*619e0*/  SHF.R.U32.HI R9, RZ, 0x8, R9 ;  /* 0x00000008ff097819 */ /* 0x000fe40000011609 */
[----:B------:R-:W-:Y:S02]  /*619f0*/  SHF.R.U32.HI R4, RZ, 0x8, R5 ;  /* 0x00000008ff047819 */ /* 0x000fe40000011605 */
[----:B------:R-:W-:Y:S02]  /*61a00*/  LOP3.LUT R8, R8, 0xffff, RZ, 0xc0, !PT ;  /* 0x0000ffff08087812 */ /* 0x000fe400078ec0ff */
[----:B------:R-:W-:-:S02]  /*61a10*/  LOP3.LUT R9, R9, 0xffff, RZ, 0xc0, !PT ;  /* 0x0000ffff09097812 */ /* 0x000fc400078ec0ff */
[----:B------:R-:W-:Y:S02]  /*61a20*/  LOP3.LUT R4, R4, 0xffff, RZ, 0xc0, !PT ;  /* 0x0000ffff04047812 */ /* 0x000fe400078ec0ff */
[----:B-----5:R-:W-:Y:S02]  /*61a30*/  LOP3.LUT R6, R20, 0xffff, RZ, 0xc0, !PT ;  /* 0x0000ffff14067812 */ /* 0x020fe400078ec0ff */
[----:B------:R-:W5:Y:S04]  /*61a40*/  LDL.LU R20, [R1+0x2e0] ;  /* 0x0002e00001147983 */ /* 0x000f680000300800 */
[----:B------:R0:W-:Y:S01]  /*61a50*/  STL [R1+0xcc], R14 ;  /* 0x0000cc0e01007387 */ /* 0x0001e20000100800 */
[----:B------:R-:W-:-:S04]  /*61a60*/  LOP3.LUT R12, R29, 0xffff, RZ, 0xc0, !PT ;  /* 0x0000ffff1d0c7812 */ /* 0x000fc800078ec0ff */
[----:B------:R-:W-:Y:S02]  /*61a70*/  PRMT R29, R7, 0x3340, R12 ;  /* 0x00003340071d7816 */ /* 0x000fe4000000000c */
[--C-:B0-----:R-:W-:Y:S02]  /*61a80*/  PRMT R14, R5, 0x3340, R6.reuse ;  /* 0x00003340050e7816 */ /* 0x101fe40000000006 */
[----:B------:R-:W-:-:S03]  /*61a90*/  SHF.R.U32.HI R5, RZ, 0x8, R6 ;  /* 0x00000008ff057819 */ /* 0x000fc60000011606 */
[----:B------:R0:W-:Y:S01]  /*61aa0*/  STL [R1+0xd8], R14 ;  /* 0x0000d80e01007387 */ /* 0x0001e20000100800 */
[----:B------:R-:W-:Y:S02]  /*61ab0*/  SHF.R.U32.HI R6, RZ, 0x8, R7 ;  /* 0x00000008ff067819 */ /* 0x000fe40000011607 */
[----:B------:R-:W-:Y:S01]  /*61ac0*/  SHF.R.U32.HI R7, RZ, 0x8, R12 ;  /* 0x00000008ff077819 */ /* 0x000fe2000001160c */
[----:B0-----:R-:W2:Y:S04]  /*61ad0*/  LDL.LU R14, [R1+0x144] ;  /* 0x00014400010e7983 */ /* 0x001ea80000300800 */
[----:B------:R0:W-:Y:S04]  /*61ae0*/  STL [R1+0xd4], R29 ;  /* 0x0000d41d01007387 */ /* 0x0001e80000100800 */
[----:B------:R-:W3:Y:S01]  /*61af0*/  LDL.LU R12, [R1+0x240] ;  /* 0x00024000010c7983 */ /* 0x000ee20000300800 */
[----:B0-----:R-:W-:-:S03]  /*61b00*/  PRMT R29, R10, 0x3340, R11 ;  /* 0x000033400a1d7816 */ /* 0x001fc6000000000b */
[----:B------:R-:W3:Y:S01]  /*61b10*/  LDL.LU R10, [R1+0x244] ;  /* 0x00024400010a7983 */ /* 0x000ee20000300800 */
[----:B------:R-:W-:-:S03]  /*61b20*/  LOP3.LUT R5, R5, 0xffff, RZ, 0xc0, !PT ;  /* 0x0000ffff05057812 */ /* 0x000fc600078ec0ff */
[----:B------:R-:W3:Y:S04]  /*61b30*/  LDL.LU R11, [R1+0x1d0] ;  /* 0x0001d000010b7983 */ /* 0x000ee80000300800 */
[----:B------:R0:W-:Y:S01]  /*61b40*/  STL [R1+0x30], R29 ;  /* 0x0000301d01007387 */ /* 0x0001e20000100800 */
[----:B------:R-:W-:Y:S02]  /*61b50*/  PRMT R4, R4, 0x3340, R5 ;  /* 0x0000334004047816 */ /* 0x000fe40000000005 */
[----:B0-----:R-:W-:Y:S02]  /*61b60*/  PRMT R29, R8, 0x3340, R9 ;  /* 0x00003340081d7816 */ /* 0x001fe40000000009 */
[----:B------:R-:W5:Y:S04]  /*61b70*/  LDL.LU R8, [R1+0x248] ;  /* 0x0002480001087983 */ /* 0x000f680000300800 */
[----:B------:R-:W5:Y:S04]  /*61b80*/  LDL.LU R9, [R1+0x1ec] ;  /* 0x0001ec0001097983 */ /* 0x000f680000300800 */
[----:B------:R0:W-:Y:S04]  /*61b90*/  STL [R1+0x38], R29 ;  /* 0x0000381d01007387 */ /* 0x0001e80000100800 */
[----:B------:R-:W5:Y:S01]  /*61ba0*/  LDL.LU R5, [R1+0x1f0] ;  /* 0x0001f00001057983 */ /* 0x000f620000300800 */
[----:B------:R-:W-:-:S02]  /*61bb0*/  LOP3.LUT R6, R6, 0xffff, RZ, 0xc0, !PT ;  /* 0x0000ffff06067812 */ /* 0x000fc400078ec0ff */
[----:B------:R-:W-:Y:S01]  /*61bc0*/  LOP3.LUT R7, R7, 0xffff, RZ, 0xc0, !PT ;  /* 0x0000ffff07077812 */ /* 0x000fe200078ec0ff */
[----:B0-----:R-:W5:Y:S03]  /*61bd0*/  LDL.LU R29, [R1+0x1b0] ;  /* 0x0001b000011d7983 */ /* 0x001f660000300800 */
[----:B------:R-:W-:Y:S01]  /*61be0*/  PRMT R6, R6, 0x3340, R7 ;  /* 0x0000334006067816 */ /* 0x000fe20000000007 */
[----:B------:R-:W-:Y:S04]  /*61bf0*/  STL [R1+0xb8], R4 ;  /* 0x0000b80401007387 */ /* 0x000fe80000100800 */
[----:B------:R3:W-:Y:S01]  /*61c00*/  STL [R1+0xb4], R6 ;  /* 0x0000b40601007387 */ /* 0x0007e20000100800 */
[----:B------:R-:W-:-:S02]  /*61c10*/  PRMT R7, R15, 0x5410, R16 ;  /* 0x000054100f077816 */ /* 0x000fc40000000010 */
[----:B--2---:R-:W-:Y:S02]  /*61c20*/  LOP3.LUT R15, R14, 0xffff, RZ, 0xc0, !PT ;  /* 0x0000ffff0e0f7812 */ /* 0x004fe400078ec0ff */
[----:B---3--:R-:W-:Y:S02]  /*61c30*/  PRMT R6, R12, 0x5410, R11 ;  /* 0x000054100c067816 */ /* 0x008fe4000000000b */
[----:B----4-:R-:W-:-:S04]  /*61c40*/  LOP3.LUT R11, R19, 0xffff, RZ, 0xc0, !PT ;  /* 0x0000ffff130b7812 */ /* 0x010fc800078ec0ff */
[----:B------:R-:W-:Y:S02]  /*61c50*/  SHF.R.U32.HI R12, RZ, 0x8, R11 ;  /* 0x00000008ff0c7819 */ /* 0x000fe4000001160b */
[----:B-----5:R-:W-:Y:S02]  /*61c60*/  PRMT R4, R8, 0x5410, R5 ;  /* 0x0000541008047816 */ /* 0x020fe40000000005 */
[----:B------:R-:W-:Y:S02]  /*61c70*/  PRMT R5, R10, 0x5410, R9 ;  /* 0x000054100a057816 */ /* 0x000fe40000000009 */
[----:B------:R-:W-:Y:S02]  /*61c80*/  PRMT R8, R17, 0x5410, R13 ;  /* 0x0000541011087816 */ /* 0x000fe4000000000d */
[----:B------:R-:W-:Y:S02]  /*61c90*/  PRMT R9, R22, 0x5410, R18 ;  /* 0x0000541016097816 */ /* 0x000fe40000000012 */
[----:B------:R-:W-:Y:S01]  /*61ca0*/  LOP3.LUT R13, R21, 0xffff, RZ, 0xc0, !PT ;  /* 0x0000ffff150d7812 */ /* 0x000fe200078ec0ff */
[----:B------:R-:W2:Y:S01]  /*61cb0*/  LDL.LU R22, [R1+0x220] ;  /* 0x0002200001167983 */ /* 0x000ea20000300800 */
[----:B------:R-:W-:-:S03]  /*61cc0*/  LOP3.LUT R10, R20, 0xffff, RZ, 0xc0, !PT ;  /* 0x0000ffff140a7812 */ /* 0x000fc600078ec0ff */
[----:B------:R-:W3:Y:S01]  /*61cd0*/  LDL.LU R21, [R1+0x160] ;  /* 0x0001600001157983 */ /* 0x000ee20000300800 */
[----:B------:R-:W-:-:S03]  /*61ce0*/  PRMT R14, R11, 0x3340, R13 ;  /* 0x000033400b0e7816 */ /* 0x000fc6000000000d */
[----:B------:R-:W3:Y:S04]  /*61cf0*/  LDL.LU R20, [R1+0x21c] ;  /* 0x00021c0001147983 */ /* 0x000ee80000300800 */
[----:B------:R-:W4:Y:S04]  /*61d00*/  LDL.LU R16, [R1+0x5c] ;  /* 0x00005c0001107983 */ /* 0x000f280000300800 */
[----:B------:R-:W4:Y:S04]  /*61d10*/  LDL.LU R17, [R1+0x208] ;  /* 0x0002080001117983 */ /* 0x000f280000300800 */
[----:B------:R-:W5:Y:S04]  /*61d20*/  LDL.LU R18, [R1+0x58] ;  /* 0x0000580001127983 */ /* 0x000f680000300800 */
[----:B------:R-:W5:Y:S04]  /*61d30*/  LDL.LU R19, [R1+0x204] ;  /* 0x0002040001137983 */ /* 0x000f680000300800 */
[----:B------:R-:W2:Y:S04]  /*61d40*/  LDL.LU R11, [R1+0x228] ;  /* 0x00022800010b7983 */ /* 0x000ea80000300800 */
[----:B------:R0:W-:Y:S02]  /*61d50*/  STL [R1+0xc8], R14 ;  /* 0x0000c80e01007387 */ /* 0x0001e40000100800 */
[----:B0-----:R-:W-:-:S02]  /*61d60*/  SHF.R.U32.HI R14, RZ, 0x8, R10 ;  /* 0x00000008ff0e7819 */ /* 0x001fc4000001160a */
[----:B------:R-:W-:-:S05]  /*61d70*/  PRMT R10, R10, 0x3340, R15 ;  /* 0x000033400a0a7816 */ /* 0x000fca000000000f */
[----:B------:R0:W-:Y:S04]  /*61d80*/  STL [R1+0xc4], R10 ;  /* 0x0000c40a01007387 */ /* 0x0001e80000100800 */
[----:B0-----:R-:W2:Y:S02]  /*61d90*/  LDL.LU R10, [R1+0x230] ;  /* 0x00023000010a7983 */ /* 0x001ea40000300800 */
[----:B--2---:R-:W-:Y:S02]  /*61da0*/  PRMT R10, R10, 0x5410, R29 ;  /* 0x000054100a0a7816 */ /* 0x004fe4000000001d */
[----:B------:R-:W2:Y:S01]  /*61db0*/  LDL.LU R29, [R1+0x2038] ;  /* 0x00203800011d7983 */ /* 0x000ea20000300800 */
[----:B------:R-:W-:Y:S02]  /*61dc0*/  SHF.R.U32.HI R13, RZ, 0x8, R13 ;  /* 0x00000008ff0d7819 */ /* 0x000fe4000001160d */
[----:B------:R-:W-:-:S02]  /*61dd0*/  SHF.R.U32.HI R15, RZ, 0x8, R15 ;  /* 0x00000008ff0f7819 */ /* 0x000fc4000001160f */
[----:B------:R-:W-:Y:S02]  /*61de0*/  LOP3.LUT R12, R12, 0xffff, RZ, 0xc0, !PT ;  /* 0x0000ffff0c0c7812 */ /* 0x000fe400078ec0ff */
[----:B------:R-:W-:Y:S02]  /*61df0*/  LOP3.LUT R13, R13, 0xffff, RZ, 0xc0, !PT ;  /* 0x0000ffff0d0d7812 */ /* 0x000fe400078ec0ff */
[----:B------:R-:W-:Y:S02]  /*61e00*/  LOP3.LUT R14, R14, 0xffff, RZ, 0xc0, !PT ;  /* 0x0000ffff0e0e7812 */ /* 0x000fe400078ec0ff */
[----:B--2---:R-:W-:Y:S02]  /*61e10*/  PRMT R11, R11, 0x5410, R29 ;  /* 0x000054100b0b7816 */ /* 0x004fe4000000001d */
[----:B------:R-:W2:Y:S01]  /*61e20*/  LDL.LU R29, [R1+0x2034] ;  /* 0x00203400011d7983 */ /* 0x000ea20000300800 */
[----:B------:R-:W-:Y:S02]  /*61e30*/  LOP3.LUT R15, R15, 0xffff, RZ, 0xc0, !PT ;  /* 0x0000ffff0f0f7812 */ /* 0x000fe400078ec0ff */
[----:B------:R-:W-:-:S02]  /*61e40*/  PRMT R13, R12, 0x3340, R13 ;  /* 0x000033400c0d7816 */ /* 0x000fc4000000000d */
[----:B------:R-:W-:Y:S01]  /*61e50*/  PRMT R15, R14, 0x3340, R15 ;  /* 0x000033400e0f7816 */ /* 0x000fe2000000000f */
[----:B------:R-:W3:Y:S04]  /*61e60*/  LDL.LU R12, [R1+0x218] ;  /* 0x00021800010c7983 */ /* 0x000ee80000300800 */
[----:B------:R0:W-:Y:S04]  /*61e70*/  STL [R1+0xb0], R13 ;  /* 0x0000b00d01007387 */ /* 0x0001e80000100800 */
[----:B0-----:R-:W3:Y:S04]  /*61e80*/  LDL.LU R13, [R1+0x214] ;  /* 0x00021400010d7983 */ /* 0x001ee80000300800 */
[----:B------:R-:W3:Y:S04]  /*61e90*/  LDL.LU R14, [R1+0x34] ;  /* 0x00003400010e7983 */ /* 0x000ee80000300800 */
[----:B------:R0:W-:Y:S04]  /*61ea0*/  STL [R1+0x3c], R15 ;  /* 0x00003c0f01007387 */ /* 0x0001e80000100800 */
[----:B0-----:R-:W4:Y:S04]  /*61eb0*/  LDL.LU R15, [R1+0x15c] ;  /* 0x00015c00010f7983 */ /* 0x001f280000300800 */
[----:B--2---:R0:W-:Y:S04]  /*61ec0*/  STSM.16.M88.4 [R29], R4 ;  /* 0x000000041d007844 */ /* 0x0041e80000000200 */
[----:B------:R1:W-:Y:S04]  /*61ed0*/  STSM.16.M88.4 [R29+0x200], R8 ;  /* 0x000200081d007844 */ /* 0x0003e80000000200 */
[----:B0-----:R-:W2:Y:S04]  /*61ee0*/  LDL.LU R4, [R1+0x22c] ;  /* 0x00022c0001047983 */ /* 0x001ea80000300800 */
[----:B------:R-:W2:Y:S04]  /*61ef0*/  LDL.LU R5, [R1+0x224] ;  /* 0x0002240001057983 */ /* 0x000ea80000300800 */
[----:B------:R-:W2:Y:S04]  /*61f00*/  LDL.LU R7, [R1+0x164] ;  /* 0x0001640001077983 */ /* 0x000ea80000300800 */
[----:B-1----:R-:W5:Y:S04]  /*61f10*/  LDL.LU R10, [R1+0x1ac] ;  /* 0x0001ac00010a7983 */ /* 0x002f680000300800 */
[----:B------:R-:W5:Y:S01]  /*61f20*/  LDL.LU R11, [R1+0x1a8] ;  /* 0x0001a800010b7983 */ /* 0x000f620000300800 */
[----:B------:R-:W0:Y:S01]  /*61f30*/  S2R R6, SR_TID.X ;  /* 0x0000000000067919 */ /* 0x000e220000002100 */
[----:B---3--:R-:W-:-:S02]  /*61f40*/  PRMT R8, R12, 0x5410, R14 ;  /* 0x000054100c087816 */ /* 0x008fc4000000000e */
[----:B0-----:R-:W-:-:S04]  /*61f50*/  LOP3.LUT R9, R6, 0x3f, RZ, 0xc0, !PT ;  /* 0x0000003f06097812 */ /* 0x001fc800078ec0ff */
[----:B------:R-:W-:Y:S01]  /*61f60*/  LEA R12, R9, UR4, 0x4 ;  /* 0x00000004090c7c11 */ /* 0x000fe2000f8e20ff */
[----:B------:R-:W0:Y:S01]  /*61f70*/  LDCU UR4, c[0x0][0x3b4] ;  /* 0x00007680ff0477ac */ /* 0x000e220008000800 */
[----:B----4-:R-:W-:Y:S01]  /*61f80*/  PRMT R9, R13, 0x5410, R15 ;  /* 0x000054100d097816 */ /* 0x010fe2000000000f */
[----:B------:R-:W-:Y:S01]  /*61f90*/  BAR.SYNC.DEFER_BLOCKING 0x0 ;  /* 0x0000000000007b1d */ /* 0x000fe20000010000 */
[----:B--2---:R-:W-:Y:S02]  /*61fa0*/  PRMT R6, R22, 0x5410, R7 ;  /* 0x0000541016067816 */ /* 0x004fe40000000007 */
[----:B------:R-:W-:-:S03]  /*61fb0*/  PRMT R7, R20, 0x5410, R21 ;  /* 0x0000541014077816 */ /* 0x000fc60000000015 */
[----:B------:R-:W2:Y:S01]  /*61fc0*/  LDL.LU R22, [R1+0x134] ;  /* 0x0001340001167983 */ /* 0x000ea20000300800 */
[----:B-----5:R-:W-:Y:S02]  /*61fd0*/  PRMT R4, R4, 0x5410, R10 ;  /* 0x0000541004047816 */ /* 0x020fe4000000000a */
[----:B------:R-:W-:Y:S01]  /*61fe0*/  PRMT R10, R17, 0x5410, R16 ;  /* 0x00005410110a7816 */ /* 0x000fe20000000010 */
[----:B------:R-:W3:Y:S01]  /*61ff0*/  LDL.LU R21, [R1+0x2c] ;  /* 0x00002c0001157983 */ /* 0x000ee20000300800 */
[----:B------:R-:W-:Y:S02]  /*62000*/  PRMT R5, R5, 0x5410, R11 ;  /* 0x0000541005057816 */ /* 0x000fe4000000000b */
[----:B------:R-:W-:Y:S01]  /*62010*/  PRMT R11, R19, 0x5410, R18 ;  /* 0x00005410130b7816 */ /* 0x000fe20000000012 */
[----:B------:R-:W4:Y:S04]  /*62020*/  LDL.LU R20, [R1+0x28] ;  /* 0x0000280001147983 */ /* 0x000f280000300800 */
[----:B------:R-:W1:Y:S04]  /*62030*/  LDS.128 R16, [R12] ;  /* 0x000000000c107984 */ /* 0x000e680000000c00 */
[----:B------:R-:W-:Y:S04]  /*62040*/  STL [R1+0x34], R12 ;  /* 0x0000340c01007387 */ /* 0x000fe80000100800 */
[----:B------:R-:W5:Y:S01]  /*62050*/  LDS.128 R12, [R12+0x400] ;  /* 0x000400000c0c7984 */ /* 0x000f620000000c00 */
[----:B------:R-:W-:Y:S06]  /*62060*/  BAR.SYNC.DEFER_BLOCKING 0x0 ;  /* 0x0000000000007b1d */ /* 0x000fec0000010000 */
[----:B-1----:R1:W-:Y:S04]  /*62070*/  STL.64 [R1+0x1fe0], R18 ;  /* 0x001fe01201007387 */ /* 0x0023e80000100a00 */
[----:B------:R-:W-:Y:S04]  /*62080*/  STSM.16.M88.4 [R29], R4 ;  /* 0x000000041d007844 */ /* 0x000fe80000000200 */
[----:B-1----:R-:W2:Y:S04]  /*62090*/  LDL.LU R18, [R1+0x13c] ;  /* 0x00013c0001127983 */ /* 0x002ea80000300800 */
[----:B------:R-:W2:Y:S04]  /*620a0*/  LDL.LU R19, [R1+0x210] ;  /* 0x0002100001137983 */ /* 0x000ea80000300800 */
[----:B------:R-:W-:Y:S04]  /*620b0*/  STL.64 [R1+0x2010], R16 ;  /* 0x0020101001007387 */ /* 0x000fe80000100a00 */
[----:B-----5:R1:W-:Y:S04]  /*620c0*/  STL [R1+0x2008], R13 ;  /* 0x0020080d01007387 */ /* 0x0203e80000100800 */
[----:B-1----:R-:W5:Y:S04]  /*620d0*/  LDL R13, [R1+0x34] ;  /* 0x00003400010d7983 */ /* 0x002f680000100800 */
[----:B------:R1:W-:Y:S04]  /*620e0*/  STL.64 [R1+0x1fd8], R14 ;  /* 0x001fd80e01007387 */ /* 0x0003e80000100a00 */
[----:B-1----:R-:W3:Y:S04]  /*620f0*/  LDL.LU R14, [R1+0x194] ;  /* 0x00019400010e7983 */ /* 0x002ee80000300800 */
[----:B------:R-:W3:Y:S04]  /*62100*/  LDL.LU R15, [R1+0x190] ;  /* 0x00019000010f7983 */ /* 0x000ee80000300800 */
[----:B------:R-:W3:Y:S04]  /*62110*/  LDL.LU R5, [R1+0x20c] ;  /* 0x00020c0001057983 */ /* 0x000ee80000300800 */
[----:B------:R-:W4:Y:S04]  /*62120*/  LDL.LU R6, [R1+0x200] ;  /* 0x0002000001067983 */ /* 0x000f280000300800 */
[----:B------:R-:W5:Y:S04]  /*62130*/  LDL.LU R7, [R1+0x1f4] ;  /* 0x0001f40001077983 */ /* 0x000f680000300800 */
[----:B------:R1:W-:Y:S04]  /*62140*/  STSM.16.M88.4 [R29+0x200], R8 ;  /* 0x000200081d007844 */ /* 0x0003e80000000200 */
[----:B-1----:R-:W5:Y:S04]  /*62150*/  LDL.LU R8, [R1+0x1e8] ;  /* 0x0001e80001087983 */ /* 0x002f680000300800 */
[----:B------:R-:W5:Y:S04]  /*62160*/  LDL.LU R9, [R1+0x1e4] ;  /* 0x0001e40001097983 */ /* 0x000f680000300800 */
[----:B------:R-:W5:Y:S04]  /*62170*/  LDL.LU R10, [R1+0x1b8] ;  /* 0x0001b800010a7983 */ /* 0x000f680000300800 */
[----:B------:R-:W5:Y:S04]  /*62180*/  LDL.LU R11, [R1+0x1b4] ;  /* 0x0001b400010b7983 */ /* 0x000f680000300800 */
[----:B------:R-:W5:Y:S04]  /*62190*/  LDL.LU R16, [R1+0x18c] ;  /* 0x00018c0001107983 */ /* 0x000f680000300800 */
[----:B------:R-:W5:Y:S01]  /*621a0*/  LDL.LU R17, [R1+0x178] ;  /* 0x0001780001117983 */ /* 0x000f620000300800 */
[----:B------:R-:W-:Y:S01]  /*621b0*/  BAR.SYNC.DEFER_BLOCKING 0x0 ;  /* 0x0000000000007b1d */ /* 0x000fe20000010000 */
[----:B--2---:R-:W-:-:S05]  /*621c0*/  PRMT R4, R19, 0x5410, R18 ;  /* 0x0000541013047816 */ /* 0x004fca0000000012 */
[----:B------:R-:W2:Y:S04]  /*621d0*/  LDL.LU R18, [R1+0x54] ;  /* 0x0000540001127983 */ /* 0x000ea80000300800 */
[----:B------:R-:W2:Y:S01]  /*621e0*/  LDL.LU R19, [R1+0x50] ;  /* 0x0000500001137983 */ /* 0x000ea20000300800 */
[----:B---3--:R-:W-:-:S03]  /*621f0*/  PRMT R5, R5, 0x5410, R22 ;  /* 0x0000541005057816 */ /* 0x008fc60000000016 */
[----:B------:R-:W3:Y:S01]  /*62200*/  LDL.LU R22, [R1+0x2030] ;  /* 0x0020300001167983 */ /* 0x000ee20000300800 */
[----:B----4-:R-:W-:-:S03]  /*62210*/  PRMT R6, R6, 0x5410, R21 ;  /* 0x0000541006067816 */ /* 0x010fc60000000015 */
[----:B------:R-:W4:Y:S01]  /*62220*/  LDL.LU R21, [R1+0x202c] ;  /* 0x00202c0001157983 */ /* 0x000f220000300800 */
[----:B-----5:R-:W-:-:S03]  /*62230*/  PRMT R7, R7, 0x5410, R20 ;  /* 0x0000541007077816 */ /* 0x020fc60000000014 */
[----:B------:R-:W5:Y:S01]  /*62240*/  LDL.LU R20, [R1+0x2028] ;  /* 0x0020280001147983 */ /* 0x000f620000300800 */
[----:B------:R-:W-:Y:S02]  /*62250*/  PRMT R23, R11, 0x5410, R23 ;  /* 0x000054100b177816 */ /* 0x000fe40000000017 */
[----:B---3--:R-:W-:Y:S02]  /*62260*/  PRMT R22, R10, 0x5410, R22 ;  /* 0x000054100a167816 */ /* 0x008fe40000000016 */
[----:B----4-:R-:W-:Y:S02]  /*62270*/  PRMT R21, R9, 0x5410, R21 ;  /* 0x0000541009157816 */ /* 0x010fe40000000015 */
[----:B-----5:R-:W-:Y:S02]  /*62280*/  PRMT R20, R8, 0x5410, R20 ;  /* 0x0000541008147816 */ /* 0x020fe40000000014 */
[----:B------:R-:W1:Y:S04]  /*62290*/  LDS.128 R8, [R13] ;  /* 0x000000000d087984 */ /* 0x000e680000000c00 */
[----:B-1----:R-:W-:Y:S04]  /*622a0*/  STL.64 [R1+0x20], R8 ;  /* 0x0000200801007387 */ /* 0x002fe80000100a00 */
[----:B------:R-:W-:Y:S04]  /*622b0*/  STL.64 [R1+0x28], R10 ;  /* 0x0000280a01007387 */ /* 0x000fe80000100a00 */
[----:B------:R-:W1:Y:S01]  /*622c0*/  LDS.128 R8, [R13+0x400] ;  /* 0x000400000d087984 */ /* 0x000e620000000c00 */
[----:B------:R-:W-:Y:S06]  /*622d0*/  BAR.SYNC.DEFER_BLOCKING 0x0 ;  /* 0x0000000000007b1d */ /* 0x000fec0000010000 */
[----:B------:R-:W-:Y:S04]  /*622e0*/  STSM.16.M88.4 [R29], R4 ;  /* 0x000000041d007844 */ /* 0x000fe80000000200 */
[----:B-1----:R1:W-:Y:S04]  /*622f0*/  STL [R1+0x1fd4], R9 ;  /* 0x001fd40901007387 */ /* 0x0023e80000100800 */
[----:B-1----:R-:W3:Y:S04]  /*62300*/  LDL.LU R9, [R1+0x68] ;  /* 0x0000680001097983 */ /* 0x002ee80000300800 */
[----:B------:R1:W-:Y:S04]  /*62310*/  STL [R1+0x1fd0], R10 ;  /* 0x001fd00a01007387 */ /* 0x0003e80000100800 */
[----:B-1----:R-:W4:Y:S04]  /*62320*/  LDL.LU R10, [R1+0x1c4] ;  /* 0x0001c400010a7983 */ /* 0x002f280000300800 */
[----:B------:R1:W-:Y:S04]  /*62330*/  STL [R1+0x1fcc], R11 ;  /* 0x001fcc0b01007387 */ /* 0x0003e80000100800 */
[----:B-1----:R-:W4:Y:S04]  /*62340*/  LDL.LU R11, [R1+0x44] ;  /* 0x00004400010b7983 */ /* 0x002f280000300800 */
[----:B------:R-:W5:Y:S04]  /*62350*/  LDL.LU R6, [R1+0x48] ;  /* 0x0000480001067983 */ /* 0x000f680000300800 */
[----:B------:R-:W5:Y:S04]  /*62360*/  LDL.LU R7, [R1+0x1cc] ;  /* 0x0001cc0001077983 */ /* 0x000f680000300800 */
[----:B------:R1:W-:Y:S01]  /*62370*/  STSM.16.M88.4 [R29+0x200], R20 ;  /* 0x000200141d007844 */ /* 0x0003e20000000200 */
[----:B------:R-:W-:-:S02]  /*62380*/  PRMT R24, R16, 0x5410, R24 ;  /* 0x0000541010187816 */ /* 0x000fc40000000018 */
[----:B------:R-:W-:Y:S02]  /*62390*/  PRMT R25, R17, 0x5410, R25 ;  /* 0x0000541011197816 */ /* 0x000fe40000000019 */
[----:B--2---:R-:W-:Y:S02]  /*623a0*/  PRMT R26, R18, 0x5410, R26 ;  /* 0x00005410121a7816 */ /* 0x004fe4000000001a */
[----:B------:R-:W-:Y:S01]  /*623b0*/  PRMT R27, R19, 0x5410, R27 ;  /* 0x00005410131b7816 */ /* 0x000fe2000000001b */
[----:B------:R-:W-:Y:S06]  /*623c0*/  BAR.SYNC.DEFER_BLOCKING 0x0 ;  /* 0x0000000000007b1d */ /* 0x000fec0000010000 */
[----:B-1----:R-:W2:Y:S04]  /*623d0*/  LDL.LU R20, [R1+0x130] ;  /* 0x0001300001147983 */ /* 0x002ea80000300800 */
[----:B------:R-:W2:Y:S04]  /*623e0*/  LDL.LU R21, [R1+0x12c] ;  /* 0x00012c0001157983 */ /* 0x000ea80000300800 */
[----:B------:R-:W2:Y:S04]  /*623f0*/  LDL.LU R22, [R1+0x120] ;  /* 0x0001200001167983 */ /* 0x000ea80000300800 */
[----:B------:R-:W2:Y:S04]  /*62400*/  LDL.LU R23, [R1+0x11c] ;  /* 0x00011c0001177983 */ /* 0x000ea80000300800 */
[----:B------:R-:W1:Y:S01]  /*62410*/  LDS.128 R16, [R13] ;  /* 0x000000000d107984 */ /* 0x000e620000000c00 */
[----:B-----5:R-:W-:-:S02]  /*62420*/  PRMT R4, R7, 0x5410, R6 ;  /* 0x0000541007047816 */ /* 0x020fc40000000006 */
[----:B------:R-:W-:Y:S02]  /*62430*/  PRMT R6, R14, 0x5410, R0 ;  /* 0x000054100e067816 */ /* 0x000fe40000000000 */
[----:B------:R-:W3:Y:S01]  /*62440*/  LDL.LU R0, [R1+0xc] ;  /* 0x00000c0001007983 */ /* 0x000ee20000300800 */
[----:B------:R-:W-:-:S03]  /*62450*/  PRMT R7, R15, 0x5410, R2 ;  /* 0x000054100f077816 */ /* 0x000fc60000000002 */
[----:B------:R-:W5:Y:S04]  /*62460*/  LDL.LU R2, [R1+0x6c] ;  /* 0x00006c0001027983 */ /* 0x000f680000300800 */
[----:B-1----:R-:W-:Y:S04]  /*62470*/  STL.64 [R1+0x40], R16 ;  /* 0x0000401001007387 */ /* 0x002fe80000100a00 */
[----:B------:R-:W-:Y:S04]  /*62480*/  STL.64 [R1+0x48], R18 ;  /* 0x0000481201007387 */ /* 0x000fe80000100a00 */
[----:B------:R-:W1:Y:S01]  /*62490*/  LDS.128 R16, [R13+0x400] ;  /* 0x000400000d107984 */ /* 0x000e620000000c00 */
[----:B----4-:R-:W-:Y:S01]  /*624a0*/  PRMT R5, R10, 0x5410, R11 ;  /* 0x000054100a057816 */ /* 0x010fe2000000000b */
[----:B------:R-:W-:Y:S06]  /*624b0*/  BAR.SYNC.DEFER_BLOCKING 0x0 ;  /* 0x0000000000007b1d */ /* 0x000fec0000010000 */
[----:B------:R-:W4:Y:S04]  /*624c0*/  LDL.LU R11, [R1+0x78] ;  /* 0x00007800010b7983 */ /* 0x000f280000300800 */
[----:B------:R-:W4:Y:S04]  /*624d0*/  LDL.LU R10, [R1+0x110] ;  /* 0x00011000010a7983 */ /* 0x000f280000300800 */
[----:B------:R-:W-:Y:S04]  /*624e0*/  STSM.16.M88.4 [R29], R4 ;  /* 0x000000041d007844 */ /* 0x000fe80000000200 */
[----:B-1----:R1:W-:Y:S04]  /*624f0*/  STL.64 [R1+0x50], R16 ;  /* 0x0000501001007387 */ /* 0x0023e80000100a00 */
[----:B------:R0:W-:Y:S04]  /*62500*/  STL.64 [R1+0x58], R18 ;  /* 0x0000581201007387 */ /* 0x0001e80000100a00 */
[----:B------:R-:W3:Y:S04]  /*62510*/  LDL.LU R14, [R1+0x7c] ;  /* 0x00007c00010e7983 */ /* 0x000ee80000300800 */
[----:B------:R-:W3:Y:S04]  /*62520*/  LDL.LU R15, [R1+0x10c] ;  /* 0x00010c00010f7983 */ /* 0x000ee80000300800 */
[----:B-1----:R-:W3:Y:S04]  /*62530*/  LDL.LU R16, [R1+0x10] ;  /* 0x0000100001107983 */ /* 0x002ee80000300800 */
[----:B------:R-:W3:Y:S04]  /*62540*/  LDL.LU R17, [R1+0x108] ;  /* 0x0001080001117983 */ /* 0x000ee80000300800 */
[----:B0-----:R-:W3:Y:S04]  /*62550*/  LDL.LU R18, [R1+0x14] ;  /* 0x0000140001127983 */ /* 0x001ee80000300800 */
[----:B------:R-:W3:Y:S04]  /*62560*/  LDL.LU R19, [R1+0x104] ;  /* 0x0001040001137983 */ /* 0x000ee80000300800 */
[----:B------:R-:W3:Y:S04]  /*62570*/  LDL.LU R4, [R1+0x118] ;  /* 0x0001180001047983 */ /* 0x000ee80000300800 */
[----:B------:R-:W3:Y:S04]  /*62580*/  LDL.LU R5, [R1+0x60] ;  /* 0x0000600001057983 */ /* 0x000ee80000300800 */
[----:B------:R-:W3:Y:S04]  /*62590*/  LDL.LU R6, [R1+0x114] ;  /* 0x0001140001067983 */ /* 0x000ee80000300800 */
[----:B------:R-:W5:Y:S04]  /*625a0*/  LDL.LU R7, [R1+0x4] ;  /* 0x0000040001077983 */ /* 0x000f680000300800 */
[----:B------:R0:W-:Y:S04]  /*625b0*/  STSM.16.M88.4 [R29+0x200], R24 ;  /* 0x000200181d007844 */ /* 0x0001e80000000200 */
[----:B0-----:R-:W3:Y:S04]  /*625c0*/  LDL.LU R25, [R1+0x64] ;  /* 0x0000640001197983 */ /* 0x001ee80000300800 */
[----:B------:R-:W4:Y:S04]  /*625d0*/  LDL.LU R26, [R1] ;  /* 0x00000000011a7983 */ /* 0x000f280000300800 */
[----:B------:R-:W5:Y:S01]  /*625e0*/  LDL.LU R27, [R1+0x8] ;  /* 0x00000800011b7983 */ /* 0x000f620000300800 */
[----:B--2---:R-:W-:-:S03]  /*625f0*/  PRMT R20, R20, 0x5410, R3 ;  /* 0x0000541014147816 */ /* 0x004fc60000000003 */
[----:B------:R-:W2:Y:S01]  /*62600*/  LDL.LU R3, [R1+0x1c] ;  /* 0x00001c0001037983 */ /* 0x000ea20000300800 */
[----:B------:R-:W-:Y:S01]  /*62610*/  PRMT R22, R22, 0x5410, R28 ;  /* 0x0000541016167816 */ /* 0x000fe2000000001c */
[----:B------:R-:W-:Y:S01]  /*62620*/  BAR.SYNC.DEFER_BLOCKING 0x0 ;  /* 0x0000000000007b1d */ /* 0x000fe20000010000 */
[----:B---3--:R-:W-:Y:S02]  /*62630*/  PRMT R21, R21, 0x5410, R25 ;  /* 0x0000541015157816 */ /* 0x008fe40000000019 */
[----:B------:R-:W-:Y:S02]  /*62640*/  PRMT R25, R6, 0x5410, R5 ;  /* 0x0000541006197816 */ /* 0x000fe40000000005 */
[----:B----4-:R-:W-:Y:S02]  /*62650*/  PRMT R23, R23, 0x5410, R26 ;  /* 0x0000541017177816 */ /* 0x010fe4000000001a */
[----:B-----5:R-:W-:Y:S02]  /*62660*/  PRMT R26, R2, 0x5410, R7 ;  /* 0x00005410021a7816 */ /* 0x020fe40000000007 */
[----:B------:R-:W-:-:S02]  /*62670*/  PRMT R24, R4, 0x5410, R27 ;  /* 0x0000541004187816 */ /* 0x000fc4000000001b */
[----:B------:R-:W0:Y:S01]  /*62680*/  LDS.128 R4, [R13] ;  /* 0x000000000d047984 */ /* 0x000e220000000c00 */
[----:B------:R-:W-:-:S03]  /*62690*/  PRMT R27, R9, 0x5410, R0 ;  /* 0x00005410091b7816 */ /* 0x000fc60000000000 */
[----:B------:R-:W2:Y:S04]  /*626a0*/  LDL.LU R9, [R1+0x80] ;  /* 0x0000800001097983 */ /* 0x000ea80000300800 */
[----:B0-----:R-:W-:Y:S04]  /*626b0*/  STL.64 [R1+0x60], R4 ;  /* 0x0000600401007387 */ /* 0x001fe80000100a00 */
[----:B------:R-:W-:Y:S04]  /*626c0*/  STL.64 [R1+0x68], R6 ;  /* 0x0000680601007387 */ /* 0x000fe80000100a00 */
[----:B------:R-:W0:Y:S01]  /*626d0*/  LDS.128 R4, [R13+0x400] ;  /* 0x000400000d047984 */ /* 0x000e220000000c00 */
[----:B------:R-:W-:Y:S06]  /*626e0*/  BAR.SYNC.DEFER_BLOCKING 0x0 ;  /* 0x0000000000007b1d */ /* 0x000fec0000010000 */
[----:B------:R1:W-:Y:S04]  /*626f0*/  STSM.16.M88.4 [R29], R20 ;  /* 0x000000141d007844 */ /* 0x0003e80000000200 */
[----:B------:R-:W-:Y:S04]  /*62700*/  STSM.16.M88.4 [R29+0x200], R24 ;  /* 0x000200181d007844 */ /* 0x000fe80000000200 */
[----:B0-----:R0:W-:Y:S01]  /*62710*/  STL.64 [R1+0x1ff0], R6 ;  /* 0x001ff00601007387 */ /* 0x0011e20000100a00 */
[----:B-1----:R-:W-:-:S02]  /*62720*/  PRMT R22, R17, 0x5410, R16 ;  /* 0x0000541011167816 */ /* 0x002fc40000000010 */
[----:B------:R-:W-:Y:S01]  /*62730*/  PRMT R23, R19, 0x5410, R18 ;  /* 0x0000541013177816 */ /* 0x000fe20000000012 */
[----:B0-----:R-:W3:Y:S04]  /*62740*/  LDL.LU R6, [R1+0x18] ;  /* 0x0000180001067983 */ /* 0x001ee80000300800 */
[----:B------:R-:W3:Y:S01]  /*62750*/  LDL.LU R7, [R1+0x84] ;  /* 0x0000840001077983 */ /* 0x000ee20000300800 */
[----:B------:R-:W-:-:S03]  /*62760*/  PRMT R20, R10, 0x5410, R11 ;  /* 0x000054100a147816 */ /* 0x000fc6000000000b */
[----:B------:R0:W-:Y:S01]  /*62770*/  STL.64 [R1+0x1fe8], R4 ;  /* 0x001fe80401007387 */ /* 0x0001e20000100a00 */
[----:B------:R-:W-:-:S03]  /*62780*/  PRMT R21, R15, 0x5410, R14 ;  /* 0x000054100f157816 */ /* 0x000fc6000000000e */
[----:B------:R-:W4:Y:S04]  /*62790*/  LDL.LU R24, [R1+0x70] ;  /* 0x0000700001187983 */ /* 0x000f280000300800 */
[----:B------:R-:W4:Y:S04]  /*627a0*/  LDL.LU R25, [R1+0x8c] ;  /* 0x00008c0001197983 */ /* 0x000f280000300800 */
[----:B------:R-:W5:Y:S04]  /*627b0*/  LDL.LU R26, [R1+0x74] ;  /* 0x00007400011a7983 */ /* 0x000f680000300800 */
[----:B------:R-:W5:Y:S04]  /*627c0*/  LDL.LU R27, [R1+0x88] ;  /* 0x00008800011b7983 */ /* 0x000f680000300800 */
[----:B------:R-:W2:Y:S04]  /*627d0*/  LDL.LU R14, [R1+0xa8] ;  /* 0x0000a800010e7983 */ /* 0x000ea80000300800 */
[----:B------:R-:W2:Y:S04]  /*627e0*/  LDL.LU R15, [R1+0x100] ;  /* 0x00010000010f7983 */ /* 0x000ea80000300800 */
[----:B------:R-:W-:Y:S04]  /*627f0*/  STL.64 [R1+0x2020], R22 ;  /* 0x0020201601007387 */ /* 0x000fe80000100a00 */
[----:B------:R-:W-:Y:S01]  /*62800*/  STL.64 [R1+0x2018], R20 ;  /* 0x0020181401007387 */ /* 0x000fe20000100a00 */
[----:B------:R-:W-:Y:S06]  /*62810*/  BAR.SYNC.DEFER_BLOCKING 0x0 ;  /* 0x0000000000007b1d */ /* 0x000fec0000010000 */
[----:B------:R-:W2:Y:S04]  /*62820*/  LDL.LU R2, [R1+0xac] ;  /* 0x0000ac0001027983 */ /* 0x000ea80000300800 */
[----:B------:R-:W2:Y:S04]  /*62830*/  LDL.LU R10, [R1+0xfc] ;  /* 0x0000fc00010a7983 */ /* 0x000ea80000300800 */
[----:B0-----:R-:W2:Y:S04]  /*62840*/  LDL.LU R4, [R1+0xf4] ;  /* 0x0000f40001047983 */ /* 0x001ea80000300800 */
[----:B------:R-:W2:Y:S04]  /*62850*/  LDL.LU R5, [R1+0xa0] ;  /* 0x0000a00001057983 */ /* 0x000ea80000300800 */
[----:B------:R-:W0:Y:S04]  /*62860*/  LDS.128 R20, [R13] ;  /* 0x000000000d147984 */ /* 0x000e280000000c00 */
[----:B------:R-:W2:Y:S04]  /*62870*/  LDL.LU R28, [R1+0xf0] ;  /* 0x0000f000011c7983 */ /* 0x000ea80000300800 */
[----:B------:R-:W2:Y:S04]  /*62880*/  LDL.LU R0, [R1+0xa4] ;  /* 0x0000a40001007983 */ /* 0x000ea80000300800 */
[----:B------:R-:W2:Y:S04]  /*62890*/  LDL.LU R11, [R1+0xec] ;  /* 0x0000ec00010b7983 */ /* 0x000ea80000300800 */
[----:B------:R-:W2:Y:S04]  /*628a0*/  LDL.LU R16, [R1+0x90] ;  /* 0x0000900001107983 */ /* 0x000ea80000300800 */
[----:B------:R-:W2:Y:S04]  /*628b0*/  LDL.LU R17, [R1+0xe0] ;  /* 0x0000e00001117983 */ /* 0x000ea80000300800 */
[----:B------:R-:W2:Y:S04]  /*628c0*/  LDL.LU R18, [R1+0x94] ;  /* 0x0000940001127983 */ /* 0x000ea80000300800 */
[----:B------:R-:W2:Y:S04]  /*628d0*/  LDL.LU R19, [R1+0xdc] ;  /* 0x0000dc0001137983 */ /* 0x000ea80000300800 */
[----:B0-----:R-:W-:Y:S04]  /*628e0*/  STL.64 [R1+0x70], R20 ;  /* 0x0000701401007387 */ /* 0x001fe80000100a00 */
[----:B------:R-:W-:Y:S04]  /*628f0*/  STL.64 [R1+0x78], R22 ;  /* 0x0000781601007387 */ /* 0x000fe80000100a00 */
[----:B------:R-:W0:Y:S04]  /*62900*/  LDS.128 R20, [R13+0x400] ;  /* 0x000400000d147984 */ /* 0x000e280000000c00 */
[----:B0-----:R-:W-:Y:S04]  /*62910*/  STL.64 [R1+0x80], R20 ;  /* 0x0000801401007387 */ /* 0x001fe80000100a00 */
[----:B------:R0:W-:Y:S04]  /*62920*/  STL.64 [R1+0x88], R22 ;  /* 0x0000881601007387 */ /* 0x0001e80000100a00 */
[----:B0-----:R-:W2:Y:S04]  /*62930*/  LDL.LU.64 R22, [R1+0x2020] ;  /* 0x0020200001167983 */ /* 0x001ea80000300a00 */
[----:B------:R-:W2:Y:S01]  /*62940*/  LDL.LU.64 R20, [R1+0x2018] ;  /* 0x0020180001147983 */ /* 0x000ea20000300a00 */
[----:B------:R-:W-:Y:S01]  /*62950*/  BAR.SYNC.DEFER_BLOCKING 0x0 ;  /* 0x0000000000007b1d */ /* 0x000fe20000010000 */
[----:B----4-:R-:W-:-:S02]  /*62960*/  PRMT R24, R25, 0x5410, R24 ;  /* 0x0000541019187816 */ /* 0x010fc40000000018 */
[----:B-----5:R-:W-:Y:S02]  /*62970*/  PRMT R25, R27, 0x5410, R26 ;  /* 0x000054101b197816 */ /* 0x020fe4000000001a */
[----:B---3--:R-:W-:Y:S02]  /*62980*/  PRMT R26, R7, 0x5410, R6 ;  /* 0x00005410071a7816 */ /* 0x008fe40000000006 */
[----:B--2---:R-:W-:Y:S01]  /*62990*/  PRMT R27, R9, 0x5410, R3 ;  /* 0x00005410091b7816 */ /* 0x004fe20000000003 */
[----:B------:R-:W2:Y:S04]  /*629a0*/  LDL.LU R7, [R1+0xbc] ;  /* 0x0000bc0001077983 */ /* 0x000ea80000300800 */
[----:B------:R-:W2:Y:S04]  /*629b0*/  LDL.LU R3, [R1+0xe8] ;  /* 0x0000e80001037983 */ /* 0x000ea80000300800 */
[----:B------:R0:W-:Y:S04]  /*629c0*/  STSM.16.M88.4 [R29], R20 ;  /* 0x000000141d007844 */ /* 0x0001e80000000200 */
[----:B0-----:R-:W3:Y:S04]  /*629d0*/  LDL.LU R21, [R1+0x98] ;  /* 0x0000980001157983 */ /* 0x001ee80000300800 */
[----:B------:R-:W3:Y:S04]  /*629e0*/  LDL.LU R22, [R1+0xf8] ;  /* 0x0000f80001167983 */ /* 0x000ee80000300800 */
[----:B------:R-:W4:Y:S04]  /*629f0*/  LDL.LU R23, [R1+0x9c] ;  /* 0x00009c0001177983 */ /* 0x000f280000300800 */
[----:B------:R0:W-:Y:S04]  /*62a00*/  STSM.16.M88.4 [R29+0x200], R24 ;  /* 0x000200181d007844 */ /* 0x0001e80000000200 */
[----:B------:R-:W5:Y:S04]  /*62a10*/  LDL.LU R6, [R1+0xc0] ;  /* 0x0000c00001067983 */ /* 0x000f680000300800 */
[----:B------:R-:W5:Y:S01]  /*62a20*/  LDL.LU R9, [R1+0xe4] ;  /* 0x0000e40001097983 */ /* 0x000f620000300800 */
[----:B0-----:R-:W-:-:S03]  /*62a30*/  PRMT R24, R15, 0x5410, R14 ;  /* 0x000054100f187816 */ /* 0x001fc6000000000e */
[----:B------:R-:W2:Y:S01]  /*62a40*/  LDL.LU R14, [R1+0x30] ;  /* 0x00003000010e7983 */ /* 0x000ea20000300800 */
[----:B------:R-:W-:-:S03]  /*62a50*/  PRMT R25, R10, 0x5410, R2 ;  /* 0x000054100a197816 */ /* 0x000fc60000000002 */
[----:B------:R-:W2:Y:S04]  /*62a60*/  LDL.LU R15, [R1+0xd0] ;  /* 0x0000d000010f7983 */ /* 0x000ea80000300800 */
[----:B------:R-:W2:Y:S04]  /*62a70*/  LDL.LU R2, [R1+0x38] ;  /* 0x0000380001027983 */ /* 0x000ea80000300800 */
[----:B------:R-:W2:Y:S01]  /*62a80*/  LDL.LU R10, [R1+0xcc] ;  /* 0x0000cc00010a7983 */ /* 0x000ea20000300800 */
[----:B------:R-:W-:Y:S01]  /*62a90*/  PRMT R20, R28, 0x5410, R5 ;  /* 0x000054101c147816 */ /* 0x000fe20000000005 */
[----:B------:R-:W-:Y:S01]  /*62aa0*/  BAR.SYNC.DEFER_BLOCKING 0x0 ;  /* 0x0000000000007b1d */ /* 0x000fe20000010000 */
[----:B---3--:R-:W-:-:S02]  /*62ab0*/  PRMT R26, R22, 0x5410, R21 ;  /* 0x00005410161a7816 */ /* 0x008fc40000000015 */
[----:B------:R-:W-:Y:S02]  /*62ac0*/  PRMT R22, R17, 0x5410, R16 ;  /* 0x0000541011167816 */ /* 0x000fe40000000010 */
[----:B----4-:R-:W-:Y:S02]  /*62ad0*/  PRMT R27, R4, 0x5410, R23 ;  /* 0x00005410041b7816 */ /* 0x010fe40000000017 */
[----:B------:R-:W-:Y:S02]  /*62ae0*/  PRMT R23, R19, 0x5410, R18 ;  /* 0x0000541013177816 */ /* 0x000fe40000000012 */
[----:B------:R-:W0:Y:S04]  /*62af0*/  LDS.128 R16, [R13] ;  /* 0x000000000d107984 */ /* 0x000e280000000c00 */
[----:B0-----:R-:W-:Y:S04]  /*62b00*/  STL.64 [R1+0x90], R16 ;  /* 0x0000901001007387 */ /* 0x001fe80000100a00 */
[----:B------:R-:W-:Y:S04]  /*62b10*/  STL.64 [R1+0x98], R18 ;  /* 0x0000981201007387 */ /* 0x000fe80000100a00 */
[----:B------:R-:W0:Y:S01]  /*62b20*/  LDS.128 R16, [R13+0x400] ;  /* 0x000400000d107984 */ /* 0x000e220000000c00 */
[----:B------:R-:W-:Y:S01]  /*62b30*/  PRMT R21, R11, 0x5410, R0 ;  /* 0x000054100b157816 */ /* 0x000fe20000000000 */
[----:B------:R-:W-:Y:S06]  /*62b40*/  BAR.SYNC.DEFER_BLOCKING 0x0 ;  /* 0x0000000000007b1d */ /* 0x000fec0000010000 */
[----:B0-----:R0:W-:Y:S04]  /*62b50*/  STL.64 [R1+0xa0], R16 ;  /* 0x0000a01001007387 */ /* 0x0011e80000100a00 */
[----:B------:R1:W-:Y:S04]  /*62b60*/  STL.64 [R1+0xa8], R18 ;  /* 0x0000a81201007387 */ /* 0x0003e80000100a00 */
[----:B0-----:R-:W3:Y:S04]  /*62b70*/  LDL.LU.64 R16, [R1+0x2010] ;  /* 0x0020100001107983 */ /* 0x001ee80000300a00 */
[----:B------:R-:W4:Y:S04]  /*62b80*/  LDL R0, [R1+0x9c4] ;  /* 0x0009c40001007983 */ /* 0x000f280000100800 */
[----:B------:R-:W2:Y:S04]  /*62b90*/  LDL.LU R28, [R1+0xb8] ;  /* 0x0000b800011c7983 */ /* 0x000ea80000300800 */
[----:B------:R-:W2:Y:S04]  /*62ba0*/  LDL.LU R11, [R1+0xd8] ;  /* 0x0000d800010b7983 */ /* 0x000ea80000300800 */
[----:B-1----:R-:W2:Y:S04]  /*62bb0*/  LDL.LU R18, [R1+0xb4] ;  /* 0x0000b40001127983 */ /* 0x002ea80000300800 */
[----:B------:R-:W2:Y:S04]  /*62bc0*/  LDL.LU R19, [R1+0xd4] ;  /* 0x0000d40001137983 */ /* 0x000ea80000300800 */
[----:B------:R-:W-:Y:S04]  /*62bd0*/  STSM.16.M88.4 [R29], R24 ;  /* 0x000000181d007844 */ /* 0x000fe80000000200 */
[----:B------:R-:W-:Y:S01]  /*62be0*/  STSM.16.M88.4 [R29+0x200], R20 ;  /* 0x000200141d007844 */ /* 0x000fe20000000200 */
[----:B------:R-:W-:Y:S06]  /*62bf0*/  BAR.SYNC.DEFER_BLOCKING 0x0 ;  /* 0x0000000000007b1d */ /* 0x000fec0000010000 */
[----:B------:R-:W0:Y:S04]  /*62c00*/  LDS.128 R20, [R13] ;  /* 0x000000000d147984 */ /* 0x000e280000000c00 */
[----:B------:R-:W1:Y:S01]  /*62c10*/  LDS.128 R24, [R13+0x400] ;  /* 0x000400000d187984 */ /* 0x000e620000000c00 */
[----:B------:R-:W-:Y:S06]  /*62c20*/  BAR.SYNC.DEFER_BLOCKING 0x0 ;  /* 0x0000000000007b1d */ /* 0x000fec0000010000 */
[----:B--2---:R2:W-:Y:S04]  /*62c30*/  STL.64 [R1+0x2000], R18 ;  /* 0x0020001201007387 */ /* 0x0045e80000100a00 */
[----:B---3--:R3:W-:Y:S01]  /*62c40*/  STL.64 [R1+0x1ff8], R16 ;  /* 0x001ff81001007387 */ /* 0x0087e20000100a00 */
[----:B--2---:R-:W-:-:S02]  /*62c50*/  PRMT R18, R15, 0x5410, R14 ;  /* 0x000054100f127816 */ /* 0x004fc4000000000e */
[----:B---3--:R-:W-:Y:S02]  /*62c60*/  PRMT R16, R3, 0x5410, R7 ;  /* 0x0000541003107816 */ /* 0x008fe40000000007 */
[----:B------:R-:W2:Y:S01]  /*62c70*/  LDL.LU R7, [R1+0xb0] ;  /* 0x0000b00001077983 */ /* 0x000ea20000300800 */
[----:B-----5:R-:W-:-:S03]  /*62c80*/  PRMT R17, R9, 0x5410, R6 ;  /* 0x0000541009117816 */ /* 0x020fc60000000006 */
[----:B------:R-:W2:Y:S01]  /*62c90*/  LDL.LU R3, [R1+0xc8] ;  /* 0x0000c80001037983 */ /* 0x000ea20000300800 */
[----:B------:R-:W-:-:S03]  /*62ca0*/  PRMT R19, R10, 0x5410, R2 ;  /* 0x000054100a137816 */ /* 0x000fc60000000002 */
[----:B------:R-:W3:Y:S04]  /*62cb0*/  LDL.LU R14, [R1+0x3c] ;  /* 0x00003c00010e7983 */ /* 0x000ee80000300800 */
[----:B------:R-:W3:Y:S04]  /*62cc0*/  LDL.LU R15, [R1+0xc4] ;  /* 0x0000c400010f7983 */ /* 0x000ee80000300800 */
[----:B------:R-:W5:Y:S04]  /*62cd0*/  LDL R9, [R1+0x9b4] ;  /* 0x0009b40001097983 */ /* 0x000f680000100800 */
[----:B0-----:R0:W-:Y:S04]  /*62ce0*/  STL [R1+0x1fc8], R22 ;  /* 0x001fc81601007387 */ /* 0x0011e80000100800 */
[----:B------:R-:W-:Y:S04]  /*62cf0*/  STSM.16.M88.4 [R29], R16 ;  /* 0x000000101d007844 */ /* 0x000fe80000000200 */
[----:B0-----:R-:W5:Y:S04]  /*62d00*/  LDL R22, [R1+0x9c4] ;  /* 0x0009c40001167983 */ /* 0x001f680000100800 */
[----:B------:R0:W-:Y:S04]  /*62d10*/  STL [R1+0x1fc4], R23 ;  /* 0x001fc41701007387 */ /* 0x0001e80000100800 */
[----:B0-----:R-:W5:Y:S04]  /*62d20*/  LDL R23, [R1+0x750] ;  /* 0x0007500001177983 */ /* 0x001f680000100800 */
[----:B------:R-:W5:Y:S04]  /*62d30*/  LDL.LU R13, [R1+0x2008] ;  /* 0x00200800010d7983 */ /* 0x000f680000300800 */
[----:B------:R-:W5:Y:S04]  /*62d40*/  LDL.LU.64 R18, [R1+0x2000] ;  /* 0x0020000001127983 */ /* 0x000f680000300a00 */
[----:B------:R-:W5:Y:S01]  /*62d50*/  LDL.LU.64 R16, [R1+0x1ff8] ;  /* 0x001ff80001107983 */ /* 0x000f620000300a00 */
[----:B------:R-:W-:Y:S01]  /*62d60*/  PRMT R4, R11, 0x5410, R28 ;  /* 0x000054100b047816 */ /* 0x000fe2000000001c */
[----:B----4-:R-:W-:-:S05]  /*62d70*/  IMAD R0, R0, UR4, RZ ;  /* 0x0000000400007c24 */ /* 0x010fca000f8e02ff */
[----:B------:R-:W-:-:S04]  /*62d80*/  IADD3 R2, P6, PT, R0, UR6, RZ ;  /* 0x0000000600027c10 */ /* 0x000fc8000ffde0ff */
[----:B------:R-:W-:Y:S01]  /*62d90*/  LEA.HI.X.SX32 R0, R0, UR7, 0x1, P6 ;  /* 0x0000000700007c11 */ /* 0x000fe2000b0f0eff */
[----:B------:R-:W0:Y:S01]  /*62da0*/  LDCU.64 UR6, c[0x0][0x398] ;  /* 0x00007300ff0677ac */ /* 0x000e220008000a00 */
[----:B--2---:R-:W-:Y:S02]  /*62db0*/  PRMT R6, R3, 0x5410, R7 ;  /* 0x0000541003067816 */ /* 0x004fe40000000007 */
[----:B---3--:R-:W-:Y:S01]  /*62dc0*/  PRMT R7, R15, 0x5410, R14 ;  /* 0x000054100f077816 */ /* 0x008fe2000000000e */
[C---:B-----5:R-:W-:Y:S01]  /*62dd0*/  IMAD R28, R9.reuse, UR8, RZ ;  /* 0x00000008091c7c24 */ /* 0x060fe2000f8e02ff */
[----:B------:R-:W-:Y:S01]  /*62de0*/  ISETP.GE.AND P4, PT, R9, UR18, PT ;  /* 0x0000001209007c0c */ /* 0x000fe2000bf86270 */
[----:B------:R-:W2:Y:S01]  /*62df0*/  LDCU.64 UR8, c[0x0][0x398] ;  /* 0x00007300ff0877ac */ /* 0x000ea20008000a00 */
[----:B------:R-:W3:Y:S01]  /*62e00*/  LDCU UR18, c[0x0][0x3b8] ;  /* 0x00007700ff1277ac */ /* 0x000ee20008000800 */
[----:B------:R-:W-:Y:S01]  /*62e10*/  ISETP.GE.AND P5, PT, R22, UR16, PT ;  /* 0x0000001016007c0c */ /* 0x000fe2000bfa6270 */
[----:B------:R-:W4:Y:S01]  /*62e20*/  LDCU UR16, c[0x0][0x39c] ;  /* 0x00007380ff1077ac */ /* 0x000f220008000800 */
[----:B------:R-:W-:Y:S01]  /*62e30*/  IMAD R10, R23, UR5, RZ ;  /* 0x00000005170a7c24 */ /* 0x000fe2000f8e02ff */
[----:B------:R-:W5:Y:S01]  /*62e40*/  LDCU.64 UR4, c[0x0][0x398] ;  /* 0x00007300ff0477ac */ /* 0x000f620008000a00 */
[----:B------:R-:W-:-:S05]  /*62e50*/  PRMT R5, R19, 0x5410, R18 ;  /* 0x0000541013057816 */ /* 0x000fca0000000012 */
[----:B------:R0:W-:Y:S01]  /*62e60*/  STSM.16.M88.4 [R29+0x200], R4 ;  /* 0x000200041d007844 */ /* 0x0001e20000000200 */
[----:B------:R-:W-:Y:S01]  /*62e70*/  SHF.R.S32.HI R11, RZ, 0x1f, R10 ;  /* 0x0000001fff0b7819 */ /* 0x000fe2000001140a */
[----:B------:R-:W-:Y:S01]  /*62e80*/  BAR.SYNC.DEFER_BLOCKING 0x0 ;  /* 0x0000000000007b1d */ /* 0x000fe20000010000 */
[----:B------:R-:W-:Y:S02]  /*62e90*/  IADD3 R18, P6, PT, R10, R2, RZ ;  /* 0x000000020a127210 */ /* 0x000fe40007fde0ff */
[----:B------:R-:W-:-:S03]  /*62ea0*/  ISETP.LT.AND P5, PT, R23, UR29, !P5 ;  /* 0x0000001d17007c0c */ /* 0x000fc6000efa1270 */
[----:B------:R-:W-:Y:S01]  /*62eb0*/  IMAD.X R19, R11, 0x1, R0, P6 ;  /* 0x000000010b137824 */ /* 0x000fe200030e0600 */
[C---:B------:R-:W-:Y:S01]  /*62ec0*/  IADD3 R3, P6, PT, R28.reuse, UR10, RZ ;  /* 0x0000000a1c037c10 */ /* 0x040fe2000ffde0ff */
[----:B------:R-:W1:Y:S01]  /*62ed0*/  LDCU UR10, c[0x0][0x39c] ;  /* 0x00007380ff0a77ac */ /* 0x000e620008000800 */
[----:B------:R-:W-:Y:S02]  /*62ee0*/  ISETP.LT.AND P4, PT, R23, UR31, !P4 ;  /* 0x0000001f17007c0c */ /* 0x000fe4000e781270 */
[----:B------:R-:W-:Y:S01]  /*62ef0*/  LEA.HI.X.SX32 R28, R28, UR11, 0x1, P6 ;  /* 0x0000000b1c1c7c11 */ /* 0x000fe2000b0f0eff */
[----:B0-----:R-:W3:Y:S01]  /*62f00*/  LDL.LU.64 R6, [R1+0x1ff0] ;  /* 0x001ff00001067983 */ /* 0x001ee20000300a00 */
[----:B------:R-:W-:Y:S02]  /*62f10*/  IADD3 R14, P6, PT, R10, R3, RZ ;  /* 0x000000030a0e7210 */ /* 0x000fe40007fde0ff */
[C---:B------:R-:W-:Y:S01]  /*62f20*/  PRMT R29, R16.reuse, 0x7770, RZ ;  /* 0x00007770101d7816 */ /* 0x040fe200000000ff */
[----:B------:R-:W3:Y:S02]  /*62f30*/  LDL.LU.64 R4, [R1+0x1fe8] ;  /* 0x001fe80001047983 */ /* 0x000ee40000300a00 */
[----:B------:R-:W-:Y:S01]  /*62f40*/  IMAD.X R15, R11, 0x1, R28, P6 ;  /* 0x000000010b0f7824 */ /* 0x000fe200030e061c */
[----:B------:R-:W-:Y:S01]  /*62f50*/  PRMT R11, R16, 0x7771, RZ ;  /* 0x00007771100b7816 */ /* 0x000fe200000000ff */
[----:B------:R0:W-:Y:S01]  /*62f60*/  @P5 STG.E.U8 desc[UR42][R18.64], R29 ;  /* 0x0000001d12005986 */ /* 0x0001e2000c10112a */
[----:B-----5:R-:W-:Y:S01]  /*62f70*/  ISETP.LT.AND P5, PT, R22, UR4, !P3 ;  /* 0x0000000416007c0c */ /* 0x020fe2000dfa1270 */
[----:B------:R-:W5:Y:S02]  /*62f80*/  LDCU UR4, c[0x0][0x3b8] ;  /* 0x00007700ff0477ac */ /* 0x000f640008000800 */
[----:B------:R1:W-:Y:S01]  /*62f90*/  @P4 STG.E.U8 desc[UR42][R14.64], R11 ;  /* 0x0000000b0e004986 */ /* 0x0003e2000c10112a */
[----:B------:R-:W-:Y:S01]  /*62fa0*/  ISETP.LT.AND P4, PT, R9, UR6, !P3 ;  /* 0x0000000609007c0c */ /* 0x000fe2000df81270 */
[----:B------:R-:W2:Y:S01]  /*62fb0*/  LDCU UR6, c[0x0][0x3b8] ;  /* 0x00007700ff0677ac */ /* 0x000ea20008000800 */
[----:B0-----:R-:W-:Y:S01]  /*62fc0*/  VIADD R29, R10, UR12 ;  /* 0x0000000c0a1d7c36 */ /* 0x001fe20008000000 */
[----:B------:R-:W0:Y:S01]  /*62fd0*/  LDCU.64 UR12, c[0x0][0x398] ;  /* 0x00007300ff0c77ac */ /* 0x000e220008000a00 */
[----:B-1----:R-:W-:-:S03]  /*62fe0*/  VIADD R14, R23, 0x4 ;  /* 0x00000004170e7836 */ /* 0x002fc60000000000 */
[----:B------:R-:W-:Y:S02]  /*62ff0*/  SHF.R.S32.HI R15, RZ, 0x1f, R29 ;  /* 0x0000001fff0f7819 */ /* 0x000fe4000001141d */
[C---:B------:R-:W-:Y:S02]  /*63000*/  IADD3 R18, P3, PT, R29.reuse, R2, RZ ;  /* 0x000000021d127210 */ /* 0x040fe40007f7e0ff */
[----:B------:R-:W-:-:S03]  /*63010*/  IADD3 R10, P6, PT, R29, R3, RZ ;  /* 0x000000031d0a7210 */ /* 0x000fc60007fde0ff */
[C---:B------:R-:W-:Y:S01]  /*63020*/  IMAD.X R19, R15.reuse, 0x1, R0, P3 ;  /* 0x000000010f137824 */ /* 0x040fe200018e0600 */
[----:B------:R-:W-:Y:S01]  /*63030*/  ISETP.GE.AND P3, PT, R14, UR10, PT ;  /* 0x0000000a0e007c0c */ /* 0x000fe2000bf66270 */
[----:B------:R-:W-:Y:S01]  /*63040*/  IMAD.X R11, R15, 0x1, R28, P6 ;  /* 0x000000010f0b7824 */ /* 0x000fe200030e061c */
[C---:B------:R-:W-:Y:S01]  /*63050*/  PRMT R14, R16.reuse, 0x7772, RZ ;  /* 0x00007772100e7816 */ /* 0x040fe200000000ff */
[----:B------:R-:W1:Y:S01]  /*63060*/  LDCU.64 UR10, c[0x0][0x398] ;  /* 0x00007300ff0a77ac */ /* 0x000e620008000a00 */
[----:B------:R-:W-:-:S03]  /*63070*/  PRMT R16, R16, 0x7773, RZ ;  /* 0x0000777310107816 */ /* 0x000fc600000000ff */
[----:B------:R-:W-:Y:S04]  /*63080*/  @P5 STG.E.U8 desc[UR42][R18.64], R14 ;  /* 0x0000000e12005986 */ /* 0x000fe8000c10112a */
[----:B------:R1:W-:Y:S01]  /*63090*/  @P4 STG.E.U8 desc[UR42][R10.64], R16 ;  /* 0x000000100a004986 */ /* 0x0003e2000c10112a */
[----:B--2---:R-:W-:Y:S01]  /*630a0*/  ISETP.LT.AND P5, PT, R22, UR8, !P2 ;  /* 0x0000000816007c0c */ /* 0x004fe2000d7a1270 */
[----:B------:R-:W2:Y:S01]  /*630b0*/  LDCU UR8, c[0x0][0x3b8] ;  /* 0x00007700ff0877ac */ /* 0x000ea20008000800 */
[----:B0-----:R-:W-:Y:S01]  /*630c0*/  ISETP.LT.AND P4, PT, R9, UR12, !P2 ;  /* 0x0000000c09007c0c */ /* 0x001fe2000d781270 */
[----:B------:R-:W0:Y:S01]  /*630d0*/  LDCU UR12, c[0x0][0x39c] ;  /* 0x00007380ff0c77ac */ /* 0x000e220008000800 */
[----:B-1----:R-:W-:Y:S01]  /*630e0*/  VIADD R16, R29, UR14 ;  /* 0x0000000e1d107c36 */ /* 0x002fe20008000000 */
[----:B------:R-:W1:Y:S01]  /*630f0*/  LDCU.64 UR14, c[0x0][0x398] ;  /* 0x00007300ff0e77ac */ /* 0x000e620008000a00 */
[----:B------:R-:W-:-:S03]  /*63100*/  VIADD R14, R23, 0x5 ;  /* 0x00000005170e7836 */ /* 0x000fc60000000000 */
[----:B------:R-:W-:Y:S02]  /*63110*/  SHF.R.S32.HI R29, RZ, 0x1f, R16 ;  /* 0x0000001fff1d7819 */ /* 0x000fe40000011410 */
[C---:B------:R-:W-:Y:S02]  /*63120*/  IADD3 R18, P2, PT, R16.reuse, R2, RZ ;  /* 0x0000000210127210 */ /* 0x040fe40007f5e0ff */
[----:B------:R-:W-:-:S03]  /*63130*/  IADD3 R10, P6, PT, R16, R3, RZ ;  /* 0x00000003100a7210 */ /* 0x000fc60007fde0ff */
[C---:B------:R-:W-:Y:S01]  /*63140*/  IMAD.X R19, R29.reuse, 0x1, R0, P2 ;  /* 0x000000011d137824 */ /* 0x040fe200010e0600 */
[----:B----4-:R-:W-:Y:S01]  /*63150*/  ISETP.GE.AND P2, PT, R14, UR16, PT ;  /* 0x000000100e007c0c */ /* 0x010fe2000bf46270 */
[----:B------:R-:W-:Y:S01]  /*63160*/  IMAD.X R11, R29, 0x1, R28, P6 ;  /* 0x000000011d0b7824 */ /* 0x000fe200030e061c */
[C---:B------:R-:W-:Y:S01]  /*63170*/  PRMT R14, R17.reuse, 0x7770, RZ ;  /* 0x00007770110e7816 */ /* 0x040fe200000000ff */
[----:B---3--:R-:W-:Y:S01]  /*63180*/  VIADD R16, R16, UR18 ;  /* 0x0000001210107c36 */ /* 0x008fe20008000000 */
[----:B------:R-:W-:Y:S01]  /*63190*/  PRMT R29, R17, 0x7771, RZ ;  /* 0x00007771111d7816 */ /* 0x000fe200000000ff */
[----:B------:R-:W3:Y:S02]  /*631a0*/  LDCU.64 UR16, c[0x0][0x398] ;  /* 0x00007300ff1077ac */ /* 0x000ee40008000a00 */
[----:B------:R4:W-:Y:S01]  /*631b0*/  @P5 STG.E.U8 desc[UR42][R18.64], R14 ;  /* 0x0000000e12005986 */ /* 0x0009e2000c10112a */
[----:B------:R-:W-:Y:S01]  /*631c0*/  ISETP.LT.AND P5, PT, R22, UR10, !P1 ;  /* 0x0000000a16007c0c */ /* 0x000fe2000cfa1270 */
[----:B------:R-:W0:Y:S02]  /*631d0*/  LDCU.64 UR18, c[0x0][0x398] ;  /* 0x00007300ff1277ac */ /* 0x000e240008000a00 */
[----:B------:R2:W-:Y:S01]  /*631e0*/  @P4 STG.E.U8 desc[UR42][R10.64], R29 ;  /* 0x0000001d0a004986 */ /* 0x0005e2000c10112a */
[----:B-1----:R-:W-:Y:S01]  /*631f0*/  ISETP.LT.AND P4, PT, R9, UR14, !P1 ;  /* 0x0000000e09007c0c */ /* 0x002fe2000cf81270 */
[----:B------:R-:W1:Y:S01]  /*63200*/  LDCU UR14, c[0x0][0x398] ;  /* 0x00007300ff0e77ac */ /* 0x000e620008000800 */
[----:B------:R-:W1:Y:S01]  /*63210*/  LDCU UR10, c[0x0][0x3b8] ;  /* 0x00007700ff0a77ac */ /* 0x000e620008000800 */
[----:B----4-:R-:W-:Y:S01]  /*63220*/  IADD3 R18, P1, PT, R16, R2, RZ ;  /* 0x0000000210127210 */ /* 0x010fe20007f3e0ff */
[----:B------:R-:W-:Y:S01]  /*63230*/  VIADD R14, R23, 0x6 ;  /* 0x00000006170e7836 */ /* 0x000fe20000000000 */
[----:B--2---:R-:W-:-:S05]  /*63240*/  SHF.R.S32.HI R29, RZ, 0x1f, R16 ;  /* 0x0000001fff1d7819 */ /* 0x004fca0000011410 */
[----:B------:R-:W-:Y:S01]  /*63250*/  IMAD.X R19, R29, 0x1, R0, P1 ;  /* 0x000000011d137824 */ /* 0x000fe200008e0600 */
[----:B0-----:R-:W-:Y:S01]  /*63260*/  ISETP.GE.AND P1, PT, R14, UR12, PT ;  /* 0x0000000c0e007c0c */ /* 0x001fe2000bf26270 */
[----:B------:R-:W0:Y:S01]  /*63270*/  LDCU UR12, c[0x0][0x39c] ;  /* 0x00007380ff0c77ac */ /* 0x000e220008000800 */
[----:B------:R-:W-:-:S05]  /*63280*/  PRMT R14, R17, 0x7772, RZ ;  /* 0x00007772110e7816 */ /* 0x000fca00000000ff */
[----:B------:R2:W-:Y:S04]  /*63290*/  @P5 STG.E.U8 desc[UR42][R18.64], R14 ;  /* 0x0000000e12005986 */ /* 0x0005e8000c10112a */
[----:B--2---:R-:W2:Y:S01]  /*632a0*/  LDL.LU.64 R18, [R1+0x1fe0] ;  /* 0x001fe00001127983 */ /* 0x004ea20000300a00 */
[----:B------:R-:W-:Y:S02]  /*632b0*/  IADD3 R10, P6, PT, R16, R3, RZ ;  /* 0x00000003100a7210 */ /* 0x000fe40007fde0ff */
[----:B------:R-:W-:-:S03]  /*632c0*/  PRMT R17, R17, 0x7773, RZ ;  /* 0x0000777311117816 */ /* 0x000fc600000000ff */
[----:B------:R-:W-:Y:S02]  /*632d0*/  IMAD.X R11, R29, 0x1, R28, P6 ;  /* 0x000000011d0b7824 */ /* 0x000fe400030e061c */
[----:B------:R-:W-:Y:S01]  /*632e0*/  VIADD R29, R16, UR20 ;  /* 0x00000014101d7c36 */ /* 0x000fe20008000000 */
[----:B---3--:R-:W-:Y:S01]  /*632f0*/  ISETP.LT.AND P5, PT, R22, UR16, !P3 ;  /* 0x0000001016007c0c */ /* 0x008fe2000dfa1270 */
[----:B------:R-:W3:Y:S01]  /*63300*/  LDCU.64 UR20, c[0x0][0x398] ;  /* 0x00007300ff1477ac */ /* 0x000ee20008000a00 */
[----:B------:R4:W-:Y:S01]  /*63310*/  @P4 STG.E.U8 desc[UR42][R10.64], R17 ;  /* 0x000000110a004986 */ /* 0x0009e2000c10112a */
[----:B------:R-:W-:Y:S02]  /*63320*/  ISETP.LT.AND P4, PT, R9, UR18, !P3 ;  /* 0x0000001209007c0c */ /* 0x000fe4000df81270 */
[C---:B------:R-:W-:Y:S01]  /*63330*/  IADD3 R14, P3, PT, R29.reuse, R2, RZ ;  /* 0x000000021d0e7210 */ /* 0x040fe20007f7e0ff */
[----:B------:R-:W1:Y:S01]  /*63340*/  LDCU UR16, c[0x0][0x398] ;  /* 0x00007300ff1077ac */ /* 0x000e620008000800 */
[----:B------:R-:W-:Y:S01]  /*63350*/  IADD3 R16, P6, PT, R29, R3, RZ ;  /* 0x000000031d107210 */ /* 0x000fe20007fde0ff */
[----:B------:R-:W1:Y:S01]  /*63360*/  LDCU UR18, c[0x0][0x398] ;  /* 0x00007300ff1277ac */ /* 0x000e620008000800 */
[----:B----4-:R-:W-:Y:S01]  /*63370*/  SHF.R.S32.HI R17, RZ, 0x1f, R29 ;  /* 0x0000001fff117819 */ /* 0x010fe2000001141d */
[----:B------:R-:W-:-:S04]  /*63380*/  VIADD R10, R23, 0x7 ;  /* 0x00000007170a7836 */ /* 0x000fc80000000000 */
[C---:B------:R-:W-:Y:S01]  /*63390*/  IMAD.X R15, R17.reuse, 0x1, R0, P3 ;  /* 0x00000001110f7824 */ /* 0x040fe200018e0600 */
[----:B0-----:R-:W-:Y:S01]  /*633a0*/  ISETP.GE.AND P3, PT, R10, UR12, PT ;  /* 0x0000000c0a007c0c */ /* 0x001fe2000bf66270 */
[----:B------:R-:W0:Y:S01]  /*633b0*/  LDCU UR12, c[0x0][0x39c] ;  /* 0x00007380ff0c77ac */ /* 0x000e220008000800 */
[----:B------:R-:W-:Y:S02]  /*633c0*/  IMAD.X R17, R17, 0x1, R28, P6 ;  /* 0x0000000111117824 */ /* 0x000fe400030e061c */
[----:B-----5:R-:W-:Y:S01]  /*633d0*/  VIADD R29, R29, UR4 ;  /* 0x000000041d1d7c36 */ /* 0x020fe20008000000 */
[----:B------:R-:W4:Y:S01]  /*633e0*/  LDCU UR4, c[0x0][0x3b8] ;  /* 0x00007700ff0477ac */ /* 0x000f220008000800 */
[C---:B--2---:R-:W-:Y:S02]  /*633f0*/  PRMT R11, R18.reuse, 0x7770, RZ ;  /* 0x00007770120b7816 */ /* 0x044fe400000000ff */
[----:B------:R-:W-:-:S03]  /*63400*/  PRMT R10, R18, 0x7771, RZ ;  /* 0x00007771120a7816 */ /* 0x000fc600000000ff */
[----:B------:R2:W-:Y:S01]  /*63410*/  @P5 STG.E.U8 desc[UR42][R14.64], R11 ;  /* 0x0000000b0e005986 */ /* 0x0005e2000c10112a */
[----:B------:R-:W-:Y:S01]  /*63420*/  ISETP.LT.AND P5, PT, R9, UR22, !P2 ;  /* 0x0000001609007c0c */ /* 0x000fe2000d7a1270 */
[----:B------:R-:W5:Y:S02]  /*63430*/  LDCU UR22, c[0x0][0x398] ;  /* 0x00007300ff1677ac */ /* 0x000f640008000800 */
[----:B------:R0:W-:Y:S01]  /*63440*/  @P4 STG.E.U8 desc[UR42][R16.64], R10 ;  /* 0x0000000a10004986 */ /* 0x0001e2000c10112a */
[----:B---3--:R-:W-:Y:S01]  /*63450*/  ISETP.LT.AND P4, PT, R22, UR20, !P2 ;  /* 0x0000001416007c0c */ /* 0x008fe2000d781270 */
[----:B------:R-:W3:Y:S01]  /*63460*/  LDCU UR20, c[0x0][0x398] ;  /* 0x00007300ff1477ac */ /* 0x000ee20008000800 */
[----:B--2---:R-:W-:Y:S02]  /*63470*/  IADD3 R14, P2, PT, R29, R2, RZ ;  /* 0x000000021d0e7210 */ /* 0x004fe40007f5e0ff */
[----:B0-----:R-:W-:Y:S01]  /*63480*/  SHF.R.S32.HI R17, RZ, 0x1f, R29 ;  /* 0x0000001fff117819 */ /* 0x001fe2000001141d */
[----:B------:R-:W-:Y:S01]  /*63490*/  VIADD R10, R23, 0x8 ;  /* 0x00000008170a7836 */ /* 0x000fe20000000000 */
[----:B------:R-:W-:-:S03]  /*634a0*/  IADD3 R16, P6, PT, R29, R3, RZ ;  /* 0x000000031d107210 */ /* 0x000fc60007fde0ff */
[C---:B------:R-:W-:Y:S01]  /*634b0*/  IMAD.X R15, R17.reuse, 0x1, R0, P2 ;  /* 0x00000001110f7824 */ /* 0x040fe200010e0600 */
[----:B------:R-:W-:Y:S01]  /*634c0*/  ISETP.GE.AND P2, PT, R10, UR12, PT ;  /* 0x0000000c0a007c0c */ /* 0x000fe2000bf46270 */
[----:B------:R-:W-:Y:S01]  /*634d0*/  IMAD.X R17, R17, 0x1, R28, P6 ;  /* 0x0000000111117824 */ /* 0x000fe200030e061c */
[C---:B------:R-:W-:Y:S01]  /*634e0*/  PRMT R10, R18.reuse, 0x7772, RZ ;  /* 0x00007772120a7816 */ /* 0x040fe200000000ff */
[----:B------:R-:W0:Y:S01]  /*634f0*/  LDCU UR12, c[0x0][0x39c] ;  /* 0x00007380ff0c77ac */ /* 0x000e220008000800 */
[----:B------:R-:W-:-:S03]  /*63500*/  PRMT R18, R18, 0x7773, RZ ;  /* 0x0000777312127816 */ /* 0x000fc600000000ff */
[----:B------:R-:W-:Y:S04]  /*63510*/  @P4 STG.E.U8 desc[UR42][R14.64], R10 ;  /* 0x0000000a0e004986 */ /* 0x000fe8000c10112a */
[----:B------:R2:W-:Y:S01]  /*63520*/  @P5 STG.E.U8 desc[UR42][R16.64], R18 ;  /* 0x0000001210005986 */ /* 0x0005e2000c10112a */
[----:B------:R-:W-:Y:S02]  /*63530*/  ISETP.LT.AND P5, PT, R22, UR28, !P1 ;  /* 0x0000001c16007c0c */ /* 0x000fe4000cfa1270 */
[----:B------:R-:W-:Y:S01]  /*63540*/  ISETP.LT.AND P4, PT, R9, UR30, !P1 ;  /* 0x0000001e09007c0c */ /* 0x000fe2000cf81270 */
[----:B--2---:R-:W-:Y:S01]  /*63550*/  VIADD R18, R29, UR6 ;  /* 0x000000061d127c36 */ /* 0x004fe20008000000 */
[----:B------:R-:W-:Y:S01]  /*63560*/  PRMT R10, R19, 0x7770, RZ ;  /* 0x00007770130a7816 */ /* 0x000fe200000000ff */
[----:B------:R-:W-:Y:S01]  /*63570*/  VIADD R29, R23, 0x9 ;  /* 0x00000009171d7836 */ /* 0x000fe20000000000 */
[----:B------:R-:W2:Y:S02]  /*63580*/  LDCU UR6, c[0x0][0x3b8] ;  /* 0x00007700ff0677ac */ /* 0x000ea40008000800 */
[----:B------:R-:W-:-:S02]  /*63590*/  SHF.R.S32.HI R17, RZ, 0x1f, R18 ;  /* 0x0000001fff117819 */ /* 0x000fc40000011412 */
[----:B------:R-:W-:-:S05]  /*635a0*/  IADD3 R14, P1, PT, R18, R2, RZ ;  /* 0x00000002120e7210 */ /* 0x000fca0007f3e0ff */
[----:B------:R-:W-:-:S05]  /*635b0*/  IMAD.X R15, R17, 0x1, R0, P1 ;  /* 0x00000001110f7824 */ /* 0x000fca00008e0600 */
[----:B------:R0:W-:Y:S04]  /*635c0*/  @P5 STG.E.U8 desc[UR42][R14.64], R10 ;  /* 0x0000000a0e005986 */ /* 0x0001e8000c10112a */
[----:B0-----:R-:W2:Y:S01]  /*635d0*/  LDL.LU.64 R14, [R1+0x1fd8] ;  /* 0x001fd800010e7983 */ /* 0x001ea20000300a00 */
[----:B------:R-:W-:Y:S01]  /*635e0*/  ISETP.GE.AND P1, PT, R29, UR12, PT ;  /* 0x0000000c1d007c0c */ /* 0x000fe2000bf26270 */
[----:B------:R-:W0:Y:S01]  /*635f0*/  LDCU UR12, c[0x0][0x39c] ;  /* 0x00007380ff0c77ac */ /* 0x000e220008000800 */
[CC--:B------:R-:W-:Y:S02]  /*63600*/  IADD3 R16, P6, PT, R18.reuse, R3.reuse, RZ ;  /* 0x0000000312107210 */ /* 0x0c0fe40007fde0ff */
[----:B------:R-:W-:Y:S01]  /*63610*/  PRMT R29, R19, 0x7771, RZ ;  /* 0x00007771131d7816 */ /* 0x000fe200000000ff */
[----:B------:R-:W-:Y:S01]  /*63620*/  VIADD R18, R18, UR8 ;  /* 0x0000000812127c36 */ /* 0x000fe20008000000 */
[----:B-1----:R-:W-:Y:S01]  /*63630*/  ISETP.LT.AND P5, PT, R22, UR14, !P3 ;  /* 0x0000000e16007c0c */ /* 0x002fe2000dfa1270 */
[----:B------:R-:W-:Y:S01]  /*63640*/  IMAD.X R17, R17, 0x1, R28, P6 ;  /* 0x0000000111117824 */ /* 0x000fe200030e061c */
[----:B------:R-:W1:Y:S04]  /*63650*/  LDCU UR14, c[0x0][0x398] ;  /* 0x00007300ff0e77ac */ /* 0x000e680008000800 */
[----:B------:R0:W-:Y:S01]  /*63660*/  @P4 STG.E.U8 desc[UR42][R16.64], R29 ;  /* 0x0000001d10004986 */ /* 0x0001e2000c10112a */
[----:B------:R-:W-:Y:S01]  /*63670*/  ISETP.LT.AND P4, PT, R9, UR16, !P3 ;  /* 0x0000001009007c0c */ /* 0x000fe2000df81270 */
[----:B------:R-:W1:Y:S01]  /*63680*/  LDCU UR8, c[0x0][0x3b8] ;  /* 0x00007700ff0877ac */ /* 0x000e620008000800 */
[C---:B------:R-:W-:Y:S01]  /*63690*/  IADD3 R10, P3, PT, R18.reuse, R2, RZ ;  /* 0x00000002120a7210 */ /* 0x040fe20007f7e0ff */
[----:B------:R-:W1:Y:S01]  /*636a0*/  LDCU UR16, c[0x0][0x398] ;  /* 0x00007300ff1077ac */ /* 0x000e620008000800 */
[----:B0-----:R-:W-:Y:S01]  /*636b0*/  SHF.R.S32.HI R17, RZ, 0x1f, R18 ;  /* 0x0000001fff117819 */ /* 0x001fe20000011412 */
[----:B------:R-:W-:Y:S01]  /*636c0*/  VIADD R29, R23, 0xa ;  /* 0x0000000a171d7836 */ /* 0x000fe20000000000 */
[----:B------:R-:W-:-:S03]  /*636d0*/  IADD3 R16, P6, PT, R18, R3, RZ ;  /* 0x0000000312107210 */ /* 0x000fc60007fde0ff */
[----:B------:R-:W-:Y:S01]  /*636e0*/  IMAD.X R11, R17, 0x1, R0, P3 ;  /* 0x00000001110b7824 */ /* 0x000fe200018e0600 */
[----:B------:R-:W-:Y:S01]  /*636f0*/  ISETP.GE.AND P3, PT, R29, UR12, PT ;  /* 0x0000000c1d007c0c */ /* 0x000fe2000bf66270 */
[----:B------:R-:W0:Y:S01]  /*63700*/  LDCU UR12, c[0x0][0x39c] ;  /* 0x00007380ff0c77ac */ /* 0x000e220008000800 */
[----:B------:R-:W-:Y:S01]  /*63710*/  PRMT R29, R19, 0x7772, RZ ;  /* 0x00007772131d7816 */ /* 0x000fe200000000ff */
[----:B------:R-:W-:Y:S01]  /*63720*/  IMAD.X R17, R17, 0x1, R28, P6 ;  /* 0x0000000111117824 */ /* 0x000fe200030e061c */
[----:B------:R-:W-:-:S03]  /*63730*/  PRMT R19, R19, 0x7773, RZ ;  /* 0x0000777313137816 */ /* 0x000fc600000000ff */
[----:B------:R0:W-:Y:S01]  /*63740*/  @P5 STG.E.U8 desc[UR42][R10.64], R29 ;  /* 0x0000001d0a005986 */ /* 0x0001e2000c10112a */
[----:B------:R-:W-:Y:S01]  /*63750*/  ISETP.LT.AND P5, PT, R22, UR18, !P2 ;  /* 0x0000001216007c0c */ /* 0x000fe2000d7a1270 */
[----:B------:R-:W1:Y:S02]  /*63760*/  LDCU UR18, c[0x0][0x398] ;  /* 0x00007300ff1277ac */ /* 0x000e640008000800 */
[----:B------:R4:W-:Y:S01]  /*63770*/  @P4 STG.E.U8 desc[UR42][R16.64], R19 ;  /* 0x0000001310004986 */ /* 0x0009e2000c10112a */
[----:B---3--:R-:W-:Y:S01]  /*63780*/  ISETP.LT.AND P4, PT, R9, UR20, !P2 ;  /* 0x0000001409007c0c */ /* 0x008fe2000d781270 */
[----:B------:R-:W3:Y:S01]  /*63790*/  LDCU UR20, c[0x0][0x398] ;  /* 0x00007300ff1477ac */ /* 0x000ee20008000800 */
[----:B0-----:R-:W-:Y:S01]  /*637a0*/  VIADD R29, R18, UR10 ;  /* 0x0000000a121d7c36 */ /* 0x001fe20008000000 */
[----:B------:R-:W-:Y:S01]  /*637b0*/  PRMT R11, R12, 0x7770, RZ ;  /* 0x000077700c0b7816 */ /* 0x000fe200000000ff */
[----:B------:R-:W-:Y:S01]  /*637c0*/  VIADD R10, R23, 0xb ;  /* 0x0000000b170a7836 */ /* 0x000fe20000000000 */
[----:B------:R-:W0:Y:S02]  /*637d0*/  LDCU UR10, c[0x0][0x3b8] ;  /* 0x00007700ff0a77ac */ /* 0x000e240008000800 */
[----:B----4-:R-:W-:-:S02]  /*637e0*/  SHF.R.S32.HI R17, RZ, 0x1f, R29 ;  /* 0x0000001fff117819 */ /* 0x010fc4000001141d */
[C---:B------:R-:W-:Y:S02]  /*637f0*/  IADD3 R18, P2, PT, R29.reuse, R2, RZ ;  /* 0x000000021d127210 */ /* 0x040fe40007f5e0ff */
[----:B------:R-:W-:-:S03]  /*63800*/  IADD3 R16, P6, PT, R29, R3, RZ ;  /* 0x000000031d107210 */ /* 0x000fc60007fde0ff */
[C---:B------:R-:W-:Y:S01]  /*63810*/  IMAD.X R19, R17.reuse, 0x1, R0, P2 ;  /* 0x0000000111137824 */ /* 0x040fe200010e0600 */
[----:B------:R-:W-:Y:S01]  /*63820*/  ISETP.GE.AND P2, PT, R10, UR12, PT ;  /* 0x0000000c0a007c0c */ /* 0x000fe2000bf46270 */
[----:B------:R-:W4:Y:S01]  /*63830*/  LDCU UR12, c[0x0][0x39c] ;  /* 0x00007380ff0c77ac */ /* 0x000f220008000800 */
[----:B------:R-:W-:Y:S01]  /*63840*/  IMAD.X R17, R17, 0x1, R28, P6 ;  /* 0x0000000111117824 */ /* 0x000fe200030e061c */
[----:B------:R-:W-:Y:S01]  /*63850*/  PRMT R10, R12, 0x7771, RZ ;  /* 0x000077710c0a7816 */ /* 0x000fe200000000ff */
[----:B------:R-:W-:Y:S01]  /*63860*/  VIADD R29, R29, UR4 ;  /* 0x000000041d1d7c36 */ /* 0x000fe20008000000 */
[----:B------:R0:W-:Y:S01]  /*63870*/  @P5 STG.E.U8 desc[UR42][R18.64], R11 ;  /* 0x0000000b12005986 */ /* 0x0001e2000c10112a */
[----:B-----5:R-:W-:Y:S01]  /*63880*/  ISETP.LT.AND P5, PT, R22, UR22, !P1 ;  /* 0x0000001616007c0c */ /* 0x020fe2000cfa1270 */
[----:B------:R-:W5:Y:S02]  /*63890*/  LDCU UR22, c[0x0][0x398] ;  /* 0x00007300ff1677ac */ /* 0x000f640008000800 */
[----:B------:R1:W-:Y:S01]  /*638a0*/  @P4 STG.E.U8 desc[UR42][R16.64], R10 ;  /* 0x0000000a10004986 */ /* 0x0003e2000c10112a */
[----:B------:R-:W-:Y:S01]  /*638b0*/  ISETP.LT.AND P4, PT, R9, UR23, !P1 ;  /* 0x0000001709007c0c */ /* 0x000fe2000cf81270 */
[----:B------:R-:W2:Y:S01]  /*638c0*/  LDCU UR4, c[0x0][0x3b8] ;  /* 0x00007700ff0477ac */ /* 0x000ea20008000800 */
[----:B------:R-:W2:Y:S01]  /*638d0*/  LDCU UR23, c[0x0][0x398] ;  /* 0x00007300ff1777ac */ /* 0x000ea20008000800 */
[----:B0-----:R-:W-:-:S02]  /*638e0*/  IADD3 R18, P1, PT, R29, R2, RZ ;  /* 0x000000021d127210 */ /* 0x001fc40007f3e0ff */
[----:B-1----:R-:W-:Y:S01]  /*638f0*/  SHF.R.S32.HI R17, RZ, 0x1f, R29 ;  /* 0x0000001fff117819 */ /* 0x002fe2000001141d */
[----:B------:R-:W-:Y:S01]  /*63900*/  VIADD R10, R23, 0xc ;  /* 0x0000000c170a7836 */ /* 0x000fe20000000000 */
[----:B------:R-:W-:-:S03]  /*63910*/  IADD3 R16, P6, PT, R29, R3, RZ ;  /* 0x000000031d107210 */ /* 0x000fc60007fde0ff */
[C---:B------:R-:W-:Y:S01]  /*63920*/  IMAD.X R19, R17.reuse, 0x1, R0, P1 ;  /* 0x0000000111137824 */ /* 0x040fe200008e0600 */
[----:B----4-:R-:W-:Y:S01]  /*63930*/  ISETP.GE.AND P1, PT, R10, UR12, PT ;  /* 0x0000000c0a007c0c */ /* 0x010fe2000bf26270 */
[----:B------:R-:W0:Y:S01]  /*63940*/  LDCU UR12, c[0x0][0x39c] ;  /* 0x00007380ff0c77ac */ /* 0x000e220008000800 */
[C---:B------:R-:W-:Y:S01]  /*63950*/  PRMT R10, R12.reuse, 0x7772, RZ ;  /* 0x000077720c0a7816 */ /* 0x040fe200000000ff */
[----:B------:R-:W-:Y:S01]  /*63960*/  IMAD.X R17, R17, 0x1, R28, P6 ;  /* 0x0000000111117824 */ /* 0x000fe200030e061c */
[----:B------:R-:W-:-:S03]  /*63970*/  PRMT R12, R12, 0x7773, RZ ;  /* 0x000077730c0c7816 */ /* 0x000fc600000000ff */
[----:B------:R-:W-:Y:S04]  /*63980*/  @P5 STG.E.U8 desc[UR42][R18.64], R10 ;  /* 0x0000000a12005986 */ /* 0x000fe8000c10112a */
[----:B------:R2:W-:Y:S01]  /*63990*/  @P4 STG.E.U8 desc[UR42][R16.64], R12 ;  /* 0x0000000c10004986 */ /* 0x0005e2000c10112a */
[----:B------:R-:W-:Y:S01]  /*639a0*/  ISETP.LT.AND P5, PT, R22, UR24, !P3 ;  /* 0x0000001816007c0c */ /* 0x000fe2000dfa1270 */
[----:B------:R-:W1:Y:S01]  /*639b0*/  LDCU UR24, c[0x0][0x398] ;  /* 0x00007300ff1877ac */ /* 0x000e620008000800 */
[----:B------:R-:W-:Y:S01]  /*639c0*/  ISETP.LT.AND P4, PT, R9, UR14, !P3 ;  /* 0x0000000e09007c0c */ /* 0x000fe2000df81270 */
[----:B------:R-:W4:Y:S01]  /*639d0*/  LDCU UR14, c[0x0][0x398] ;  /* 0x00007300ff0e77ac */ /* 0x000f220008000800 */
[----:B--2---:R-:W-:Y:S01]  /*639e0*/  VIADD R12, R29, UR6 ;  /* 0x000000061d0c7c36 */ /* 0x004fe20008000000 */
[----:B------:R-:W-:Y:S01]  /*639f0*/  PRMT R10, R13, 0x7770, RZ ;  /* 0x000077700d0a7816 */ /* 0x000fe200000000ff */
[----:B------:R-:W-:Y:S01]  /*63a00*/  VIADD R29, R23, 0xd ;  /* 0x0000000d171d7836 */ /* 0x000fe20000000000 */
[----:B------:R-:W2:Y:S02]  /*63a10*/  LDCU UR6, c[0x0][0x3b8] ;  /* 0x00007700ff0677ac */ /* 0x000ea40008000800 */
[----:B------:R-:W-:-:S02]  /*63a20*/  SHF.R.S32.HI R17, RZ, 0x1f, R12 ;  /* 0x0000001fff117819 */ /* 0x000fc4000001140c */
[C---:B------:R-:W-:Y:S02]  /*63a30*/  IADD3 R18, P3, PT, R12.reuse, R2, RZ ;  /* 0x000000020c127210 */ /* 0x040fe40007f7e0ff */
[----:B------:R-:W-:-:S03]  /*63a40*/  IADD3 R16, P6, PT, R12, R3, RZ ;  /* 0x000000030c107210 */ /* 0x000fc60007fde0ff */
[----:B------:R-:W-:Y:S01]  /*63a50*/  IMAD.X R19, R17, 0x1, R0, P3 ;  /* 0x0000000111137824 */ /* 0x000fe200018e0600 */
[----:B0-----:R-:W-:Y:S01]  /*63a60*/  ISETP.GE.AND P3, PT, R29, UR12, PT ;  /* 0x0000000c1d007c0c */ /* 0x001fe2000bf66270 */
[----:B------:R-:W0:Y:S01]  /*63a70*/  LDCU UR12, c[0x0][0x39c] ;  /* 0x00007380ff0c77ac */ /* 0x000e220008000800 */
[----:B------:R-:W-:Y:S01]  /*63a80*/  IMAD.X R17, R17, 0x1, R28, P6 ;  /* 0x0000000111117824 */ /* 0x000fe200030e061c */
[----:B------:R-:W-:Y:S01]  /*63a90*/  PRMT R29, R13, 0x7771, RZ ;  /* 0x000077710d1d7816 */ /* 0x000fe200000000ff */
[----:B------:R-:W-:Y:S01]  /*63aa0*/  VIADD R12, R12, UR8 ;  /* 0x000000080c0c7c36 */ /* 0x000fe20008000000 */
[----:B------:R1:W-:Y:S01]  /*63ab0*/  @P5 STG.E.U8 desc[UR42][R18.64], R10 ;  /* 0x0000000a12005986 */ /* 0x0003e2000c10112a */
[----:B------:R-:W-:Y:S01]  /*63ac0*/  ISETP.LT.AND P5, PT, R22, UR16, !P2 ;  /* 0x0000001016007c0c */ /* 0x000fe2000d7a1270 */
[----:B------:R-:W0:Y:S02]  /*63ad0*/  LDCU UR16, c[0x0][0x398] ;  /* 0x00007300ff1077ac */ /* 0x000e240008000800 */
[----:B------:R3:W-:Y:S01]  /*63ae0*/  @P4 STG.E.U8 desc[UR42][R16.64], R29 ;  /* 0x0000001d10004986 */ /* 0x0007e2000c10112a */
[----:B------:R-:W-:Y:S01]  /*63af0*/  ISETP.LT.AND P4, PT, R9, UR18, !P2 ;  /* 0x0000001209007c0c */ /* 0x000fe2000d781270 */
[----:B------:R-:W2:Y:S01]  /*63b00*/  LDCU UR8, c[0x0][0x3b8] ;  /* 0x00007700ff0877ac */ /* 0x000ea20008000800 */
[----:B------:R-:W2:Y:S01]  /*63b10*/  LDCU UR18, c[0x0][0x398] ;  /* 0x00007300ff1277ac */ /* 0x000ea20008000800 */
[----:B-1----:R-:W-:-:S02]  /*63b20*/  IADD3 R18, P2, PT, R12, R2, RZ ;  /* 0x000000020c127210 */ /* 0x002fc40007f5e0ff */
[----:B---3--:R-:W-:Y:S01]  /*63b30*/  SHF.R.S32.HI R17, RZ, 0x1f, R12 ;  /* 0x0000001fff117819 */ /* 0x008fe2000001140c */
[----:B------:R-:W-:Y:S01]  /*63b40*/  VIADD R29, R23, 0xe ;  /* 0x0000000e171d7836 */ /* 0x000fe20000000000 */
[----:B------:R-:W-:-:S03]  /*63b50*/  IADD3 R16, P6, PT, R12, R3, RZ ;  /* 0x000000030c107210 */ /* 0x000fc60007fde0ff */
[----:B------:R-:W-:Y:S01]  /*63b60*/  IMAD.X R19, R17, 0x1, R0, P2 ;  /* 0x0000000111137824 */ /* 0x000fe200010e0600 */
[----:B0-----:R-:W-:Y:S01]  /*63b70*/  ISETP.GE.AND P2, PT, R29, UR12, PT ;  /* 0x0000000c1d007c0c */ /* 0x001fe2000bf46270 */
[----:B------:R-:W-:Y:S01]  /*63b80*/  IMAD.X R17, R17, 0x1, R28, P6 ;  /* 0x0000000111117824 */ /* 0x000fe200030e061c */
[C---:B------:R-:W-:Y:S01]  /*63b90*/  PRMT R29, R13.reuse, 0x7772, RZ ;  /* 0x000077720d1d7816 */ /* 0x040fe200000000ff */
[----:B------:R-:W0:Y:S01]  /*63ba0*/  LDCU UR12, c[0x0][0x39c] ;  /* 0x00007380ff0c77ac */ /* 0x000e220008000800 */
[----:B------:R-:W-:-:S03]  /*63bb0*/  PRMT R13, R13, 0x7773, RZ ;  /* 0x000077730d0d7816 */ /* 0x000fc600000000ff */
[----:B------:R1:W-:Y:S01]  /*63bc0*/  @P5 STG.E.U8 desc[UR42][R18.64], R29 ;  /* 0x0000001d12005986 */ /* 0x0003e2000c10112a */
[----:B------:R-:W-:Y:S01]  /*63bd0*/  ISETP.LT.AND P5, PT, R22, UR20, !P1 ;  /* 0x0000001416007c0c */ /* 0x000fe2000cfa1270 */
[----:B------:R-:W3:Y:S02]  /*63be0*/  LDCU UR20, c[0x0][0x398] ;  /* 0x00007300ff1477ac */ /* 0x000ee40008000800 */
[----:B------:R0:W-:Y:S01]  /*63bf0*/  @P4 STG.E.U8 desc[UR42][R16.64], R13 ;  /* 0x0000000d10004986 */ /* 0x0001e2000c10112a */
[----:B-----5:R-:W-:Y:S01]  /*63c00*/  ISETP.LT.AND P4, PT, R9, UR22, !P1 ;  /* 0x0000001609007c0c */ /* 0x020fe2000cf81270 */
[----:B------:R-:W5:Y:S02]  /*63c10*/  LDCU UR22, c[0x0][0x398] ;  /* 0x00007300ff1677ac */ /* 0x000f640008000800 */
[----:B------:R-:W2:Y:S01]  /*63c20*/  LDL.LU R9, [R1+0x20] ;  /* 0x0000200001097983 */ /* 0x000ea20000300800 */
[----:B-1----:R-:W-:-:S03]  /*63c30*/  VIADD R18, R12, UR10 ;  /* 0x0000000a0c127c36 */ /* 0x002fc60008000000 */
[----:B------:R-:W2:Y:S01]  /*63c40*/  LDL.LU R10, [R1+0x24] ;  /* 0x00002400010a7983 */ /* 0x000ea20000300800 */
[----:B------:R-:W-:-:S03]  /*63c50*/  PRMT R29, R14, 0x7770, RZ ;  /* 0x000077700e1d7816 */ /* 0x000fc600000000ff */
[----:B------:R-:W2:Y:S01]  /*63c60*/  LDL.LU R11, [R1+0x28] ;  /* 0x00002800010b7983 */ /* 0x000ea20000300800 */
[----:B0-----:R-:W-:Y:S01]  /*63c70*/  SHF.R.S32.HI R13, RZ, 0x1f, R18 ;  /* 0x0000001fff0d7819 */ /* 0x001fe20000011412 */
[----:B------:R-:W-:Y:S01]  /*63c80*/  VIADD R19, R23, 0xf ;  /* 0x0000000f17137836 */ /* 0x000fe20000000000 */
[----:B------:R-:W-:Y:S01]  /*63c90*/  IADD3 R16, P1, PT, R18, R2, RZ ;  /* 0x0000000212107210 */ /* 0x000fe20007f3e0ff */
[----:B------:R-:W0:Y:S04]  /*63ca0*/  LDCU UR10, c[0x0][0x3b8] ;  /* 0x00007700ff0a77ac */ /* 0x000e280008000800 */
[----:B------:R-:W-:-:S05]  /*63cb0*/  IMAD.X R17, R13, 0x1, R0, P1 ;  /* 0x000000010d117824 */ /* 0x000fca00008e0600 */
[----:B------:R1:W-:Y:S04]  /*63cc0*/  @P5 STG.E.U8 desc[UR42][R16.64], R29 ;  /* 0x0000001d10005986 */ /* 0x0003e8000c10112a */
[----:B-1----:R-:W4:Y:S01]  /*63cd0*/  LDL.LU R29, [R1+0x9b4] ;  /* 0x0009b400011d7983 */ /* 0x002f220000300800 */
[----:B------:R-:W-:Y:S01]  /*63ce0*/  ISETP.GE.AND P1, PT, R19, UR12, PT ;  /* 0x0000000c13007c0c */ /* 0x000fe2000bf26270 */
[----:B------:R-:W1:Y:S01]  /*63cf0*/  LDCU UR12, c[0x0][0x39c] ;  /* 0x00007380ff0c77ac */ /* 0x000e620008000800 */
[-C--:B------:R-:W-:Y:S02]  /*63d00*/  IADD3 R12, P6, PT, R18, R3.reuse, RZ ;  /* 0x00000003120c7210 */ /* 0x080fe40007fde0ff */
[----:B------:R-:W-:Y:S01]  /*63d10*/  PRMT R19, R14, 0x7771, RZ ;  /* 0x000077710e137816 */ /* 0x000fe200000000ff */
[----:B------:R-:W-:Y:S01]  /*63d20*/  VIADD R18, R18, UR4 ;  /* 0x0000000412127c36 */ /* 0x000fe20008000000 */
[----:B------:R-:W-:Y:S01]  /*63d30*/  ISETP.LT.AND P5, PT, R22, UR23, !P3 ;  /* 0x0000001716007c0c */ /* 0x000fe2000dfa1270 */
[----:B------:R-:W-:Y:S01]  /*63d40*/  IMAD.X R13, R13, 0x1, R28, P6 ;  /* 0x000000010d0d7824 */ /* 0x000fe200030e061c */
[----:B------:R-:W0:Y:S04]  /*63d50*/  LDCU UR4, c[0x0][0x3b8] ;  /* 0x00007700ff0477ac */ /* 0x000e280008000800 */
[----:B------:R1:W-:Y:S01]  /*63d60*/  @P4 STG.E.U8 desc[UR42][R12.64], R19 ;  /* 0x000000130c004986 */ /* 0x0003e2000c10112a */
[----:B------:R-:W0:Y:S01]  /*63d70*/  LDCU UR23, c[0x0][0x398] ;  /* 0x00007300ff1777ac */ /* 0x000e220008000800 */
[----:B-1----:R-:W-:Y:S01]  /*63d80*/  SHF.R.S32.HI R13, RZ, 0x1f, R18 ;  /* 0x0000001fff0d7819 */ /* 0x002fe20000011412 */
[----:B------:R-:W-:Y:S01]  /*63d90*/  VIADD R19, R23, 0x10 ;  /* 0x0000001017137836 */ /* 0x000fe20000000000 */
[----:B------:R-:W-:-:S02]  /*63da0*/  IADD3 R12, P6, PT, R18, R3, RZ ;  /* 0x00000003120c7210 */ /* 0x000fc40007fde0ff */
[----:B----4-:R-:W-:Y:S01]  /*63db0*/  ISETP.LT.AND P4, PT, R29, UR14, !P3 ;  /* 0x0000000e1d007c0c */ /* 0x010fe2000df81270 */
[----:B------:R-:W1:Y:S01]  /*63dc0*/  LDCU UR14, c[0x0][0x398] ;  /* 0x00007300ff0e77ac */ /* 0x000e620008000800 */
[----:B------:R-:W-:-:S05]  /*63dd0*/  IADD3 R16, P3, PT, R18, R2, RZ ;  /* 0x0000000212107210 */ /* 0x000fca0007f7e0ff */
[----:B------:R-:W-:Y:S01]  /*63de0*/  IMAD.X R17, R13, 0x1, R0, P3 ;  /* 0x000000010d117824 */ /* 0x000fe200018e0600 */
[----:B------:R-:W-:Y:S01]  /*63df0*/  ISETP.GE.AND P3, PT, R19, UR12, PT ;  /* 0x0000000c13007c0c */ /* 0x000fe2000bf66270 */
[----:B------:R-:W-:Y:S01]  /*63e00*/  IMAD.X R13, R13, 0x1, R28, P6 ;  /* 0x000000010d0d7824 */ /* 0x000fe200030e061c */
[C---:B------:R-:W-:Y:S01]  /*63e10*/  PRMT R19, R14.reuse, 0x7772, RZ ;  /* 0x000077720e137816 */ /* 0x040fe200000000ff */
[----:B------:R-:W4:Y:S01]  /*63e20*/  LDCU UR12, c[0x0][0x39c] ;  /* 0x00007380ff0c77ac */ /* 0x000f220008000800 */
[----:B------:R-:W-:-:S03]  /*63e30*/  PRMT R14, R14, 0x7773, RZ ;  /* 0x000077730e0e7816 */ /* 0x000fc600000000ff */
[----:B------:R-:W-:Y:S01]  /*63e40*/  @P5 STG.E.U8 desc[UR42][R16.64], R19 ;  /* 0x0000001310005986 */ /* 0x000fe2000c10112a */
[----:B------:R-:W-:Y:S01]  /*63e50*/  ISETP.LT.AND P5, PT, R22, UR24, !P2 ;  /* 0x0000001816007c0c */ /* 0x000fe2000d7a1270 */
[----:B------:R-:W0:Y:S02]  /*63e60*/  LDCU UR24, c[0x0][0x398] ;  /* 0x00007300ff1877ac */ /* 0x000e240008000800 */
[----:B------:R2:W-:Y:S01]  /*63e70*/  @P4 STG.E.U8 desc[UR42][R12.64], R14 ;  /* 0x0000000e0c004986 */ /* 0x0005e2000c10112a */
[----:B------:R-:W-:Y:S01]  /*63e80*/  ISETP.LT.AND P4, PT, R29, UR16, !P2 ;  /* 0x000000101d007c0c */ /* 0x000fe2000d781270 */
[----:B------:R-:W0:Y:S01]  /*63e90*/  LDCU UR16, c[0x0][0x398] ;  /* 0x00007300ff1077ac */ /* 0x000e220008000800 */
        /* <DEDUP_REMOVED lines=8> */
[----:B0-----:R-:W2:Y:S01]  /*63f20*/  LDL.LU R19, [R1+0x2c] ;  /* 0x00002c0001137983 */ /* 0x001ea20000300800 */
[----:B----4-:R-:W-:Y:S01]  /*63f30*/  ISETP.GE.AND P2, PT, R18, UR12, PT ;  /* 0x0000000c12007c0c */ /* 0x010fe2000bf46270 */
[----:B------:R-:W0:Y:S01]  /*63f40*/  LDCU UR12, c[0x0][0x39c] ;  /* 0x00007380ff0c77ac */ /* 0x000e220008000800 */
[CC--:B------:R-:W-:Y:S02]  /*63f50*/  IADD3 R12, P6, PT, R14.reuse, R3.reuse, RZ ;  /* 0x000000030e0c7210 */ /* 0x0c0fe40007fde0ff */
[----:B------:R-:W-:Y:S01]  /*63f60*/  PRMT R18, R15, 0x7771, RZ ;  /* 0x000077710f127816 */ /* 0x000fe200000000ff */
[----:B------:R-:W-:Y:S01]  /*63f70*/  VIADD R14, R14, UR8 ;  /* 0x000000080e0e7c36 */ /* 0x000fe20008000000 */
[----:B------:R-:W-:Y:S01]  /*63f80*/  ISETP.LT.AND P5, PT, R22, UR18, !P1 ;  /* 0x0000001216007c0c */ /* 0x000fe2000cfa1270 */
[----:B------:R-:W-:Y:S01]  /*63f90*/  IMAD.X R13, R13, 0x1, R28, P6 ;  /* 0x000000010d0d7824 */ /* 0x000fe200030e061c */
[----:B------:R-:W4:Y:S04]  /*63fa0*/  LDCU UR18, c[0x0][0x398] ;  /* 0x00007300ff1277ac */ /* 0x000f280008000800 */
[----:B------:R0:W-:Y:S01]  /*63fb0*/  @P4 STG.E.U8 desc[UR42][R12.64], R18 ;  /* 0x000000120c004986 */ /* 0x0001e2000c10112a */
[----:B---3--:R-:W-:Y:S01]  /*63fc0*/  ISETP.LT.AND P4, PT, R29, UR20, !P1 ;  /* 0x000000141d007c0c */ /* 0x008fe2000cf81270 */
[----:B------:R-:W3:Y:S01]  /*63fd0*/  LDCU UR8, c[0x0][0x3b8] ;  /* 0x00007700ff0877ac */ /* 0x000ee20008000800 */
        /* <DEDUP_REMOVED lines=12> */
[----:B-----5:R-:W-:Y:S01]  /*640a0*/  ISETP.LT.AND P5, PT, R22, UR22, !P3 ;  /* 0x0000001616007c0c */ /* 0x020fe2000dfa1270 */
[----:B------:R-:W5:Y:S02]  /*640b0*/  LDCU UR22, c[0x0][0x398] ;  /* 0x00007300ff1677ac */ /* 0x000f640008000800 */
[----:B------:R3:W-:Y:S01]  /*640c0*/  @P4 STG.E.U8 desc[UR42][R12.64], R15 ;  /* 0x0000000f0c004986 */ /* 0x0007e2000c10112a */
[----:B-1----:R-:W-:Y:S01]  /*640d0*/  ISETP.LT.AND P4, PT, R29, UR14, !P3 ;  /* 0x0000000e1d007c0c */ /* 0x002fe2000df81270 */
[----:B------:R-:W1:Y:S01]  /*640e0*/  LDCU UR14, c[0x0][0x398] ;  /* 0x00007300ff0e77ac */ /* 0x000e620008000800 */
[----:B0-----:R-:W-:Y:S01]  /*640f0*/  VIADD R16, R14, UR10 ;  /* 0x0000000a0e107c36 */ /* 0x001fe20008000000 */
[----:B------:R-:W-:Y:S01]  /*64100*/  PRMT R18, R9, 0x7770, RZ ;  /* 0x0000777009127816 */ /* 0x000fe200000000ff */
[----:B------:R-:W-:Y:S01]  /*64110*/  VIADD R17, R23, 0x13 ;  /* 0x0000001317117836 */ /* 0x000fe20000000000 */
[----:B------:R-:W0:Y:S02]  /*64120*/  LDCU UR10, c[0x0][0x3b8] ;  /* 0x00007700ff0a77ac */ /* 0x000e240008000800 */
[----:B---3--:R-:W-:-:S02]  /*64130*/  SHF.R.S32.HI R15, RZ, 0x1f, R16 ;  /* 0x0000001fff0f7819 */ /* 0x008fc40000011410 */
[C---:B------:R-:W-:Y:S02]  /*64140*/  IADD3 R12, P3, PT, R16.reuse, R2, RZ ;  /* 0x00000002100c7210 */ /* 0x040fe40007f7e0ff */
[----:B------:R-:W-:-:S03]  /*64150*/  IADD3 R14, P6, PT, R16, R3, RZ ;  /* 0x00000003100e7210 */ /* 0x000fc60007fde0ff */
[----:B------:R-:W-:Y:S01]  /*64160*/  IMAD.X R13, R15, 0x1, R0, P3 ;  /* 0x000000010f0d7824 */ /* 0x000fe200018e0600 */
[----:B------:R-:W-:Y:S01]  /*64170*/  ISETP.GE.AND P3, PT, R17, UR12, PT ;  /* 0x0000000c11007c0c */ /* 0x000fe2000bf66270 */
[----:B------:R-:W3:Y:S01]  /*64180*/  LDCU UR12, c[0x0][0x39c] ;  /* 0x00007380ff0c77ac */ /* 0x000ee20008000800 */
[----:B------:R-:W-:Y:S01]  /*64190*/  IMAD.X R15, R15, 0x1, R28, P6 ;  /* 0x000000010f0f7824 */ /* 0x000fe200030e061c */
[----:B------:R-:W-:Y:S01]  /*641a0*/  PRMT R17, R9, 0x7771, RZ ;  /* 0x0000777109117816 */ /* 0x000fe200000000ff */
[----:B------:R-:W-:Y:S01]  /*641b0*/  VIADD R16, R16, UR4 ;  /* 0x0000000410107c36 */ /* 0x000fe20008000000 */
[----:B------:R0:W-:Y:S01]  /*641c0*/  @P5 STG.E.U8 desc[UR42][R12.64], R18 ;  /* 0x000000120c005986 */ /* 0x0001e2000c10112a */
[----:B------:R-:W-:Y:S01]  /*641d0*/  ISETP.LT.AND P5, PT, R22, UR23, !P2 ;  /* 0x0000001716007c0c */ /* 0x000fe2000d7a1270 */
[----:B------:R-:W1:Y:S02]  /*641e0*/  LDCU UR4, c[0x0][0x3b8] ;  /* 0x00007700ff0477ac */ /* 0x000e640008000800 */
[----:B------:R3:W-:Y:S01]  /*641f0*/  @P4 STG.E.U8 desc[UR42][R14.64], R17 ;  /* 0x000000110e004986 */ /* 0x0007e2000c10112a */
[----:B------:R-:W-:Y:S01]  /*64200*/  ISETP.LT.AND P4, PT, R29, UR16, !P2 ;  /* 0x000000101d007c0c */ /* 0x000fe2000d781270 */
[----:B------:R-:W1:Y:S01]  /*64210*/  LDCU UR16, c[0x0][0x398] ;  /* 0x00007300ff1077ac */ /* 0x000e620008000800 */
[----:B------:R-:W1:Y:S01]  /*64220*/  LDCU UR23, c[0x0][0x398] ;  /* 0x00007300ff1777ac */ /* 0x000e620008000800 */
[----:B0-----:R-:W-:-:S02]  /*64230*/  IADD3 R12, P2, PT, R16, R2, RZ ;  /* 0x00000002100c7210 */ /* 0x001fc40007f5e0ff */
[----:B---3--:R-:W-:Y:S01]  /*64240*/  SHF.R.S32.HI R15, RZ, 0x1f, R16 ;  /* 0x0000001fff0f7819 */ /* 0x008fe20000011410 */
[----:B------:R-:W-:Y:S01]  /*64250*/  VIADD R17, R23, 0x14 ;  /* 0x0000001417117836 */ /* 0x000fe20000000000 */
[----:B------:R-:W-:-:S03]  /*64260*/  IADD3 R14, P6, PT, R16, R3, RZ ;  /* 0x00000003100e7210 */ /* 0x000fc60007fde0ff */
[----:B------:R-:W-:Y:S01]  /*64270*/  IMAD.X R13, R15, 0x1, R0, P2 ;  /* 0x000000010f0d7824 */ /* 0x000fe200010e0600 */
[----:B------:R-:W-:Y:S01]  /*64280*/  ISETP.GE.AND P2, PT, R17, UR12, PT ;  /* 0x0000000c11007c0c */ /* 0x000fe2000bf46270 */
[----:B------:R-:W0:Y:S01]  /*64290*/  LDCU UR12, c[0x0][0x39c] ;  /* 0x00007380ff0c77ac */ /* 0x000e220008000800 */
[----:B------:R-:W-:Y:S01]  /*642a0*/  PRMT R18, R9, 0x7772, RZ ;  /* 0x0000777209127816 */ /* 0x000fe200000000ff */
[----:B------:R-:W-:Y:S01]  /*642b0*/  IMAD.X R15, R15, 0x1, R28, P6 ;  /* 0x000000010f0f7824 */ /* 0x000fe200030e061c */
[----:B------:R-:W-:Y:S02]  /*642c0*/  PRMT R17, R9, 0x7773, RZ ;  /* 0x0000777309117816 */ /* 0x000fe400000000ff */
[----:B------:R-:W3:Y:S01]  /*642d0*/  LDL.LU R9, [R1+0x1fd4] ;  /* 0x001fd40001097983 */ /* 0x000ee20000300800 */
[----:B--2---:R-:W-:Y:S01]  /*642e0*/  VIADD R16, R16, UR6 ;  /* 0x0000000610107c36 */ /* 0x004fe20008000000 */
[----:B------:R-:W2:Y:S02]  /*642f0*/  LDCU UR6, c[0x0][0x3b8] ;  /* 0x00007700ff0677ac */ /* 0x000ea40008000800 */
[----:B------:R0:W-:Y:S01]  /*64300*/  @P5 STG.E.U8 desc[UR42][R12.64], R18 ;  /* 0x000000120c005986 */ /* 0x0001e2000c10112a */
[----:B------:R-:W-:Y:S01]  /*64310*/  ISETP.LT.AND P5, PT, R22, UR24, !P1 ;  /* 0x0000001816007c0c */ /* 0x000fe2000cfa1270 */
[----:B------:R-:W1:Y:S02]  /*64320*/  LDCU UR24, c[0x0][0x398] ;  /* 0x00007300ff1877ac */ /* 0x000e640008000800 */
[----:B------:R5:W-:Y:S01]  /*64330*/  @P4 STG.E.U8 desc[UR42][R14.64], R17 ;  /* 0x000000110e004986 */ /* 0x000be2000c10112a */
[----:B----4-:R-:W-:Y:S01]  /*64340*/  ISETP.LT.AND P4, PT, R29, UR18, !P1 ;  /* 0x000000121d007c0c */ /* 0x010fe2000cf81270 */
[----:B------:R-:W4:Y:S01]  /*64350*/  LDCU UR18, c[0x0][0x398] ;  /* 0x00007300ff1277ac */ /* 0x000f220008000800 */
[----:B0-----:R-:W-:-:S02]  /*64360*/  IADD3 R12, P1, PT, R16, R2, RZ ;  /* 0x00000002100c7210 */ /* 0x001fc40007f3e0ff */
[----:B-----5:R-:W-:Y:S01]  /*64370*/  SHF.R.S32.HI R15, RZ, 0x1f, R16 ;  /* 0x0000001fff0f7819 */ /* 0x020fe20000011410 */
[----:B------:R-:W-:Y:S01]  /*64380*/  VIADD R17, R23, 0x15 ;  /* 0x0000001517117836 */ /* 0x000fe20000000000 */
[----:B------:R-:W-:-:S03]  /*64390*/  IADD3 R14, P6, PT, R16, R3, RZ ;  /* 0x00000003100e7210 */ /* 0x000fc60007fde0ff */
[----:B------:R-:W-:Y:S01]  /*643a0*/  IMAD.X R13, R15, 0x1, R0, P1 ;  /* 0x000000010f0d7824 */ /* 0x000fe200008e0600 */
[----:B------:R-:W-:Y:S01]  /*643b0*/  ISETP.GE.AND P1, PT, R17, UR12, PT ;  /* 0x0000000c11007c0c */ /* 0x000fe2000bf26270 */
[----:B------:R-:W0:Y:S01]  /*643c0*/  LDCU UR12, c[0x0][0x39c] ;  /* 0x00007380ff0c77ac */ /* 0x000e220008000800 */
[C---:B------:R-:W-:Y:S01]  /*643d0*/  PRMT R18, R10.reuse, 0x7770, RZ ;  /* 0x000077700a127816 */ /* 0x040fe200000000ff */
[----:B------:R-:W-:Y:S01]  /*643e0*/  IMAD.X R15, R15, 0x1, R28, P6 ;  /* 0x000000010f0f7824 */ /* 0x000fe200030e061c */
[----:B------:R-:W-:Y:S01]  /*643f0*/  PRMT R17, R10, 0x7771, RZ ;  /* 0x000077710a117816 */ /* 0x000fe200000000ff */
[----:B------:R-:W-:Y:S01]  /*64400*/  VIADD R16, R16, UR8 ;  /* 0x0000000810107c36 */ /* 0x000fe20008000000 */
[----:B------:R-:W5:Y:S01]  /*64410*/  LDCU UR8, c[0x0][0x3b8] ;  /* 0x00007700ff0877ac */ /* 0x000f620008000800 */
[----:B------:R0:W-:Y:S01]  /*64420*/  @P5 STG.E.U8 desc[UR42][R12.64], R18 ;  /* 0x000000120c005986 */ /* 0x0001e2000c10112a */
[----:B------:R-:W-:Y:S01]  /*64430*/  ISETP.LT.AND P5, PT, R22, UR20, !P3 ;  /* 0x0000001416007c0c */ /* 0x000fe2000dfa1270 */
[----:B------:R-:W2:Y:S02]  /*64440*/  LDCU UR20, c[0x0][0x398] ;  /* 0x00007300ff1477ac */ /* 0x000ea40008000800 */
[----:B------:R4:W-:Y:S01]  /*64450*/  @P4 STG.E.U8 desc[UR42][R14.64], R17 ;  /* 0x000000110e004986 */ /* 0x0009e2000c10112a */
[----:B-1----:R-:W-:Y:S01]  /*64460*/  ISETP.LT.AND P4, PT, R29, UR14, !P3 ;  /* 0x0000000e1d007c0c */ /* 0x002fe2000df81270 */
[----:B------:R-:W1:Y:S01]  /*64470*/  LDCU UR14, c[0x0][0x398] ;  /* 0x00007300ff0e77ac */ /* 0x000e620008000800 */
[----:B0-----:R-:W-:-:S02]  /*64480*/  IADD3 R12, P3, PT, R16, R2, RZ ;  /* 0x00000002100c7210 */ /* 0x001fc40007f7e0ff */
[----:B----4-:R-:W-:Y:S01]  /*64490*/  SHF.R.S32.HI R15, RZ, 0x1f, R16 ;  /* 0x0000001fff0f7819 */ /* 0x010fe20000011410 */
[----:B------:R-:W-:Y:S01]  /*644a0*/  VIADD R17, R23, 0x16 ;  /* 0x0000001617117836 */ /* 0x000fe20000000000 */
[----:B------:R-:W-:-:S03]  /*644b0*/  PRMT R18, R10, 0x7773, RZ ;  /* 0x000077730a127816 */ /* 0x000fc600000000ff */
[----:B------:R-:W-:Y:S01]  /*644c0*/  IMAD.X R13, R15, 0x1, R0, P3 ;  /* 0x000000010f0d7824 */ /* 0x000fe200018e0600 */
[----:B------:R-:W-:Y:S01]  /*644d0*/  ISETP.GE.AND P3, PT, R17, UR12, PT ;  /* 0x0000000c11007c0c */ /* 0x000fe2000bf66270 */
[----:B------:R-:W0:Y:S01]  /*644e0*/  LDCU UR12, c[0x0][0x39c] ;  /* 0x00007380ff0c77ac */ /* 0x000e220008000800 */
[----:B------:R-:W-:Y:S02]  /*644f0*/  PRMT R17, R10, 0x7772, RZ ;  /* 0x000077720a117816 */ /* 0x000fe400000000ff */
[----:B------:R-:W4:Y:S01]  /*64500*/  LDL.LU R10, [R1+0x1fd0] ;  /* 0x001fd000010a7983 */ /* 0x000f220000300800 */
[C---:B------:R-:W-:Y:S01]  /*64510*/  IADD3 R14, P6, PT, R16.reuse, R3, RZ ;  /* 0x00000003100e7210 */ /* 0x040fe20007fde0ff */
[----:B------:R-:W-:Y:S01]  /*64520*/  VIADD R16, R16, UR10 ;  /* 0x0000000a10107c36 */ /* 0x000fe20008000000 */
[----:B------:R-:W0:Y:S03]  /*64530*/  LDCU UR10, c[0x0][0x3b8] ;  /* 0x00007700ff0a77ac */ /* 0x000e260008000800 */
[----:B------:R-:W-:Y:S01]  /*64540*/  IMAD.X R15, R15, 0x1, R28, P6 ;  /* 0x000000010f0f7824 */ /* 0x000fe200030e061c */
[----:B------:R1:W-:Y:S01]  /*64550*/  @P5 STG.E.U8 desc[UR42][R12.64], R17 ;  /* 0x000000110c005986 */ /* 0x0003e2000c10112a */
[----:B------:R-:W-:Y:S01]  /*64560*/  ISETP.LT.AND P5, PT, R22, UR22, !P2 ;  /* 0x0000001616007c0c */ /* 0x000fe2000d7a1270 */
[----:B------:R-:W0:Y:S02]  /*64570*/  LDCU UR22, c[0x0][0x398] ;  /* 0x00007300ff1677ac */ /* 0x000e240008000800 */
[----:B------:R5:W-:Y:S01]  /*64580*/  @P4 STG.E.U8 desc[UR42][R14.64], R18 ;  /* 0x000000120e004986 */ /* 0x000be2000c10112a */
[----:B------:R-:W-:Y:S01]  /*64590*/  ISETP.LT.AND P4, PT, R29, UR16, !P2 ;  /* 0x000000101d007c0c */ /* 0x000fe2000d781270 */
[----:B------:R-:W2:Y:S01]  /*645a0*/  LDCU UR16, c[0x0][0x398] ;  /* 0x00007300ff1077ac */ /* 0x000ea20008000800 */
[----:B-1----:R-:W-:Y:S01]  /*645b0*/  IADD3 R12, P2, PT, R16, R2, RZ ;  /* 0x00000002100c7210 */ /* 0x002fe20007f5e0ff */
[----:B------:R-:W-:Y:S01]  /*645c0*/  VIADD R17, R23, 0x17 ;  /* 0x0000001717117836 */ /* 0x000fe20000000000 */
[----:B-----5:R-:W-:-:S02]  /*645d0*/  SHF.R.S32.HI R15, RZ, 0x1f, R16 ;  /* 0x0000001fff0f7819 */ /* 0x020fc40000011410 */
[----:B------:R-:W-:-:S03]  /*645e0*/  IADD3 R14, P6, PT, R16, R3, RZ ;  /* 0x00000003100e7210 */ /* 0x000fc60007fde0ff */
[----:B------:R-:W-:Y:S01]  /*645f0*/  IMAD.X R13, R15, 0x1, R0, P2 ;  /* 0x000000010f0d7824 */ /* 0x000fe200010e0600 */
[----:B0-----:R-:W-:Y:S01]  /*64600*/  ISETP.GE.AND P2, PT, R17, UR12, PT ;  /* 0x0000000c11007c0c */ /* 0x001fe2000bf46270 */
[----:B------:R-:W0:Y:S01]  /*64610*/  LDCU UR12, c[0x0][0x39c] ;  /* 0x00007380ff0c77ac */ /* 0x000e220008000800 */
[----:B------:R-:W-:Y:S01]  /*64620*/  PRMT R17, R11, 0x7770, RZ ;  /* 0x000077700b117816 */ /* 0x000fe200000000ff */
[----:B------:R-:W-:Y:S01]  /*64630*/  IMAD.X R15, R15, 0x1, R28, P6 ;  /* 0x000000010f0f7824 */ /* 0x000fe200030e061c */
[----:B------:R-:W-:Y:S01]  /*64640*/  PRMT R18, R11, 0x7771, RZ ;  /* 0x000077710b127816 */ /* 0x000fe200000000ff */
[----:B------:R-:W-:Y:S01]  /*64650*/  VIADD R16, R16, UR4 ;  /* 0x0000000410107c36 */ /* 0x000fe20008000000 */
[----:B------:R-:W1:Y:S01]  /*64660*/  LDCU UR4, c[0x0][0x3b8] ;  /* 0x00007700ff0477ac */ /* 0x000e620008000800 */
[----:B------:R5:W-:Y:S01]  /*64670*/  @P5 STG.E.U8 desc[UR42][R12.64], R17 ;  /* 0x000000110c005986 */ /* 0x000be2000c10112a */
[----:B------:R-:W-:Y:S01]  /*64680*/  ISETP.LT.AND P5, PT, R22, UR23, !P1 ;  /* 0x0000001716007c0c */ /* 0x000fe2000cfa1270 */
[----:B------:R-:W0:Y:S02]  /*64690*/  LDCU UR23, c[0x0][0x398] ;  /* 0x00007300ff1777ac */ /* 0x000e240008000800 */
[----:B------:R1:W-:Y:S01]  /*646a0*/  @P4 STG.E.U8 desc[UR42][R14.64], R18 ;  /* 0x000000120e004986 */ /* 0x0003e2000c10112a */
[----:B------:R-:W-:Y:S01]  /*646b0*/  ISETP.LT.AND P4, PT, R29, UR18, !P1 ;  /* 0x000000121d007c0c */ /* 0x000fe2000cf81270 */
[----:B------:R-:W2:Y:S01]  /*646c0*/  LDCU UR18, c[0x0][0x398] ;  /* 0x00007300ff1277ac */ /* 0x000ea20008000800 */
[----:B-----5:R-:W-:Y:S01]  /*646d0*/  IADD3 R12, P1, PT, R16, R2, RZ ;  /* 0x00000002100c7210 */ /* 0x020fe20007f3e0ff */
[----:B------:R-:W-:Y:S01]  /*646e0*/  VIADD R17, R23, 0x18 ;  /* 0x0000001817117836 */ /* 0x000fe20000000000 */
[----:B-1----:R-:W-:-:S02]  /*646f0*/  SHF.R.S32.HI R15, RZ, 0x1f, R16 ;  /* 0x0000001fff0f7819 */ /* 0x002fc40000011410 */
[----:B------:R-:W-:-:S03]  /*64700*/  IADD3 R14, P6, PT, R16, R3, RZ ;  /* 0x00000003100e7210 */ /* 0x000fc60007fde0ff */
[----:B------:R-:W-:Y:S01]  /*64710*/  IMAD.X R13, R15, 0x1, R0, P1 ;  /* 0x000000010f0d7824 */ /* 0x000fe200008e0600 */
[----:B0-----:R-:W-:Y:S01]  /*64720*/  ISETP.GE.AND P1, PT, R17, UR12, PT ;  /* 0x0000000c11007c0c */ /* 0x001fe2000bf26270 */
[----:B------:R-:W0:Y:S01]  /*64730*/  LDCU UR12, c[0x0][0x39c] ;  /* 0x00007380ff0c77ac */ /* 0x000e220008000800 */
[----:B------:R-:W-:Y:S01]  /*64740*/  PRMT R17, R11, 0x7772, RZ ;  /* 0x000077720b117816 */ /* 0x000fe200000000ff */
[----:B------:R-:W-:Y:S01]  /*64750*/  IMAD.X R15, R15, 0x1, R28, P6 ;  /* 0x000000010f0f7824 */ /* 0x000fe200030e061c */
[----:B------:R-:W-:Y:S01]  /*64760*/  PRMT R18, R11, 0x7773, RZ ;  /* 0x000077730b127816 */ /* 0x000fe200000000ff */
[----:B--2---:R-:W-:Y:S01]  /*64770*/  VIADD R16, R16, UR6 ;  /* 0x0000000610107c36 */ /* 0x004fe20008000000 */
[----:B------:R-:W1:Y:S01]  /*64780*/  LDCU UR6, c[0x0][0x3b8] ;  /* 0x00007700ff0677ac */ /* 0x000e620008000800 */
[----:B------:R2:W-:Y:S01]  /*64790*/  @P5 STG.E.U8 desc[UR42][R12.64], R17 ;  /* 0x000000110c005986 */ /* 0x0005e2000c10112a */
[----:B------:R-:W-:Y:S01]  /*647a0*/  ISETP.LT.AND P5, PT, R22, UR24, !P3 ;  /* 0x0000001816007c0c */ /* 0x000fe2000dfa1270 */
[----:B------:R-:W5:Y:S02]  /*647b0*/  LDCU UR24, c[0x0][0x398] ;  /* 0x00007300ff1877ac */ /* 0x000f640008000800 */
[----:B------:R0:W-:Y:S01]  /*647c0*/  @P4 STG.E.U8 desc[UR42][R14.64], R18 ;  /* 0x000000120e004986 */ /* 0x0001e2000c10112a */
[----:B------:R-:W-:Y:S01]  /*647d0*/  ISETP.LT.AND P4, PT, R29, UR14, !P3 ;  /* 0x0000000e1d007c0c */ /* 0x000fe2000df81270 */
[----:B------:R-:W1:Y:S02]  /*647e0*/  LDCU UR14, c[0x0][0x398] ;  /* 0x00007300ff0e77ac */ /* 0x000e640008000800 */
[----:B------:R-:W4:Y:S01]  /*647f0*/  LDL.LU R11, [R1+0x1fcc] ;  /* 0x001fcc00010b7983 */ /* 0x000f220000300800 */
[----:B--2---:R-:W-:Y:S01]  /*64800*/  IADD3 R12, P3, PT, R16, R2, RZ ;  /* 0x00000002100c7210 */ /* 0x004fe20007f7e0ff */
[----:B------:R-:W-:Y:S01]  /*64810*/  VIADD R17, R23, 0x19 ;  /* 0x0000001917117836 */ /* 0x000fe20000000000 */
[----:B0-----:R-:W-:-:S02]  /*64820*/  SHF.R.S32.HI R15, RZ, 0x1f, R16 ;  /* 0x0000001fff0f7819 */ /* 0x001fc40000011410 */
[----:B------:R-:W-:-:S03]  /*64830*/  IADD3 R14, P6, PT, R16, R3, RZ ;  /* 0x00000003100e7210 */ /* 0x000fc60007fde0ff */
[----:B------:R-:W-:Y:S01]  /*64840*/  IMAD.X R13, R15, 0x1, R0, P3 ;  /* 0x000000010f0d7824 */ /* 0x000fe200018e0600 */
[----:B------:R-:W-:Y:S01]  /*64850*/  ISETP.GE.AND P3, PT, R17, UR12, PT ;  /* 0x0000000c11007c0c */ /* 0x000fe2000bf66270 */
[----:B------:R-:W0:Y:S01]  /*64860*/  LDCU UR12, c[0x0][0x39c] ;  /* 0x00007380ff0c77ac */ /* 0x000e220008000800 */
[----:B------:R-:W-:Y:S02]  /*64870*/  IMAD.X R15, R15, 0x1, R28, P6 ;  /* 0x000000010f0f7824 */ /* 0x000fe400030e061c */
[----:B------:R-:W-:Y:S01]  /*64880*/  VIADD R16, R16, UR8 ;  /* 0x0000000810107c36 */ /* 0x000fe20008000000 */
[----:B------:R-:W2:Y:S01]  /*64890*/  LDCU UR8, c[0x0][0x3b8] ;  /* 0x00007700ff0877ac */ /* 0x000ea20008000800 */
[C---:B------:R-:W-:Y:S02]  /*648a0*/  PRMT R17, R19.reuse, 0x7770, RZ ;  /* 0x0000777013117816 */ /* 0x040fe400000000ff */
[----:B------:R-:W-:-:S03]  /*648b0*/  PRMT R18, R19, 0x7771, RZ ;  /* 0x0000777113127816 */ /* 0x000fc600000000ff */
[----:B------:R0:W-:Y:S01]  /*648c0*/  @P5 STG.E.U8 desc[UR42][R12.64], R17 ;  /* 0x000000110c005986 */ /* 0x0001e2000c10112a */
[----:B------:R-:W-:Y:S01]  /*648d0*/  ISETP.LT.AND P5, PT, R22, UR20, !P2 ;  /* 0x0000001416007c0c */ /* 0x000fe2000d7a1270 */
[----:B------:R-:W1:Y:S02]  /*648e0*/  LDCU UR20, c[0x0][0x398] ;  /* 0x00007300ff1477ac */ /* 0x000e640008000800 */
[----:B------:R2:W-:Y:S01]  /*648f0*/  @P4 STG.E.U8 desc[UR42][R14.64], R18 ;  /* 0x000000120e004986 */ /* 0x0005e2000c10112a */
[----:B------:R-:W-:Y:S01]  /*64900*/  ISETP.LT.AND P4, PT, R29, UR16, !P2 ;  /* 0x000000101d007c0c */ /* 0x000fe2000d781270 */
[----:B------:R-:W1:Y:S01]  /*64910*/  LDCU UR16, c[0x0][0x398] ;  /* 0x00007300ff1077ac */ /* 0x000e620008000800 */
[C---:B0-----:R-:W-:Y:S01]  /*64920*/  IADD3 R12, P2, PT, R16.reuse, R2, RZ ;  /* 0x00000002100c7210 */ /* 0x041fe20007f5e0ff */
[----:B------:R-:W-:Y:S01]  /*64930*/  VIADD R17, R23, 0x1a ;  /* 0x0000001a17117836 */ /* 0x000fe20000000000 */
[----:B--2---:R-:W-:Y:S02]  /*64940*/  SHF.R.S32.HI R15, RZ, 0x1f, R16 ;  /* 0x0000001fff0f7819 */ /* 0x004fe40000011410 */
[----:B------:R-:W-:-:S03]  /*64950*/  IADD3 R14, P6, PT, R16, R3, RZ ;  /* 0x00000003100e7210 */ /* 0x000fc60007fde0ff */
[----:B------:R-:W-:Y:S01]  /*64960*/  IMAD.X R13, R15, 0x1, R0, P2 ;  /* 0x000000010f0d7824 */ /* 0x000fe200010e0600 */
[----:B------:R-:W-:Y:S01]  /*64970*/  ISETP.GE.AND P2, PT, R17, UR12, PT ;  /* 0x0000000c11007c0c */ /* 0x000fe2000bf46270 */
[----:B------:R-:W0:Y:S01]  /*64980*/  LDCU UR12, c[0x0][0x39c] ;  /* 0x00007380ff0c77ac */ /* 0x000e220008000800 */
[----:B------:R-:W-:Y:S01]  /*64990*/  PRMT R17, R19, 0x7772, RZ ;  /* 0x0000777213117816 */ /* 0x000fe200000000ff */
[----:B------:R-:W-:Y:S01]  /*649a0*/  IMAD.X R15, R15, 0x1, R28, P6 ;  /* 0x000000010f0f7824 */ /* 0x000fe200030e061c */
[----:B------:R-:W-:Y:S01]  /*649b0*/  PRMT R18, R19, 0x7773, RZ ;  /* 0x0000777313127816 */ /* 0x000fe200000000ff */
[----:B------:R-:W-:Y:S01]  /*649c0*/  VIADD R16, R16, UR10 ;  /* 0x0000000a10107c36 */ /* 0x000fe20008000000 */
[----:B------:R-:W2:Y:S01]  /*649d0*/  LDCU UR10, c[0x0][0x3b8] ;  /* 0x00007700ff0a77ac */ /* 0x000ea20008000800 */
[----:B------:R0:W-:Y:S01]  /*649e0*/  @P5 STG.E.U8 desc[UR42][R12.64], R17 ;  /* 0x000000110c005986 */ /* 0x0001e2000c10112a */
[----:B------:R-:W-:Y:S01]  /*649f0*/  ISETP.LT.AND P5, PT, R22, UR22, !P1 ;  /* 0x0000001616007c0c */ /* 0x000fe2000cfa1270 */
[----:B------:R-:W1:Y:S02]  /*64a00*/  LDCU UR22, c[0x0][0x398] ;  /* 0x00007300ff1677ac */ /* 0x000e640008000800 */
[----:B------:R5:W-:Y:S01]  /*64a10*/  @P4 STG.E.U8 desc[UR42][R14.64], R18 ;  /* 0x000000120e004986 */ /* 0x000be2000c10112a */
[----:B------:R-:W-:Y:S01]  /*64a20*/  ISETP.LT.AND P4, PT, R29, UR18, !P1 ;  /* 0x000000121d007c0c */ /* 0x000fe2000cf81270 */
[----:B------:R-:W1:Y:S02]  /*64a30*/  LDCU UR18, c[0x0][0x398] ;  /* 0x00007300ff1277ac */ /* 0x000e640008000800 */
[----:B------:R-:W4:Y:S01]  /*64a40*/  LDL.LU R19, [R1+0x4c] ;  /* 0x00004c0001137983 */ /* 0x000f220000300800 */
[----:B0-----:R-:W-:Y:S01]  /*64a50*/  IADD3 R12, P1, PT, R16, R2, RZ ;  /* 0x00000002100c7210 */ /* 0x001fe20007f3e0ff */
[----:B------:R-:W-:Y:S01]  /*64a60*/  VIADD R17, R23, 0x1b ;  /* 0x0000001b17117836 */ /* 0x000fe20000000000 */
[----:B-----5:R-:W-:-:S02]  /*64a70*/  SHF.R.S32.HI R15, RZ, 0x1f, R16 ;  /* 0x0000001fff0f7819 */ /* 0x020fc40000011410 */
        /* <DEDUP_REMOVED lines=15> */
[C---:B0-----:R-:W-:Y:S01]  /*64b70*/  IADD3 R12, P3, PT, R16.reuse, R2, RZ ;  /* 0x00000002100c7210 */ /* 0x041fe20007f7e0ff */
[----:B------:R-:W-:Y:S01]  /*64b80*/  VIADD R17, R23, 0x1c ;  /* 0x0000001c17117836 */ /* 0x000fe20000000000 */
[----:B-----5:R-:W-:Y:S01]  /*64b90*/  SHF.R.S32.HI R15, RZ, 0x1f, R16 ;  /* 0x0000001fff0f7819 */ /* 0x020fe20000011410 */
[----:B------:R-:W5:Y:S01]  /*64ba0*/  LDL.LU R18, [R1+0x48] ;  /* 0x0000480001127983 */ /* 0x000f620000300800 */
[----:B------:R-:W-:-:S03]  /*64bb0*/  IADD3 R14, P6, PT, R16, R3, RZ ;  /* 0x00000003100e7210 */ /* 0x000fc60007fde0ff */
[----:B------:R-:W-:Y:S01]  /*64bc0*/  IMAD.X R13, R15, 0x1, R0, P3 ;  /* 0x000000010f0d7824 */ /* 0x000fe200018e0600 */
[----:B------:R-:W-:Y:S01]  /*64bd0*/  ISETP.GE.AND P3, PT, R17, UR12, PT ;  /* 0x0000000c11007c0c */ /* 0x000fe2000bf66270 */
        /* <DEDUP_REMOVED lines=9> */
[----:B------:R-:W1:Y:S01]  /*64c70*/  LDCU UR16, c[0x0][0x398] ;  /* 0x00007300ff1077ac */ /* 0x000e620008000800 */
[----:B0-----:R-:W-:Y:S01]  /*64c80*/  VIADD R8, R16, UR6 ;  /* 0x0000000610087c36 */ /* 0x001fe20008000000 */
[----:B---3--:R-:W-:Y:S01]  /*64c90*/  PRMT R17, R9, 0x7771, RZ ;  /* 0x0000777109117816 */ /* 0x008fe200000000ff */
[----:B------:R-:W-:Y:S01]  /*64ca0*/  VIADD R16, R23, 0x1d ;  /* 0x0000001d17107836 */ /* 0x000fe20000000000 */
[----:B------:R-:W0:Y:S02]  /*64cb0*/  LDCU UR6, c[0x0][0x3b8] ;  /* 0x00007700ff0677ac */ /* 0x000e240008000800 */
[----:B------:R-:W-:-:S02]  /*64cc0*/  SHF.R.S32.HI R15, RZ, 0x1f, R8 ;  /* 0x0000001fff0f7819 */ /* 0x000fc40000011408 */
[C---:B------:R-:W-:Y:S02]  /*64cd0*/  IADD3 R12, P2, PT, R8.reuse, R2, RZ ;  /* 0x00000002080c7210 */ /* 0x040fe40007f5e0ff */
[----:B------:R-:W-:-:S03]  /*64ce0*/  IADD3 R14, P6, PT, R8, R3, RZ ;  /* 0x00000003080e7210 */ /* 0x000fc60007fde0ff */
[----:B------:R-:W-:Y:S01]  /*64cf0*/  IMAD.X R13, R15, 0x1, R0, P2 ;  /* 0x000000010f0d7824 */ /* 0x000fe200010e0600 */
[----:B------:R-:W-:Y:S01]  /*64d00*/  ISETP.GE.AND P2, PT, R16, UR12, PT ;  /* 0x0000000c10007c0c */ /* 0x000fe2000bf46270 */
[----:B------:R-:W3:Y:S01]  /*64d10*/  LDCU UR12, c[0x0][0x39c] ;  /* 0x00007380ff0c77ac */ /* 0x000ee20008000800 */
[----:B------:R-:W-:Y:S01]  /*64d20*/  PRMT R16, R9, 0x7770, RZ ;  /* 0x0000777009107816 */ /* 0x000fe200000000ff */
[----:B------:R-:W-:Y:S02]  /*64d30*/  IMAD.X R15, R15, 0x1, R28, P6 ;  /* 0x000000010f0f7824 */ /* 0x000fe400030e061c */
[----:B------:R-:W-:Y:S01]  /*64d40*/  VIADD R8, R8, UR8 ;  /* 0x0000000808087c36 */ /* 0x000fe20008000000 */
[----:B------:R-:W0:Y:S01]  /*64d50*/  LDCU UR8, c[0x0][0x3b8] ;  /* 0x00007700ff0877ac */ /* 0x000e220008000800 */
[----:B------:R1:W-:Y:S01]  /*64d60*/  @P5 STG.E.U8 desc[UR42][R12.64], R16 ;  /* 0x000000100c005986 */ /* 0x0003e2000c10112a */
[----:B------:R-:W-:Y:S01]  /*64d70*/  ISETP.LT.AND P5, PT, R22, UR20, !P1 ;  /* 0x0000001416007c0c */ /* 0x000fe2000cfa1270 */
[----:B------:R-:W0:Y:S02]  /*64d80*/  LDCU UR20, c[0x0][0x398] ;  /* 0x00007300ff1477ac */ /* 0x000e240008000800 */
[----:B------:R2:W-:Y:S01]  /*64d90*/  @P4 STG.E.U8 desc[UR42][R14.64], R17 ;  /* 0x000000110e004986 */ /* 0x0005e2000c10112a */
[----:B------:R-:W-:Y:S01]  /*64da0*/  ISETP.LT.AND P4, PT, R29, UR18, !P1 ;  /* 0x000000121d007c0c */ /* 0x000fe2000cf81270 */
[----:B------:R-:W0:Y:S01]  /*64db0*/  LDCU UR18, c[0x0][0x398] ;  /* 0x00007300ff1277ac */ /* 0x000e220008000800 */
[C---:B-1----:R-:W-:Y:S01]  /*64dc0*/  IADD3 R12, P1, PT, R8.reuse, R2, RZ ;  /* 0x00000002080c7210 */ /* 0x042fe20007f3e0ff */
[----:B------:R-:W-:Y:S01]  /*64dd0*/  VIADD R16, R23, 0x1e ;  /* 0x0000001e17107836 */ /* 0x000fe20000000000 */
[----:B--2---:R-:W-:Y:S01]  /*64de0*/  SHF.R.S32.HI R15, RZ, 0x1f, R8 ;  /* 0x0000001fff0f7819 */ /* 0x004fe20000011408 */
[----:B------:R-:W2:Y:S01]  /*64df0*/  LDL.LU R17, [R1+0x44] ;  /* 0x0000440001117983 */ /* 0x000ea20000300800 */
[----:B------:R-:W-:-:S03]  /*64e00*/  IADD3 R14, P6, PT, R8, R3, RZ ;  /* 0x00000003080e7210 */ /* 0x000fc60007fde0ff */
[----:B------:R-:W-:Y:S01]  /*64e10*/  IMAD.X R13, R15, 0x1, R0, P1 ;  /* 0x000000010f0d7824 */ /* 0x000fe200008e0600 */
[----:B---3--:R-:W-:Y:S01]  /*64e20*/  ISETP.GE.AND P1, PT, R16, UR12, PT ;  /* 0x0000000c10007c0c */ /* 0x008fe2000bf26270 */
[----:B------:R-:W1:Y:S01]  /*64e30*/  LDCU UR12, c[0x0][0x39c] ;  /* 0x00007380ff0c77ac */ /* 0x000e620008000800 */
[----:B------:R-:W-:Y:S01]  /*64e40*/  PRMT R16, R9, 0x7772, RZ ;  /* 0x0000777209107816 */ /* 0x000fe200000000ff */
[----:B------:R-:W-:Y:S01]  /*64e50*/  IMAD.X R15, R15, 0x1, R28, P6 ;  /* 0x000000010f0f7824 */ /* 0x000fe200030e061c */
[----:B------:R-:W-:-:S03]  /*64e60*/  PRMT R9, R9, 0x7773, RZ ;  /* 0x0000777309097816 */ /* 0x000fc600000000ff */
[----:B------:R-:W-:Y:S04]  /*64e70*/  @P5 STG.E.U8 desc[UR42][R12.64], R16 ;  /* 0x000000100c005986 */ /* 0x000fe8000c10112a */
[----:B------:R3:W-:Y:S01]  /*64e80*/  @P4 STG.E.U8 desc[UR42][R14.64], R9 ;  /* 0x000000090e004986 */ /* 0x0007e2000c10112a */
[----:B------:R-:W-:Y:S01]  /*64e90*/  ISETP.LT.AND P5, PT, R22, UR22, !P3 ;  /* 0x0000001616007c0c */ /* 0x000fe2000dfa1270 */
[----:B------:R-:W0:Y:S01]  /*64ea0*/  LDCU UR22, c[0x0][0x398] ;  /* 0x00007300ff1677ac */ /* 0x000e220008000800 */
[----:B------:R-:W-:Y:S01]  /*64eb0*/  ISETP.LT.AND P4, PT, R29, UR14, !P3 ;  /* 0x0000000e1d007c0c */ /* 0x000fe2000df81270 */
[----:B------:R-:W0:Y:S01]  /*64ec0*/  LDCU UR14, c[0x0][0x398] ;  /* 0x00007300ff0e77ac */ /* 0x000e220008000800 */
[----:B---3--:R-:W-:Y:S01]  /*64ed0*/  VIADD R14, R8, UR10 ;  /* 0x0000000a080e7c36 */ /* 0x008fe20008000000 */
[----:B----4-:R-:W-:Y:S01]  /*64ee0*/  PRMT R16, R10, 0x7771, RZ ;  /* 0x000077710a107816 */ /* 0x010fe200000000ff */
[----:B------:R-:W-:Y:S01]  /*64ef0*/  VIADD R15, R23, 0x1f ;  /* 0x0000001f170f7836 */ /* 0x000fe20000000000 */
[----:B------:R-:W3:Y:S02]  /*64f00*/  LDCU UR10, c[0x0][0x3b8] ;  /* 0x00007700ff0a77ac */ /* 0x000ee40008000800 */
[----:B------:R-:W-:-:S02]  /*64f10*/  SHF.R.S32.HI R13, RZ, 0x1f, R14 ;  /* 0x0000001fff0d7819 */ /* 0x000fc4000001140e */
[C---:B------:R-:W-:Y:S02]  /*64f20*/  IADD3 R8, P3, PT, R14.reuse, R2, RZ ;  /* 0x000000020e087210 */ /* 0x040fe40007f7e0ff */
[----:B------:R-:W-:-:S03]  /*64f30*/  IADD3 R12, P6, PT, R14, R3, RZ ;  /* 0x000000030e0c7210 */ /* 0x000fc60007fde0ff */
[----:B------:R-:W-:Y:S01]  /*64f40*/  IMAD.X R9, R13, 0x1, R0, P3 ;  /* 0x000000010d097824 */ /* 0x000fe200018e0600 */
[----:B-1----:R-:W-:Y:S01]  /*64f50*/  ISETP.GE.AND P3, PT, R15, UR12, PT ;  /* 0x0000000c0f007c0c */ /* 0x002fe2000bf66270 */
[----:B------:R-:W-:Y:S01]  /*64f60*/  IMAD.X R13, R13, 0x1, R28, P6 ;  /* 0x000000010d0d7824 */ /* 0x000fe200030e061c */
[----:B------:R-:W-:Y:S01]  /*64f70*/  PRMT R15, R10, 0x7770, RZ ;  /* 0x000077700a0f7816 */ /* 0x000fe200000000ff */
[----:B------:R-:W1:Y:S04]  /*64f80*/  LDCU UR12, c[0x0][0x39c] ;  /* 0x00007380ff0c77ac */ /* 0x000e680008000800 */
[----:B------:R-:W-:Y:S04]  /*64f90*/  @P5 STG.E.U8 desc[UR42][R8.64], R15 ;  /* 0x0000000f08005986 */ /* 0x000fe8000c10112a */
[----:B------:R4:W-:Y:S04]  /*64fa0*/  @P4 STG.E.U8 desc[UR42][R12.64], R16 ;  /* 0x000000100c004986 */ /* 0x0009e8000c10112a */
[----:B----4-:R-:W4:Y:S01]  /*64fb0*/  LDL.LU R16, [R1+0x40] ;  /* 0x0000400001107983 */ /* 0x010f220000300800 */
[----:B------:R-:W-:Y:S01]  /*64fc0*/  VIADD R14, R14, UR4 ;  /* 0x000000040e0e7c36 */ /* 0x000fe20008000000 */
[----:B------:R-:W-:Y:S01]  /*64fd0*/  ISETP.LT.AND P5, PT, R22, UR23, !P2 ;  /* 0x0000001716007c0c */ /* 0x000fe2000d7a1270 */
[----:B------:R-:W-:Y:S01]  /*64fe0*/  VIADD R15, R23, 0x20 ;  /* 0x00000020170f7836 */ /* 0x000fe20000000000 */
[----:B------:R-:W-:Y:S01]  /*64ff0*/  ISETP.LT.AND P4, PT, R29, UR16, !P2 ;  /* 0x000000101d007c0c */ /* 0x000fe2000d781270 */
[----:B------:R-:W0:Y:S01]  /*65000*/  LDCU UR16, c[0x0][0x398] ;  /* 0x00007300ff1077ac */ /* 0x000e220008000800 */
[----:B------:R-:W-:-:S02]  /*65010*/  SHF.R.S32.HI R13, RZ, 0x1f, R14 ;  /* 0x0000001fff0d7819 */ /* 0x000fc4000001140e */
[C---:B------:R-:W-:Y:S01]  /*65020*/  IADD3 R8, P2, PT, R14.reuse, R2, RZ ;  /* 0x000000020e087210 */ /* 0x040fe20007f5e0ff */
[----:B------:R-:W0:Y:S01]  /*65030*/  LDCU UR4, c[0x0][0x3b8] ;  /* 0x00007700ff0477ac */ /* 0x000e220008000800 */
[----:B------:R-:W-:-:S03]  /*65040*/  IADD3 R12, P6, PT, R14, R3, RZ ;  /* 0x000000030e0c7210 */ /* 0x000fc60007fde0ff */
[----:B------:R-:W-:Y:S01]  /*65050*/  IMAD.X R9, R13, 0x1, R0, P2 ;  /* 0x000000010d097824 */ /* 0x000fe200010e0600 */
[----:B-1----:R-:W-:Y:S01]  /*65060*/  ISETP.GE.AND P2, PT, R15, UR12, PT ;  /* 0x0000000c0f007c0c */ /* 0x002fe2000bf46270 */
[----:B------:R-:W1:Y:S01]  /*65070*/  LDCU UR12, c[0x0][0x39c] ;  /* 0x00007380ff0c77ac */ /* 0x000e620008000800 */
[C---:B------:R-:W-:Y:S01]  /*65080*/  PRMT R15, R10.reuse, 0x7772, RZ ;  /* 0x000077720a0f7816 */ /* 0x040fe200000000ff */
[----:B------:R-:W-:Y:S01]  /*65090*/  IMAD.X R13, R13, 0x1, R28, P6 ;  /* 0x000000010d0d7824 */ /* 0x000fe200030e061c */
[----:B------:R-:W-:Y:S01]  /*650a0*/  PRMT R10, R10, 0x7773, RZ ;  /* 0x000077730a0a7816 */ /* 0x000fe200000000ff */
[----:B------:R-:W1:Y:S02]  /*650b0*/  LDCU UR23, c[0x0][0x398] ;  /* 0x00007300ff1777ac */ /* 0x000e640008000800 */
[----:B------:R-:W-:Y:S04]  /*650c0*/  @P5 STG.E.U8 desc[UR42][R8.64], R15 ;  /* 0x0000000f08005986 */ /* 0x000fe8000c10112a */
[----:B------:R1:W-:Y:S01]  /*650d0*/  @P4 STG.E.U8 desc[UR42][R12.64], R10 ;  /* 0x0000000a0c004986 */ /* 0x0003e2000c10112a */
[----:B------:R-:W-:Y:S01]  /*650e0*/  ISETP.LT.AND P5, PT, R22, UR24, !P1 ;  /* 0x0000001816007c0c */ /* 0x000fe2000cfa1270 */
[----:B------:R-:W2:Y:S01]  /*650f0*/  LDCU UR24, c[0x0][0x398] ;  /* 0x00007300ff1877ac */ /* 0x000ea20008000800 */
[----:B0-----:R-:W-:Y:S01]  /*65100*/  ISETP.LT.AND P4, PT, R29, UR18, !P1 ;  /* 0x000000121d007c0c */ /* 0x001fe2000cf81270 */
[----:B------:R-:W0:Y:S01]  /*65110*/  LDCU UR18, c[0x0][0x398] ;  /* 0x00007300ff1277ac */ /* 0x000e220008000800 */
[----:B-1----:R-:W-:Y:S01]  /*65120*/  VIADD R10, R14, UR6 ;  /* 0x000000060e0a7c36 */ /* 0x002fe20008000000 */
[----:B------:R-:W-:Y:S01]  /*65130*/  PRMT R15, R11, 0x7771, RZ ;  /* 0x000077710b0f7816 */ /* 0x000fe200000000ff */
[----:B------:R-:W-:Y:S01]  /*65140*/  VIADD R14, R23, 0x21 ;  /* 0x00000021170e7836 */ /* 0x000fe20000000000 */
[----:B------:R-:W1:Y:S02]  /*65150*/  LDCU UR6, c[0x0][0x3b8] ;  /* 0x00007700ff0677ac */ /* 0x000e640008000800 */
[----:B------:R-:W-:-:S02]  /*65160*/  SHF.R.S32.HI R13, RZ, 0x1f, R10 ;  /* 0x0000001fff0d7819 */ /* 0x000fc4000001140a */
[C---:B------:R-:W-:Y:S02]  /*65170*/  IADD3 R8, P1, PT, R10.reuse, R2, RZ ;  /* 0x000000020a087210 */ /* 0x040fe40007f3e0ff */
[----:B------:R-:W-:-:S03]  /*65180*/  IADD3 R12, P6, PT, R10, R3, RZ ;  /* 0x000000030a0c7210 */ /* 0x000fc60007fde0ff */
[----:B------:R-:W-:Y:S01]  /*65190*/  IMAD.X R9, R13, 0x1, R0, P1 ;  /* 0x000000010d097824 */ /* 0x000fe200008e0600 */
[----:B------:R-:W-:Y:S01]  /*651a0*/  ISETP.GE.AND P1, PT, R14, UR12, PT ;  /* 0x0000000c0e007c0c */ /* 0x000fe2000bf26270 */
[----:B------:R-:W0:Y:S01]  /*651b0*/  LDCU UR12, c[0x0][0x39c] ;  /* 0x00007380ff0c77ac */ /* 0x000e220008000800 */
        /* <DEDUP_REMOVED lines=9> */
[----:B------:R-:W2:Y:S01]  /*65250*/  LDCU UR14, c[0x0][0x398] ;  /* 0x00007300ff0e77ac */ /* 0x000ea20008000800 */
[C---:B-1----:R-:W-:Y:S01]  /*65260*/  IADD3 R8, P3, PT, R10.reuse, R2, RZ ;  /* 0x000000020a087210 */ /* 0x042fe20007f7e0ff */
[----:B------:R-:W-:Y:S01]  /*65270*/  VIADD R14, R23, 0x22 ;  /* 0x00000022170e7836 */ /* 0x000fe20000000000 */
[----:B---3--:R-:W-:Y:S01]  /*65280*/  SHF.R.S32.HI R13, RZ, 0x1f, R10 ;  /* 0x0000001fff0d7819 */ /* 0x008fe2000001140a */
[----:B------:R-:W3:Y:S01]  /*65290*/  LDL.LU R15, [R1+0x50] ;  /* 0x00005000010f7983 */ /* 0x000ee20000300800 */
[----:B------:R-:W-:-:S03]  /*652a0*/  IADD3 R12, P6, PT, R10, R3, RZ ;  /* 0x000000030a0c7210 */ /* 0x000fc60007fde0ff */
[----:B------:R-:W-:Y:S01]  /*652b0*/  IMAD.X R9, R13, 0x1, R0, P3 ;  /* 0x000000010d097824 */ /* 0x000fe200018e0600 */
[----:B0-----:R-:W-:Y:S01]  /*652c0*/  ISETP.GE.AND P3, PT, R14, UR12, PT ;  /* 0x0000000c0e007c0c */ /* 0x001fe2000bf66270 */
[----:B------:R-:W0:Y:S01]  /*652d0*/  LDCU UR12, c[0x0][0x39c] ;  /* 0x00007380ff0c77ac */ /* 0x000e220008000800 */
        /* <DEDUP_REMOVED lines=9> */
[----:B-1----:R-:W-:Y:S01]  /*65370*/  VIADD R12, R10, UR10 ;  /* 0x0000000a0a0c7c36 */ /* 0x002fe20008000000 */
[----:B------:R-:W1:Y:S01]  /*65380*/  LDCU UR10, c[0x0][0x3b8] ;  /* 0x00007700ff0a77ac */ /* 0x000e620008000800 */
[----:B------:R-:W-:-:S03]  /*65390*/  VIADD R13, R23, 0x23 ;  /* 0x00000023170d7836 */ /* 0x000fc60000000000 */
[----:B------:R-:W-:Y:S02]  /*653a0*/  SHF.R.S32.HI R11, RZ, 0x1f, R12 ;  /* 0x0000001fff0b7819 */ /* 0x000fe4000001140c */
[C---:B------:R-:W-:Y:S02]  /*653b0*/  IADD3 R8, P2, PT, R12.reuse, R2, RZ ;  /* 0x000000020c087210 */ /* 0x040fe40007f5e0ff */
[----:B------:R-:W-:-:S03]  /*653c0*/  IADD3 R10, P6, PT, R12, R3, RZ ;  /* 0x000000030c0a7210 */ /* 0x000fc60007fde0ff */
[----:B------:R-:W-:Y:S01]  /*653d0*/  IMAD.X R9, R11, 0x1, R0, P2 ;  /* 0x000000010b097824 */ /* 0x000fe200010e0600 */
[----:B0-----:R-:W-:Y:S01]  /*653e0*/  ISETP.GE.AND P2, PT, R13, UR12, PT ;  /* 0x0000000c0d007c0c */ /* 0x001fe2000bf46270 */
[----:B------:R-:W0:Y:S01]  /*653f0*/  LDCU UR12, c[0x0][0x39c] ;  /* 0x00007380ff0c77ac */ /* 0x000e220008000800 */
[----:B------:R-:W-:Y:S02]  /*65400*/  IMAD.X R11, R11, 0x1, R28, P6 ;  /* 0x000000010b0b7824 */ /* 0x000fe400030e061c */
[----:B------:R-:W-:Y:S01]  /*65410*/  VIADD R12, R12, UR4 ;  /* 0x000000040c0c7c36 */ /* 0x000fe20008000000 */
[----:B------:R-:W0:Y:S01]  /*65420*/  LDCU UR4, c[0x0][0x3b8] ;  /* 0x00007700ff0477ac */ /* 0x000e220008000800 */
[C---:B----4-:R-:W-:Y:S02]  /*65430*/  PRMT R13, R16.reuse, 0x7770, RZ ;  /* 0x00007770100d7816 */ /* 0x050fe400000000ff */
[----:B------:R-:W-:-:S03]  /*65440*/  PRMT R14, R16, 0x7771, RZ ;  /* 0x00007771100e7816 */ /* 0x000fc600000000ff */
[----:B------:R4:W-:Y:S01]  /*65450*/  @P5 STG.E.U8 desc[UR42][R8.64], R13 ;  /* 0x0000000d08005986 */ /* 0x0009e2000c10112a */
[----:B------:R-:W-:Y:S01]  /*65460*/  ISETP.LT.AND P5, PT, R22, UR23, !P1 ;  /* 0x0000001716007c0c */ /* 0x000fe2000cfa1270 */
[----:B------:R-:W0:Y:S02]  /*65470*/  LDCU UR23, c[0x0][0x398] ;  /* 0x00007300ff1777ac */ /* 0x000e240008000800 */
[----:B------:R1:W-:Y:S01]  /*65480*/  @P4 STG.E.U8 desc[UR42][R10.64], R14 ;  /* 0x0000000e0a004986 */ /* 0x0003e2000c10112a */
[----:B------:R-:W-:Y:S01]  /*65490*/  ISETP.LT.AND P4, PT, R29, UR18, !P1 ;  /* 0x000000121d007c0c */ /* 0x000fe2000cf81270 */
[----:B------:R-:W2:Y:S01]  /*654a0*/  LDCU UR18, c[0x0][0x398] ;  /* 0x00007300ff1277ac */ /* 0x000ea20008000800 */
[C---:B----4-:R-:W-:Y:S01]  /*654b0*/  IADD3 R8, P1, PT, R12.reuse, R2, RZ ;  /* 0x000000020c087210 */ /* 0x050fe20007f3e0ff */
[----:B------:R-:W-:Y:S01]  /*654c0*/  VIADD R13, R23, 0x24 ;  /* 0x00000024170d7836 */ /* 0x000fe20000000000 */
[----:B-1----:R-:W-:Y:S02]  /*654d0*/  SHF.R.S32.HI R11, RZ, 0x1f, R12 ;  /* 0x0000001fff0b7819 */ /* 0x002fe4000001140c */
[----:B------:R-:W-:-:S03]  /*654e0*/  IADD3 R10, P6, PT, R12, R3, RZ ;  /* 0x000000030c0a7210 */ /* 0x000fc60007fde0ff */
[----:B------:R-:W-:Y:S01]  /*654f0*/  IMAD.X R9, R11, 0x1, R0, P1 ;  /* 0x000000010b097824 */ /* 0x000fe200008e0600 */
[----:B0-----:R-:W-:Y:S01]  /*65500*/  ISETP.GE.AND P1, PT, R13, UR12, PT ;  /* 0x0000000c0d007c0c */ /* 0x001fe2000bf26270 */
[----:B------:R-:W0:Y:S01]  /*65510*/  LDCU UR12, c[0x0][0x39c] ;  /* 0x00007380ff0c77ac */ /* 0x000e220008000800 */
[C---:B------:R-:W-:Y:S01]  /*65520*/  PRMT R13, R16.reuse, 0x7772, RZ ;  /* 0x00007772100d7816 */ /* 0x040fe200000000ff */
[----:B------:R-:W-:Y:S01]  /*65530*/  IMAD.X R11, R11, 0x1, R28, P6 ;  /* 0x000000010b0b7824 */ /* 0x000fe200030e061c */
[----:B------:R-:W-:Y:S01]  /*65540*/  PRMT R14, R16, 0x7773, RZ ;  /* 0x00007773100e7816 */ /* 0x000fe200000000ff */
[----:B------:R-:W-:Y:S01]  /*65550*/  VIADD R12, R12, UR6 ;  /* 0x000000060c0c7c36 */ /* 0x000fe20008000000 */
[----:B------:R-:W1:Y:S01]  /*65560*/  LDCU UR6, c[0x0][0x3b8] ;  /* 0x00007700ff0677ac */ /* 0x000e620008000800 */
[----:B------:R4:W-:Y:S01]  /*65570*/  @P5 STG.E.U8 desc[UR42][R8.64], R13 ;  /* 0x0000000d08005986 */ /* 0x0009e2000c10112a */
[----:B--2---:R-:W-:Y:S01]  /*65580*/  ISETP.LT.AND P5, PT, R22, UR24, !P3 ;  /* 0x0000001816007c0c */ /* 0x004fe2000dfa1270 */
[----:B------:R-:W2:Y:S02]  /*65590*/  LDCU UR24, c[0x0][0x398] ;  /* 0x00007300ff1877ac */ /* 0x000ea40008000800 */
[----:B------:R0:W-:Y:S01]  /*655a0*/  @P4 STG.E.U8 desc[UR42][R10.64], R14 ;  /* 0x0000000e0a004986 */ /* 0x0001e2000c10112a */
[----:B------:R-:W-:Y:S01]  /*655b0*/  ISETP.LT.AND P4, PT, R29, UR14, !P3 ;  /* 0x0000000e1d007c0c */ /* 0x000fe2000df81270 */
[----:B------:R-:W1:Y:S01]  /*655c0*/  LDCU UR14, c[0x0][0x398] ;  /* 0x00007300ff0e77ac */ /* 0x000e620008000800 */
[----:B----4-:R-:W-:Y:S01]  /*655d0*/  IADD3 R8, P3, PT, R12, R2, RZ ;  /* 0x000000020c087210 */ /* 0x010fe20007f7e0ff */
[----:B------:R-:W-:Y:S01]  /*655e0*/  VIADD R13, R23, 0x25 ;  /* 0x00000025170d7836 */ /* 0x000fe20000000000 */
[----:B0-----:R-:W-:-:S02]  /*655f0*/  SHF.R.S32.HI R11, RZ, 0x1f, R12 ;  /* 0x0000001fff0b7819 */ /* 0x001fc4000001140c */
        /* <DEDUP_REMOVED lines=8> */
[----:B------:R-:W4:Y:S01]  /*65680*/  LDCU UR8, c[0x0][0x3b8] ;  /* 0x00007700ff0877ac */ /* 0x000f220008000800 */
[----:B------:R0:W-:Y:S01]  /*65690*/  @P5 STG.E.U8 desc[UR42][R8.64], R13 ;  /* 0x0000000d08005986 */ /* 0x0001e2000c10112a */
[----:B------:R-:W-:Y:S01]  /*656a0*/  ISETP.LT.AND P5, PT, R22, UR20, !P2 ;  /* 0x0000001416007c0c */ /* 0x000fe2000d7a1270 */
[----:B------:R-:W1:Y:S02]  /*656b0*/  LDCU UR20, c[0x0][0x398] ;  /* 0x00007300ff1477ac */ /* 0x000e640008000800 */
[----:B------:R2:W-:Y:S01]  /*656c0*/  @P4 STG.E.U8 desc[UR42][R10.64], R14 ;  /* 0x0000000e0a004986 */ /* 0x0005e2000c10112a */
[----:B------:R-:W-:Y:S01]  /*656d0*/  ISETP.LT.AND P4, PT, R29, UR16, !P2 ;  /* 0x000000101d007c0c */ /* 0x000fe2000d781270 */
[----:B------:R-:W1:Y:S01]  /*656e0*/  LDCU UR16, c[0x0][0x398] ;  /* 0x00007300ff1077ac */ /* 0x000e620008000800 */
[----:B0-----:R-:W-:Y:S01]  /*656f0*/  IADD3 R8, P2, PT, R12, R2, RZ ;  /* 0x000000020c087210 */ /* 0x001fe20007f5e0ff */
[----:B------:R-:W-:Y:S01]  /*65700*/  VIADD R13, R23, 0x26 ;  /* 0x00000026170d7836 */ /* 0x000fe20000000000 */
[----:B--2---:R-:W-:-:S02]  /*65710*/  SHF.R.S32.HI R11, RZ, 0x1f, R12 ;  /* 0x0000001fff0b7819 */ /* 0x004fc4000001140c */
[----:B------:R-:W-:-:S03]  /*65720*/  PRMT R14, R17, 0x7773, RZ ;  /* 0x00007773110e7816 */ /* 0x000fc600000000ff */
[----:B------:R-:W-:Y:S01]  /*65730*/  IMAD.X R9, R11, 0x1, R0, P2 ;  /* 0x000000010b097824 */ /* 0x000fe200010e0600 */
[----:B------:R-:W-:Y:S01]  /*65740*/  ISETP.GE.AND P2, PT, R13, UR12, PT ;  /* 0x0000000c0d007c0c */ /* 0x000fe2000bf46270 */
[----:B------:R-:W0:Y:S01]  /*65750*/  LDCU UR12, c[0x0][0x39c] ;  /* 0x00007380ff0c77ac */ /* 0x000e220008000800 */
[----:B------:R-:W-:Y:S02]  /*65760*/  PRMT R13, R17, 0x7772, RZ ;  /* 0x00007772110d7816 */ /* 0x000fe400000000ff */
[C---:B------:R-:W-:Y:S01]  /*65770*/  IADD3 R10, P6, PT, R12.reuse, R3, RZ ;  /* 0x000000030c0a7210 */ /* 0x040fe20007fde0ff */
[----:B------:R-:W2:Y:S01]  /*65780*/  LDL.LU R17, [R1+0x54] ;  /* 0x0000540001117983 */ /* 0x000ea20000300800 */
[----:B------:R-:W-:Y:S01]  /*65790*/  VIADD R12, R12, UR10 ;  /* 0x0000000a0c0c7c36 */ /* 0x000fe20008000000 */
[----:B------:R-:W0:Y:S02]  /*657a0*/  LDCU UR10, c[0x0][0x3b8] ;  /* 0x00007700ff0a77ac */ /* 0x000e240008000800 */
[----:B------:R-:W-:Y:S01]  /*657b0*/  IMAD.X R11, R11, 0x1, R28, P6 ;  /* 0x000000010b0b7824 */ /* 0x000fe200030e061c */
[----:B------:R1:W-:Y:S01]  /*657c0*/  @P5 STG.E.U8 desc[UR42][R8.64], R13 ;  /* 0x0000000d08005986 */ /* 0x0003e2000c10112a */
[----:B------:R-:W-:Y:S01]  /*657d0*/  ISETP.LT.AND P5, PT, R22, UR22, !P1 ;  /* 0x0000001616007c0c */ /* 0x000fe2000cfa1270 */
[----:B------:R-:W0:Y:S02]  /*657e0*/  LDCU UR22, c[0x0][0x398] ;  /* 0x00007300ff1677ac */ /* 0x000e240008000800 */
[----:B------:R3:W-:Y:S01]  /*657f0*/  @P4 STG.E.U8 desc[UR42][R10.64], R14 ;  /* 0x0000000e0a004986 */ /* 0x0007e2000c10112a */
[----:B------:R-:W-:Y:S01]  /*65800*/  ISETP.LT.AND P4, PT, R29, UR18, !P1 ;  /* 0x000000121d007c0c */ /* 0x000fe2000cf81270 */
[----:B------:R-:W4:Y:S01]  /*65810*/  LDCU UR18, c[0x0][0x398] ;  /* 0x00007300ff1277ac */ /* 0x000f220008000800 */
[----:B-1----:R-:W-:Y:S01]  /*65820*/  IADD3 R8, P1, PT, R12, R2, RZ ;  /* 0x000000020c087210 */ /* 0x002fe20007f3e0ff */
[----:B------:R-:W-:Y:S01]  /*65830*/  VIADD R13, R23, 0x27 ;  /* 0x00000027170d7836 */ /* 0x000fe20000000000 */
[----:B---3--:R-:W-:-:S02]  /*65840*/  SHF.R.S32.HI R11, RZ, 0x1f, R12 ;  /* 0x0000001fff0b7819 */ /* 0x008fc4000001140c */
[----:B------:R-:W-:-:S03]  /*65850*/  IADD3 R10, P6, PT, R12, R3, RZ ;  /* 0x000000030c0a7210 */ /* 0x000fc60007fde0ff */
[----:B------:R-:W-:Y:S01]  /*65860*/  IMAD.X R9, R11, 0x1, R0, P1 ;  /* 0x000000010b097824 */ /* 0x000fe200008e0600 */
[----:B0-----:R-:W-:Y:S01]  /*65870*/  ISETP.GE.AND P1, PT, R13, UR12, PT ;  /* 0x0000000c0d007c0c */ /* 0x001fe2000bf26270 */
[----:B------:R-:W0:Y:S01]  /*65880*/  LDCU UR12, c[0x0][0x39c] ;  /* 0x00007380ff0c77ac */ /* 0x000e220008000800 */
[C---:B-----5:R-:W-:Y:S01]  /*65890*/  PRMT R13, R18.reuse, 0x7770, RZ ;  /* 0x00007770120d7816 */ /* 0x060fe200000000ff */
[----:B------:R-:W-:Y:S01]  /*658a0*/  IMAD.X R11, R11, 0x1, R28, P6 ;  /* 0x000000010b0b7824 */ /* 0x000fe200030e061c */
[----:B------:R-:W-:Y:S01]  /*658b0*/  PRMT R14, R18, 0x7771, RZ ;  /* 0x00007771120e7816 */ /* 0x000fe200000000ff */
[----:B------:R-:W-:Y:S01]  /*658c0*/  VIADD R12, R12, UR4 ;  /* 0x000000040c0c7c36 */ /* 0x000fe20008000000 */
[----:B------:R-:W1:Y:S01]  /*658d0*/  LDCU UR4, c[0x0][0x3b8] ;  /* 0x00007700ff0477ac */ /* 0x000e620008000800 */
[----:B------:R3:W-:Y:S01]  /*658e0*/  @P5 STG.E.U8 desc[UR42][R8.64], R13 ;  /* 0x0000000d08005986 */ /* 0x0007e2000c10112a */
[----:B------:R-:W-:Y:S01]  /*658f0*/  ISETP.LT.AND P5, PT, R22, UR23, !P3 ;  /* 0x0000001716007c0c */ /* 0x000fe2000dfa1270 */
[----:B------:R-:W5:Y:S02]  /*65900*/  LDCU UR23, c[0x0][0x398] ;  /* 0x00007300ff1777ac */ /* 0x000f640008000800 */
[----:B------:R0:W-:Y:S01]  /*65910*/  @P4 STG.E.U8 desc[UR42][R10.64], R14 ;  /* 0x0000000e0a004986 */ /* 0x0001e2000c10112a */
[----:B------:R-:W-:Y:S01]  /*65920*/  ISETP.LT.AND P4, PT, R29, UR14, !P3 ;  /* 0x0000000e1d007c0c */ /* 0x000fe2000df81270 */
[----:B------:R-:W1:Y:S01]  /*65930*/  LDCU UR14, c[0x0][0x398] ;  /* 0x00007300ff0e77ac */ /* 0x000e620008000800 */
[----:B---3--:R-:W-:Y:S01]  /*65940*/  IADD3 R8, P3, PT, R12, R2, RZ ;  /* 0x000000020c087210 */ /* 0x008fe20007f7e0ff */
[----:B------:R-:W-:Y:S01]  /*65950*/  VIADD R13, R23, 0x28 ;  /* 0x00000028170d7836 */ /* 0x000fe20000000000 */
[----:B0-----:R-:W-:-:S02]  /*65960*/  SHF.R.S32.HI R11, RZ, 0x1f, R12 ;  /* 0x0000001fff0b7819 */ /* 0x001fc4000001140c */
[----:B------:R-:W-:-:S03]  /*65970*/  PRMT R14, R18, 0x7773, RZ ;  /* 0x00007773120e7816 */ /* 0x000fc600000000ff */
[----:B------:R-:W-:Y:S01]  /*65980*/  IMAD.X R9, R11, 0x1, R0, P3 ;  /* 0x000000010b097824 */ /* 0x000fe200018e0600 */
[----:B------:R-:W-:Y:S01]  /*65990*/  ISETP.GE.AND P3, PT, R13, UR12, PT ;  /* 0x0000000c0d007c0c */ /* 0x000fe2000bf66270 */
[----:B------:R-:W0:Y:S01]  /*659a0*/  LDCU UR12, c[0x0][0x39c] ;  /* 0x00007380ff0c77ac */ /* 0x000e220008000800 */
[----:B------:R-:W-:Y:S02]  /*659b0*/  PRMT R13, R18, 0x7772, RZ ;  /* 0x00007772120d7816 */ /* 0x000fe400000000ff */
[----:B------:R-:W3:Y:S01]  /*659c0*/  LDL.LU R18, [R1+0x58] ;  /* 0x0000580001127983 */ /* 0x000ee20000300800 */
        /* <DEDUP_REMOVED lines=9> */
[----:B------:R-:W5:Y:S01]  /*65a60*/  LDCU UR16, c[0x0][0x398] ;  /* 0x00007300ff1077ac */ /* 0x000f620008000800 */
[----:B-1----:R-:W-:Y:S01]  /*65a70*/  IADD3 R8, P2, PT, R12, R2, RZ ;  /* 0x000000020c087210 */ /* 0x002fe20007f5e0ff */
[----:B------:R-:W-:Y:S01]  /*65a80*/  VIADD R13, R23, 0x29 ;  /* 0x00000029170d7836 */ /* 0x000fe20000000000 */
[----:B----4-:R-:W-:-:S02]  /*65a90*/  SHF.R.S32.HI R11, RZ, 0x1f, R12 ;  /* 0x0000001fff0b7819 */ /* 0x010fc4000001140c */
        /* <DEDUP_REMOVED lines=14> */
[----:B------:R-:W1:Y:S01]  /*65b80*/  LDCU UR18, c[0x0][0x398] ;  /* 0x00007300ff1277ac */ /* 0x000e620008000800 */
[----:B----4-:R-:W-:Y:S01]  /*65b90*/  IADD3 R8, P1, PT, R12, R2, RZ ;  /* 0x000000020c087210 */ /* 0x010fe20007f3e0ff */
[----:B------:R-:W-:Y:S01]  /*65ba0*/  VIADD R13, R23, 0x2a ;  /* 0x0000002a170d7836 */ /* 0x000fe20000000000 */
[----:B-----5:R-:W-:-:S02]  /*65bb0*/  SHF.R.S32.HI R11, RZ, 0x1f, R12 ;  /* 0x0000001fff0b7819 */ /* 0x020fc4000001140c */
[----:B------:R-:W-:-:S03]  /*65bc0*/  PRMT R14, R19, 0x7773, RZ ;  /* 0x00007773130e7816 */ /* 0x000fc600000000ff */
[----:B------:R-:W-:Y:S01]  /*65bd0*/  IMAD.X R9, R11, 0x1, R0, P1 ;  /* 0x000000010b097824 */ /* 0x000fe200008e0600 */
[----:B0-----:R-:W-:Y:S01]  /*65be0*/  ISETP.GE.AND P1, PT, R13, UR12, PT ;  /* 0x0000000c0d007c0c */ /* 0x001fe2000bf26270 */
[----:B------:R-:W0:Y:S01]  /*65bf0*/  LDCU UR12, c[0x0][0x39c] ;  /* 0x00007380ff0c77ac */ /* 0x000e220008000800 */
[----:B------:R-:W-:Y:S02]  /*65c00*/  PRMT R13, R19, 0x7772, RZ ;  /* 0x00007772130d7816 */ /* 0x000fe400000000ff */
[----:B------:R-:W4:Y:S01]  /*65c10*/  LDL.LU R19, [R1+0x5c] ;  /* 0x00005c0001137983 */ /* 0x000f220000300800 */
[C---:B------:R-:W-:Y:S01]  /*65c20*/  IADD3 R10, P6, PT, R12.reuse, R3, RZ ;  /* 0x000000030c0a7210 */ /* 0x040fe20007fde0ff */
[----:B------:R-:W-:Y:S01]  /*65c30*/  VIADD R12, R12, UR10 ;  /* 0x0000000a0c0c7c36 */ /* 0x000fe20008000000 */
[----:B------:R-:W5:Y:S01]  /*65c40*/  LDCU UR10, c[0x0][0x3b8] ;  /* 0x00007700ff0a77ac */ /* 0x000f620008000800 */
[----:B------:R0:W-:Y:S02]  /*65c50*/  @P5 STG.E.U8 desc[UR42][R8.64], R13 ;  /* 0x0000000d08005986 */ /* 0x0001e4000c10112a */
[----:B------:R-:W-:Y:S01]  /*65c60*/  IMAD.X R11, R11, 0x1, R28, P6 ;  /* 0x000000010b0b7824 */ /* 0x000fe200030e061c */
[----:B------:R-:W-:Y:S01]  /*65c70*/  ISETP.LT.AND P5, PT, R22, UR22, !P3 ;  /* 0x0000001616007c0c */ /* 0x000fe2000dfa1270 */
[----:B------:R-:W4:Y:S01]  /*65c80*/  LDL.LU R16, [R1+0x60] ;  /* 0x0000600001107983 */ /* 0x000f220000300800 */
[----:B------:R-:W1:Y:S03]  /*65c90*/  LDCU UR22, c[0x0][0x398] ;  /* 0x00007300ff1677ac */ /* 0x000e660008000800 */
[----:B------:R5:W-:Y:S01]  /*65ca0*/  @P4 STG.E.U8 desc[UR42][R10.64], R14 ;  /* 0x0000000e0a004986 */ /* 0x000be2000c10112a */
[----:B------:R-:W-:Y:S01]  /*65cb0*/  ISETP.LT.AND P4, PT, R29, UR14, !P3 ;  /* 0x0000000e1d007c0c */ /* 0x000fe2000df81270 */
[----:B------:R-:W1:Y:S01]  /*65cc0*/  LDCU UR14, c[0x0][0x398] ;  /* 0x00007300ff0e77ac */ /* 0x000e620008000800 */
[----:B0-----:R-:W-:Y:S01]  /*65cd0*/  IADD3 R8, P3, PT, R12, R2, RZ ;  /* 0x000000020c087210 */ /* 0x001fe20007f7e0ff */
[----:B------:R-:W-:Y:S01]  /*65ce0*/  VIADD R13, R23, 0x2b ;  /* 0x0000002b170d7836 */ /* 0x000fe20000000000 */
[----:B-----5:R-:W-:-:S02]  /*65cf0*/  SHF.R.S32.HI R11, RZ, 0x1f, R12 ;  /* 0x0000001fff0b7819 */ /* 0x020fc4000001140c */
        /* <DEDUP_REMOVED lines=8> */
[----:B------:R-:W5:Y:S01]  /*65d80*/  LDCU UR4, c[0x0][0x3b8] ;  /* 0x00007700ff0477ac */ /* 0x000f620008000800 */
        /* <DEDUP_REMOVED lines=31> */
[----:B------:R-:W-:Y:S02]  /*65f80*/  IMAD.X R11, R11, 0x1, R28, P6 ;  /* 0x000000010b0b7824 */ /* 0x000fe400030e061c */
[----:B------:R-:W-:Y:S01]  /*65f90*/  VIADD R12, R12, UR8 ;  /* 0x000000080c0c7c36 */ /* 0x000fe20008000000 */
[----:B------:R-:W5:Y:S01]  /*65fa0*/  LDCU UR8, c[0x0][0x3b8] ;  /* 0x00007700ff0877ac */ /* 0x000f620008000800 */
[C---:B--2---:R-:W-:Y:S02]  /*65fb0*/  PRMT R13, R17.reuse, 0x7770, RZ ;  /* 0x00007770110d7816 */ /* 0x044fe400000000ff */
[----:B------:R-:W-:-:S03]  /*65fc0*/  PRMT R14, R17, 0x7771, RZ ;  /* 0x00007771110e7816 */ /* 0x000fc600000000ff */
[----:B------:R2:W-:Y:S01]  /*65fd0*/  @P5 STG.E.U8 desc[UR42][R8.64], R13 ;  /* 0x0000000d08005986 */ /* 0x0005e2000c10112a */
[----:B------:R-:W-:Y:S01]  /*65fe0*/  ISETP.LT.AND P5, PT, R22, UR20, !P3 ;  /* 0x0000001416007c0c */ /* 0x000fe2000dfa1270 */
[----:B------:R-:W0:Y:S02]  /*65ff0*/  LDCU UR20, c[0x0][0x398] ;  /* 0x00007300ff1477ac */ /* 0x000e240008000800 */
[----:B------:R1:W-:Y:S01]  /*66000*/  @P4 STG.E.U8 desc[UR42][R10.64], R14 ;  /* 0x0000000e0a004986 */ /* 0x0003e2000c10112a */
[----:B------:R-:W-:Y:S01]  /*66010*/  ISETP.LT.AND P4, PT, R29, UR14, !P3 ;  /* 0x0000000e1d007c0c */ /* 0x000fe2000df81270 */
[----:B------:R-:W3:Y:S01]  /*66020*/  LDCU UR14, c[0x0][0x398] ;  /* 0x00007300ff0e77ac */ /* 0x000ee20008000800 */
[----:B--2---:R-:W-:Y:S01]  /*66030*/  IADD3 R8, P3, PT, R12, R2, RZ ;  /* 0x000000020c087210 */ /* 0x004fe20007f7e0ff */
[----:B------:R-:W-:Y:S01]  /*66040*/  VIADD R13, R23, 0x2e ;  /* 0x0000002e170d7836 */ /* 0x000fe20000000000 */
[----:B-1----:R-:W-:Y:S02]  /*66050*/  SHF.R.S32.HI R11, RZ, 0x1f, R12 ;  /* 0x0000001fff0b7819 */ /* 0x002fe4000001140c */
[----:B------:R-:W-:-:S03]  /*66060*/  PRMT R14, R17, 0x7773, RZ ;  /* 0x00007773110e7816 */ /* 0x000fc600000000ff */
[----:B------:R-:W-:Y:S01]  /*66070*/  IMAD.X R9, R11, 0x1, R0, P3 ;  /* 0x000000010b097824 */ /* 0x000fe200018e0600 */
[----:B0-----:R-:W-:Y:S01]  /*66080*/  ISETP.GE.AND P3, PT, R13, UR12, PT ;  /* 0x0000000c0d007c0c */ /* 0x001fe2000bf66270 */
[----:B------:R-:W0:Y:S01]  /*66090*/  LDCU UR12, c[0x0][0x39c] ;  /* 0x00007380ff0c77ac */ /* 0x000e220008000800 */
[----:B------:R-:W-:Y:S02]  /*660a0*/  PRMT R13, R17, 0x7772, RZ ;  /* 0x00007772110d7816 */ /* 0x000fe400000000ff */
[C---:B------:R-:W-:Y:S01]  /*660b0*/  IADD3 R10, P6, PT, R12.reuse, R3, RZ ;  /* 0x000000030c0a7210 */ /* 0x040fe20007fde0ff */
[----:B------:R-:W2:Y:S01]  /*660c0*/  LDL.LU R17, [R1+0x64] ;  /* 0x0000640001117983 */ /* 0x000ea20000300800 */
[----:B------:R-:W-:Y:S01]  /*660d0*/  VIADD R12, R12, UR10 ;  /* 0x0000000a0c0c7c36 */ /* 0x000fe20008000000 */
[----:B------:R-:W1:Y:S02]  /*660e0*/  LDCU UR10, c[0x0][0x3b8] ;  /* 0x00007700ff0a77ac */ /* 0x000e640008000800 */
[----:B------:R-:W-:Y:S01]  /*660f0*/  IMAD.X R11, R11, 0x1, R28, P6 ;  /* 0x000000010b0b7824 */ /* 0x000fe200030e061c */
        /* <DEDUP_REMOVED lines=13> */
[C---:B---3--:R-:W-:Y:S01]  /*661d0*/  PRMT R13, R18.reuse, 0x7770, RZ ;  /* 0x00007770120d7816 */ /* 0x048fe200000000ff */
[----:B------:R-:W-:Y:S01]  /*661e0*/  IMAD.X R11, R11, 0x1, R28, P6 ;  /* 0x000000010b0b7824 */ /* 0x000fe200030e061c */
[----:B------:R-:W-:Y:S01]  /*661f0*/  PRMT R14, R18, 0x7771, RZ ;  /* 0x00007771120e7816 */ /* 0x000fe200000000ff */
[----:B------:R-:W-:Y:S01]  /*66200*/  VIADD R12, R12, UR4 ;  /* 0x000000040c0c7c36 */ /* 0x000fe20008000000 */
[----:B------:R-:W3:Y:S01]  /*66210*/  LDCU UR4, c[0x0][0x3b8] ;  /* 0x00007700ff0477ac */ /* 0x000ee20008000800 */
[----:B------:R5:W-:Y:S01]  /*66220*/  @P5 STG.E.U8 desc[UR42][R8.64], R13 ;  /* 0x0000000d08005986 */ /* 0x000be2000c10112a */
[----:B------:R-:W-:Y:S01]  /*66230*/  ISETP.LT.AND P5, PT, R22, UR23, !P1 ;  /* 0x0000001716007c0c */ /* 0x000fe2000cfa1270 */
[----:B------:R-:W0:Y:S02]  /*66240*/  LDCU UR23, c[0x0][0x398] ;  /* 0x00007300ff1777ac */ /* 0x000e240008000800 */
[----:B------:R1:W-:Y:S01]  /*66250*/  @P4 STG.E.U8 desc[UR42][R10.64], R14 ;  /* 0x0000000e0a004986 */ /* 0x0003e2000c10112a */
[----:B------:R-:W-:Y:S01]  /*66260*/  ISETP.LT.AND P4, PT, R29, UR18, !P1 ;  /* 0x000000121d007c0c */ /* 0x000fe2000cf81270 */
[----:B------:R-:W3:Y:S01]  /*66270*/  LDCU UR18, c[0x0][0x398] ;  /* 0x00007300ff1277ac */ /* 0x000ee20008000800 */
[----:B-----5:R-:W-:Y:S01]  /*66280*/  IADD3 R8, P1, PT, R12, R2, RZ ;  /* 0x000000020c087210 */ /* 0x020fe20007f3e0ff */
[----:B------:R-:W-:Y:S01]  /*66290*/  VIADD R13, R23, 0x30 ;  /* 0x00000030170d7836 */ /* 0x000fe20000000000 */
[----:B-1----:R-:W-:-:S02]  /*662a0*/  SHF.R.S32.HI R11, RZ, 0x1f, R12 ;  /* 0x0000001fff0b7819 */ /* 0x002fc4000001140c */
[----:B------:R-:W-:-:S03]  /*662b0*/  PRMT R14, R18, 0x7773, RZ ;  /* 0x00007773120e7816 */ /* 0x000fc600000000ff */
[----:B------:R-:W-:Y:S01]  /*662c0*/  IMAD.X R9, R11, 0x1, R0, P1 ;  /* 0x000000010b097824 */ /* 0x000fe200008e0600 */
[----:B0-----:R-:W-:Y:S01]  /*662d0*/  ISETP.GE.AND P1, PT, R13, UR12, PT ;  /* 0x0000000c0d007c0c */ /* 0x001fe2000bf26270 */
[----:B------:R-:W0:Y:S01]  /*662e0*/  LDCU UR12, c[0x0][0x39c] ;  /* 0x00007380ff0c77ac */ /* 0x000e220008000800 */
[----:B------:R-:W-:Y:S02]  /*662f0*/  PRMT R13, R18, 0x7772, RZ ;  /* 0x00007772120d7816 */ /* 0x000fe400000000ff */
[----:B------:R-:W5:Y:S01]  /*66300*/  LDL.LU R18, [R1+0x68] ;  /* 0x0000680001127983 */ /* 0x000f620000300800 */
[C---:B------:R-:W-:Y:S01]  /*66310*/  IADD3 R10, P6, PT, R12.reuse, R3, RZ ;  /* 0x000000030c0a7210 */ /* 0x040fe20007fde0ff */
[----:B------:R-:W-:Y:S01]  /*66320*/  VIADD R12, R12, UR6 ;  /* 0x000000060c0c7c36 */ /* 0x000fe20008000000 */
[----:B------:R-:W1:Y:S03]  /*66330*/  LDCU UR6, c[0x0][0x3b8] ;  /* 0x00007700ff0677ac */ /* 0x000e660008000800 */
        /* <DEDUP_REMOVED lines=9> */
[----:B---3--:R-:W-:-:S02]  /*663d0*/  SHF.R.S32.HI R11, RZ, 0x1f, R12 ;  /* 0x0000001fff0b7819 */ /* 0x008fc4000001140c */
[----:B------:R-:W-:-:S03]  /*663e0*/  IADD3 R10, P6, PT, R12, R3, RZ ;  /* 0x000000030c0a7210 */ /* 0x000fc60007fde0ff */
[----:B------:R-:W-:Y:S01]  /*663f0*/  IMAD.X R9, R11, 0x1, R0, P3 ;  /* 0x000000010b097824 */ /* 0x000fe200018e0600 */
[----:B------:R-:W-:Y:S01]  /*66400*/  ISETP.GE.AND P3, PT, R13, UR12, PT ;  /* 0x0000000c0d007c0c */ /* 0x000fe2000bf66270 */
[----:B------:R-:W0:Y:S01]  /*66410*/  LDCU UR12, c[0x0][0x39c] ;  /* 0x00007380ff0c77ac */ /* 0x000e220008000800 */
[----:B----4-:R-:W-:Y:S01]  /*66420*/  PRMT R13, R19, 0x7770, RZ ;  /* 0x00007770130d7816 */ /* 0x010fe200000000ff */
        /* <DEDUP_REMOVED lines=10> */
[----:B----4-:R-:W-:Y:S01]  /*664d0*/  IADD3 R8, P2, PT, R12, R2, RZ ;  /* 0x000000020c087210 */ /* 0x010fe20007f5e0ff */
[----:B------:R-:W-:Y:S01]  /*664e0*/  VIADD R13, R23, 0x32 ;  /* 0x00000032170d7836 */ /* 0x000fe20000000000 */
[----:B-1----:R-:W-:-:S02]  /*664f0*/  SHF.R.S32.HI R11, RZ, 0x1f, R12 ;  /* 0x0000001fff0b7819 */ /* 0x002fc4000001140c */
        /* <DEDUP_REMOVED lines=8> */
[----:B------:R-:W1:Y:S01]  /*66580*/  LDCU UR10, c[0x0][0x3b8] ;  /* 0x00007700ff0a77ac */ /* 0x000e620008000800 */
        /* <DEDUP_REMOVED lines=19> */
[----:B------:R-:W3:Y:S01]  /*666c0*/  LDCU UR4, c[0x0][0x3b8] ;  /* 0x00007700ff0477ac */ /* 0x000ee20008000800 */
        /* <DEDUP_REMOVED lines=31> */
[----:B------:R-:W-:Y:S02]  /*668c0*/  IMAD.X R11, R11, 0x1, R28, P6 ;  /* 0x000000010b0b7824 */ /* 0x000fe400030e061c */
[----:B------:R-:W-:Y:S01]  /*668d0*/  VIADD R12, R12, UR8 ;  /* 0x000000080c0c7c36 */ /* 0x000fe20008000000 */
[----:B------:R-:W3:Y:S01]  /*668e0*/  LDCU UR8, c[0x0][0x3b8] ;  /* 0x00007700ff0877ac */ /* 0x000ee20008000800 */
[C---:B--2---:R-:W-:Y:S02]  /*668f0*/  PRMT R13, R17.reuse, 0x7770, RZ ;  /* 0x00007770110d7816 */ /* 0x044fe400000000ff */
[----:B------:R-:W-:-:S03]  /*66900*/  PRMT R14, R17, 0x7771, RZ ;  /* 0x00007771110e7816 */ /* 0x000fc600000000ff */
[----:B------:R2:W-:Y:S01]  /*66910*/  @P5 STG.E.U8 desc[UR42][R8.64], R13 ;  /* 0x0000000d08005986 */ /* 0x0005e2000c10112a */
[----:B------:R-:W-:Y:S01]  /*66920*/  ISETP.LT.AND P5, PT, R22, UR20, !P1 ;  /* 0x0000001416007c0c */ /* 0x000fe2000cfa1270 */
[----:B------:R-:W0:Y:S02]  /*66930*/  LDCU UR20, c[0x0][0x398] ;  /* 0x00007300ff1477ac */ /* 0x000e240008000800 */
[----:B------:R3:W-:Y:S01]  /*66940*/  @P4 STG.E.U8 desc[UR42][R10.64], R14 ;  /* 0x0000000e0a004986 */ /* 0x0007e2000c10112a */
[----:B-1----:R-:W-:Y:S01]  /*66950*/  ISETP.LT.AND P4, PT, R29, UR18, !P1 ;  /* 0x000000121d007c0c */ /* 0x002fe2000cf81270 */
[----:B------:R-:W1:Y:S01]  /*66960*/  LDCU UR18, c[0x0][0x398] ;  /* 0x00007300ff1277ac */ /* 0x000e620008000800 */
[----:B--2---:R-:W-:Y:S01]  /*66970*/  IADD3 R8, P1, PT, R12, R2, RZ ;  /* 0x000000020c087210 */ /* 0x004fe20007f3e0ff */
[----:B------:R-:W-:Y:S01]  /*66980*/  VIADD R13, R23, 0x36 ;  /* 0x00000036170d7836 */ /* 0x000fe20000000000 */
[----:B---3--:R-:W-:Y:S02]  /*66990*/  SHF.R.S32.HI R11, RZ, 0x1f, R12 ;  /* 0x0000001fff0b7819 */ /* 0x008fe4000001140c */
        /* <DEDUP_REMOVED lines=8> */
[----:B------:R-:W3:Y:S02]  /*66a20*/  LDCU UR10, c[0x0][0x3b8] ;  /* 0x00007700ff0a77ac */ /* 0x000ee40008000800 */
        /* <DEDUP_REMOVED lines=14> */
[C---:B-----5:R-:W-:Y:S01]  /*66b10*/  PRMT R13, R18.reuse, 0x7770, RZ ;  /* 0x00007770120d7816 */ /* 0x060fe200000000ff */
        /* <DEDUP_REMOVED lines=62> */
[----:B------:R-:W1:Y:S01]  /*66f00*/  LDCU UR22, c[0x0][0x398] ;  /* 0x00007300ff1677ac */ /* 0x000e620008000800 */
[----:B------:R-:W2:Y:S04]  /*66f10*/  LDL.LU R16, [R1+0x80] ;  /* 0x0000800001107983 */ /* 0x000ea80000300800 */
        /* <DEDUP_REMOVED lines=38> */
[----:B------:R-:W-:Y:S01]  /*67180*/  PRMT R13, R5, 0x7771, RZ ;  /* 0x00007771050d7816 */ /* 0x000fe200000000ff */
[----:B------:R-:W-:Y:S01]  /*67190*/  VIADD R12, R23, 0x3d ;  /* 0x0000003d170c7836 */ /* 0x000fe20000000000 */
[----:B------:R-:W3:Y:S02]  /*671a0*/  LDCU UR6, c[0x0][0x3b8] ;  /* 0x00007700ff0677ac */ /* 0x000ee40008000800 */
[----:B------:R-:W-:-:S02]  /*671b0*/  SHF.R.S32.HI R11, RZ, 0x1f, R4 ;  /* 0x0000001fff0b7819 */ /* 0x000fc40000011404 */
[C---:B------:R-:W-:Y:S02]  /*671c0*/  IADD3 R8, P3, PT, R4.reuse, R2, RZ ;  /* 0x0000000204087210 */ /* 0x040fe40007f7e0ff */
[----:B------:R-:W-:-:S03]  /*671d0*/  IADD3 R10, P6, PT, R4, R3, RZ ;  /* 0x00000003040a7210 */ /* 0x000fc60007fde0ff */
[----:B------:R-:W-:Y:S01]  /*671e0*/  IMAD.X R9, R11, 0x1, R0, P3 ;  /* 0x000000010b097824 */ /* 0x000fe200018e0600 */
[----:B0-----:R-:W-:Y:S01]  /*671f0*/  ISETP.GE.AND P3, PT, R12, UR12, PT ;  /* 0x0000000c0c007c0c */ /* 0x001fe2000bf66270 */
        /* <DEDUP_REMOVED lines=9> */
[----:B-1----:R-:W-:Y:S01]  /*67290*/  ISETP.LT.AND P4, PT, R29, UR16, !P2 ;  /* 0x000000101d007c0c */ /* 0x002fe2000d781270 */
[----:B------:R-:W1:Y:S01]  /*672a0*/  LDCU UR16, c[0x0][0x398] ;  /* 0x00007300ff1077ac */ /* 0x000e620008000800 */
[----:B---3--:R-:W-:Y:S01]  /*672b0*/  IADD3 R8, P2, PT, R4, R2, RZ ;  /* 0x0000000204087210 */ /* 0x008fe20007f5e0ff */
        /* <DEDUP_REMOVED lines=37> */
[----:B---3--:R-:W-:-:S02]  /*67510*/  SHF.R.S32.HI R9, RZ, 0x1f, R10 ;  /* 0x0000001fff097819 */ /* 0x008fc4000001140a */
[----:B------:R-:W-:-:S03]  /*67520*/  IADD3 R8, P6, PT, R10, R3, RZ ;  /* 0x000000030a087210 */ /* 0x000fc60007fde0ff */
[----:B------:R-:W-:Y:S01]  /*67530*/  IMAD.X R5, R9, 0x1, R0, P3 ;  /* 0x0000000109057824 */ /* 0x000fe200018e0600 */
[----:B0-----:R-:W-:Y:S01]  /*67540*/  ISETP.GE.AND P3, PT, R11, UR12, PT ;  /* 0x0000000c0b007c0c */ /* 0x001fe2000bf66270 */
[----:B------:R-:W0:Y:S01]  /*67550*/  LDCU UR12, c[0x0][0x39c] ;  /* 0x00007380ff0c77ac */ /* 0x000e220008000800 */
[C---:B------:R-:W-:Y:S01]  /*67560*/  PRMT R11, R6.reuse, 0x7772, RZ ;  /* 0x00007772060b7816 */ /* 0x040fe200000000ff */
[----:B------:R-:W-:Y:S01]  /*67570*/  IMAD.X R9, R9, 0x1, R28, P6 ;  /* 0x0000000109097824 */ /* 0x000fe200030e061c */
[----:B------:R-:W-:-:S03]  /*67580*/  PRMT R6, R6, 0x7773, RZ ;  /* 0x0000777306067816 */ /* 0x000fc600000000ff */
[----:B------:R-:W-:Y:S04]  /*67590*/  @P5 STG.E.U8 desc[UR42][R4.64], R11 ;  /* 0x0000000b04005986 */ /* 0x000fe8000c10112a */
[----:B------:R1:W-:Y:S01]  /*675a0*/  @P4 STG.E.U8 desc[UR42][R8.64], R6 ;  /* 0x0000000608004986 */ /* 0x0003e2000c10112a */
[----:B------:R-:W-:Y:S01]  /*675b0*/  ISETP.LT.AND P5, PT, R22, UR24, !P2 ;  /* 0x0000001816007c0c */ /* 0x000fe2000d7a1270 */
[----:B------:R-:W3:Y:S01]  /*675c0*/  LDCU UR24, c[0x0][0x398] ;  /* 0x00007300ff1877ac */ /* 0x000ee20008000800 */
[----:B------:R-:W-:Y:S01]  /*675d0*/  ISETP.LT.AND P4, PT, R29, UR16, !P2 ;  /* 0x000000101d007c0c */ /* 0x000fe2000d781270 */
        /* <DEDUP_REMOVED lines=23> */
[----:B---3--:R-:W-:-:S02]  /*67750*/  SHF.R.S32.HI R9, RZ, 0x1f, R6 ;  /* 0x0000001fff097819 */ /* 0x008fc40000011406 */
        /* <DEDUP_REMOVED lines=10> */
[----:B------:R-:W3:Y:S01]  /*67800*/  LDCU UR22, c[0x0][0x398] ;  /* 0x00007300ff1677ac */ /* 0x000ee20008000800 */
[----:B-----5:R-:W-:Y:S01]  /*67810*/  ISETP.LT.AND P4, PT, R29, UR14, !P3 ;  /* 0x0000000e1d007c0c */ /* 0x020fe2000df81270 */
[----:B------:R-:W5:Y:S01]  /*67820*/  LDCU UR14, c[0x0][0x398] ;  /* 0x00007300ff0e77ac */ /* 0x000f620008000800 */
        /* <DEDUP_REMOVED lines=19> */
[----:B------:R-:W3:Y:S01]  /*67960*/  LDCU UR16, c[0x0][0x398] ;  /* 0x00007300ff1077ac */ /* 0x000ee20008000800 */
[----:B-1----:R-:W-:Y:S01]  /*67970*/  IADD3 R4, P2, PT, R8, R2, RZ ;  /* 0x0000000208047210 */ /* 0x002fe20007f5e0ff */
[----:B------:R-:W-:Y:S01]  /*67980*/  VIADD R9, R23, 0x44 ;  /* 0x0000004417097836 */ /* 0x000fe20000000000 */
[----:B--2---:R-:W-:-:S02]  /*67990*/  SHF.R.S32.HI R7, RZ, 0x1f, R8 ;  /* 0x0000001fff077819 */ /* 0x004fc40000011408 */
        /* <DEDUP_REMOVED lines=15> */
[----:B--2---:R-:W-:Y:S01]  /*67a90*/  IADD3 R4, P1, PT, R8, R2, RZ ;  /* 0x0000000208047210 */ /* 0x004fe20007f3e0ff */
        /* <DEDUP_REMOVED lines=13> */
[----:B------:R-:W0:Y:S02]  /*67b70*/  LDCU UR20, c[0x0][0x398] ;  /* 0x00007300ff1477ac */ /* 0x000e240008000800 */
[----:B------:R1:W-:Y:S01]  /*67b80*/  @P4 STG.E.U8 desc[UR42][R6.64], R10 ;  /* 0x0000000a06004986 */ /* 0x0003e2000c10112a */
[----:B-----5:R-:W-:Y:S01]  /*67b90*/  ISETP.LT.AND P4, PT, R29, UR14, !P3 ;  /* 0x0000000e1d007c0c */ /* 0x020fe2000df81270 */
[----:B------:R-:W5:Y:S01]  /*67ba0*/  LDCU UR14, c[0x0][0x398] ;  /* 0x00007300ff0e77ac */ /* 0x000f620008000800 */
[----:B---3--:R-:W-:Y:S01]  /*67bb0*/  IADD3 R4, P3, PT, R8, R2, RZ ;  /* 0x0000000208047210 */ /* 0x008fe20007f7e0ff */
[----:B------:R-:W-:Y:S01]  /*67bc0*/  VIADD R9, R23, 0x46 ;  /* 0x0000004617097836 */ /* 0x000fe20000000000 */
[----:B-1----:R-:W-:-:S02]  /*67bd0*/  SHF.R.S32.HI R7, RZ, 0x1f, R8 ;  /* 0x0000001fff077819 */ /* 0x002fc40000011408 */
[----:B------:R-:W-:-:S03]  /*67be0*/  PRMT R10, R17, 0x7773, RZ ;  /* 0x00007773110a7816 */ /* 0x000fc600000000ff */
[----:B------:R-:W-:Y:S01]  /*67bf0*/  IMAD.X R5, R7, 0x1, R0, P3 ;  /* 0x0000000107057824 */ /* 0x000fe200018e0600 */
[----:B0-----:R-:W-:Y:S01]  /*67c00*/  ISETP.GE.AND P3, PT, R9, UR12, PT ;  /* 0x0000000c09007c0c */ /* 0x001fe2000bf66270 */
[----:B------:R-:W0:Y:S01]  /*67c10*/  LDCU UR12, c[0x0][0x39c] ;  /* 0x00007380ff0c77ac */ /* 0x000e220008000800 */
[----:B------:R-:W-:Y:S02]  /*67c20*/  PRMT R9, R17, 0x7772, RZ ;  /* 0x0000777211097816 */ /* 0x000fe400000000ff */
[C---:B------:R-:W-:Y:S01]  /*67c30*/  IADD3 R6, P6, PT, R8.reuse, R3, RZ ;  /* 0x0000000308067210 */ /* 0x040fe20007fde0ff */
[----:B------:R-:W3:Y:S01]  /*67c40*/  LDL.LU R17, [R1+0x84] ;  /* 0x0000840001117983 */ /* 0x000ee20000300800 */
        /* <DEDUP_REMOVED lines=29> */
[----:B----4-:R-:W-:-:S02]  /*67e20*/  SHF.R.S32.HI R7, RZ, 0x1f, R8 ;  /* 0x0000001fff077819 */ /* 0x010fc40000011408 */
        /* <DEDUP_REMOVED lines=14> */
[----:B-----5:R-:W-:Y:S01]  /*67f10*/  ISETP.LT.AND P4, PT, R29, UR14, !P3 ;  /* 0x0000000e1d007c0c */ /* 0x020fe2000df81270 */
[----:B------:R-:W5:Y:S01]  /*67f20*/  LDCU UR14, c[0x0][0x398] ;  /* 0x00007300ff0e77ac */ /* 0x000f620008000800 */
        /* <DEDUP_REMOVED lines=20> */
[----:B-----5:R-:W-:-:S02]  /*68070*/  SHF.R.S32.HI R7, RZ, 0x1f, R8 ;  /* 0x0000001fff077819 */ /* 0x020fc40000011408 */
[----:B------:R-:W-:-:S03]  /*68080*/  PRMT R10, R19, 0x7773, RZ ;  /* 0x00007773130a7816 */ /* 0x000fc600000000ff */
[----:B------:R-:W-:Y:S01]  /*68090*/  IMAD.X R5, R7, 0x1, R0, P2 ;  /* 0x0000000107057824 */ /* 0x000fe200010e0600 */
[----:B0-----:R-:W-:Y:S01]  /*680a0*/  ISETP.GE.AND P2, PT, R9, UR12, PT ;  /* 0x0000000c09007c0c */ /* 0x001fe2000bf46270 */
[----:B------:R-:W0:Y:S01]  /*680b0*/  LDCU UR12, c[0x0][0x39c] ;  /* 0x00007380ff0c77ac */ /* 0x000e220008000800 */
[----:B------:R-:W-:Y:S02]  /*680c0*/  PRMT R9, R19, 0x7772, RZ ;  /* 0x0000777213097816 */ /* 0x000fe400000000ff */
[----:B------:R-:W2:Y:S01]  /*680d0*/  LDL.LU R19, [R1+0x8c] ;  /* 0x00008c0001137983 */ /* 0x000ea20000300800 */
[C---:B------:R-:W-:Y:S01]  /*680e0*/  IADD3 R6, P6, PT, R8.reuse, R3, RZ ;  /* 0x0000000308067210 */ /* 0x040fe20007fde0ff */
[----:B------:R-:W-:Y:S01]  /*680f0*/  VIADD R8, R8, UR10 ;  /* 0x0000000a08087c36 */ /* 0x000fe20008000000 */
[----:B------:R-:W5:Y:S01]  /*68100*/  LDCU UR10, c[0x0][0x3b8] ;  /* 0x00007700ff0a77ac */ /* 0x000f620008000800 */
[----:B------:R0:W-:Y:S02]  /*68110*/  @P5 STG.E.U8 desc[UR42][R4.64], R9 ;  /* 0x0000000904005986 */ /* 0x0001e4000c10112a */
[----:B------:R-:W-:Y:S01]  /*68120*/  IMAD.X R7, R7, 0x1, R28, P6 ;  /* 0x0000000107077824 */ /* 0x000fe200030e061c */
[----:B------:R-:W-:Y:S01]  /*68130*/  ISETP.LT.AND P5, PT, R22, UR22, !P1 ;  /* 0x0000001616007c0c */ /* 0x000fe2000cfa1270 */
[----:B------:R-:W2:Y:S01]  /*68140*/  LDL.LU R15, [R1+0x90] ;  /* 0x00009000010f7983 */ /* 0x000ea20000300800 */
        /* <DEDUP_REMOVED lines=36> */
[----:B------:R-:W3:Y:S02]  /*68390*/  LDCU UR24, c[0x0][0x398] ;  /* 0x00007300ff1877ac */ /* 0x000ee40008000800 */
        /* <DEDUP_REMOVED lines=13> */
[C---:B---3--:R-:W-:Y:S02]  /*68470*/  PRMT R9, R17.reuse, 0x7770, RZ ;  /* 0x0000777011097816 */ /* 0x048fe400000000ff */
[----:B------:R-:W-:-:S03]  /*68480*/  PRMT R10, R17, 0x7771, RZ ;  /* 0x00007771110a7816 */ /* 0x000fc600000000ff */
[----:B------:R3:W-:Y:S01]  /*68490*/  @P5 STG.E.U8 desc[UR42][R4.64], R9 ;  /* 0x0000000904005986 */ /* 0x0007e2000c10112a */
[----:B------:R-:W-:Y:S01]  /*684a0*/  ISETP.LT.AND P5, PT, R22, UR20, !P1 ;  /* 0x0000001416007c0c */ /* 0x000fe2000cfa1270 */
[----:B------:R-:W0:Y:S02]  /*684b0*/  LDCU UR20, c[0x0][0x398] ;  /* 0x00007300ff1477ac */ /* 0x000e240008000800 */
[----:B------:R1:W-:Y:S01]  /*684c0*/  @P4 STG.E.U8 desc[UR42][R6.64], R10 ;  /* 0x0000000a06004986 */ /* 0x0003e2000c10112a */
[----:B------:R-:W-:Y:S01]  /*684d0*/  ISETP.LT.AND P4, PT, R29, UR18, !P1 ;  /* 0x000000121d007c0c */ /* 0x000fe2000cf81270 */
[----:B------:R-:W4:Y:S01]  /*684e0*/  LDCU UR18, c[0x0][0x398] ;  /* 0x00007300ff1277ac */ /* 0x000f220008000800 */
[----:B---3--:R-:W-:Y:S01]  /*684f0*/  IADD3 R4, P1, PT, R8, R2, RZ ;  /* 0x0000000208047210 */ /* 0x008fe20007f3e0ff */
        /* <DEDUP_REMOVED lines=25> */
[C---:B----4-:R-:W-:Y:S01]  /*68690*/  PRMT R9, R18.reuse, 0x7770, RZ ;  /* 0x0000777012097816 */ /* 0x050fe200000000ff */
[----:B------:R-:W-:Y:S01]  /*686a0*/  IMAD.X R7, R7, 0x1, R28, P6 ;  /* 0x0000000107077824 */ /* 0x000fe200030e061c */
[----:B------:R-:W-:Y:S01]  /*686b0*/  PRMT R10, R18, 0x7771, RZ ;  /* 0x00007771120a7816 */ /* 0x000fe200000000ff */
[----:B------:R-:W-:Y:S01]  /*686c0*/  VIADD R8, R8, UR4 ;  /* 0x0000000408087c36 */ /* 0x000fe20008000000 */
[----:B------:R-:W4:Y:S01]  /*686d0*/  LDCU UR4, c[0x0][0x3b8] ;  /* 0x00007700ff0477ac */ /* 0x000f220008000800 */
        /* <DEDUP_REMOVED lines=28> */
[----:B------:R-:W-:-:S03]  /*688a0*/  IADD3 R6, P6, PT, R8, R3, RZ ;  /* 0x0000000308067210 */ /* 0x000fc60007fde0ff */
[----:B------:R-:W-:Y:S01]  /*688b0*/  IMAD.X R5, R7, 0x1, R0, P1 ;  /* 0x0000000107057824 */ /* 0x000fe200008e0600 */
[----:B------:R-:W-:Y:S01]  /*688c0*/  ISETP.GE.AND P1, PT, R9, UR12, PT ;  /* 0x0000000c09007c0c */ /* 0x000fe2000bf26270 */
[----:B------:R-:W0:Y:S01]  /*688d0*/  LDCU UR12, c[0x0][0x39c] ;  /* 0x00007380ff0c77ac */ /* 0x000e220008000800 */
[----:B--2---:R-:W-:Y:S01]  /*688e0*/  PRMT R9, R19, 0x7770, RZ ;  /* 0x0000777013097816 */ /* 0x004fe200000000ff */
        /* <DEDUP_REMOVED lines=8> */
[----:B------:R-:W-:Y:S01]  /*68970*/  ISETP.LT.AND P4, PT, R29, UR14, !P3 ;  /* 0x0000000e1d007c0c */ /* 0x000fe2000df81270 */
[----:B------:R-:W2:Y:S01]  /*68980*/  LDCU UR14, c[0x0][0x398] ;  /* 0x00007300ff0e77ac */ /* 0x000ea20008000800 */
        /* <DEDUP_REMOVED lines=63> */
[----:B------:R-:W-:Y:S02]  /*68d80*/  IMAD.X R7, R7, 0x1, R28, P6 ;  /* 0x0000000107077824 */ /* 0x000fe400030e061c */
[----:B------:R-:W-:Y:S01]  /*68d90*/  VIADD R8, R8, UR8 ;  /* 0x0000000808087c36 */ /* 0x000fe20008000000 */
[----:B------:R-:W2:Y:S01]  /*68da0*/  LDCU UR8, c[0x0][0x3b8] ;  /* 0x00007700ff0877ac */ /* 0x000ea20008000800 */
[C---:B---3--:R-:W-:Y:S02]  /*68db0*/  PRMT R9, R17.reuse, 0x7770, RZ ;  /* 0x0000777011097816 */ /* 0x048fe400000000ff */
[----:B------:R-:W-:-:S03]  /*68dc0*/  PRMT R10, R17, 0x7771, RZ ;  /* 0x00007771110a7816 */ /* 0x000fc600000000ff */
        /* <DEDUP_REMOVED lines=8> */
[----:B--2---:R-:W-:Y:S02]  /*68e50*/  SHF.R.S32.HI R7, RZ, 0x1f, R8 ;  /* 0x0000001fff077819 */ /* 0x004fe40000011408 */
        /* <DEDUP_REMOVED lines=8> */
[----:B------:R-:W3:Y:S03]  /*68ee0*/  LDCU UR10, c[0x0][0x3b8] ;  /* 0x00007700ff0a77ac */ /* 0x000ee60008000800 */
[----:B------:R-:W-:Y:S01]  /*68ef0*/  IMAD.X R7, R7, 0x1, R28, P6 ;  /* 0x0000000107077824 */ /* 0x000fe200030e061c */
[----:B------:R0:W-:Y:S01]  /*68f00*/  @P5 STG.E.U8 desc[UR42][R4.64], R9 ;  /* 0x0000000904005986 */ /* 0x0001e2000c10112a */
[----:B------:R-:W-:Y:S01]  /*68f10*/  ISETP.LT.AND P5, PT, R22, UR22, !P1 ;  /* 0x0000001616007c0c */ /* 0x000fe2000cfa1270 */
[----:B------:R-:W-:Y:S01]  /*68f20*/  VIADD R10, R23, 0x57 ;  /* 0x00000057170a7836 */ /* 0x000fe20000000000 */
[----:B------:R-:W-:Y:S01]  /*68f30*/  SHF.R.S32.HI R11, RZ, 0x1f, R8 ;  /* 0x0000001fff0b7819 */ /* 0x000fe20000011408 */
[----:B------:R1:W-:Y:S01]  /*68f40*/  @P4 STG.E.U8 desc[UR42][R6.64], R13 ;  /* 0x0000000d06004986 */ /* 0x0003e2000c10112a */
[----:B------:R-:W-:Y:S01]  /*68f50*/  ISETP.LT.AND P4, PT, R29, UR18, !P1 ;  /* 0x000000121d007c0c */ /* 0x000fe2000cf81270 */
[----:B------:R-:W3:Y:S01]  /*68f60*/  LDCU UR18, c[0x0][0x398] ;  /* 0x00007300ff1277ac */ /* 0x000ee20008000800 */
[----:B------:R-:W3:Y:S01]  /*68f70*/  LDCU UR22, c[0x0][0x398] ;  /* 0x00007300ff1677ac */ /* 0x000ee20008000800 */
[----:B0-----:R-:W-:-:S02]  /*68f80*/  IADD3 R4, P1, PT, R8, R2, RZ ;  /* 0x0000000208047210 */ /* 0x001fc40007f3e0ff */
[----:B-1----:R-:W-:-:S03]  /*68f90*/  IADD3 R6, P6, PT, R8, R3, RZ ;  /* 0x0000000308067210 */ /* 0x002fc60007fde0ff */
[C---:B------:R-:W-:Y:S02]  /*68fa0*/  IMAD.X R5, R11.reuse, 0x1, R0, P1 ;  /* 0x000000010b057824 */ /* 0x040fe400008e0600 */
[----:B------:R-:W-:Y:S02]  /*68fb0*/  VIADD R8, R8, UR4 ;  /* 0x0000000408087c36 */ /* 0x000fe40008000000 */
[----:B------:R-:W-:Y:S01]  /*68fc0*/  IMAD.X R7, R11, 0x1, R28, P6 ;  /* 0x000000010b077824 */ /* 0x000fe200030e061c */
[C---:B-----5:R-:W-:Y:S01]  /*68fd0*/  PRMT R9, R18.reuse, 0x7770, RZ ;  /* 0x0000777012097816 */ /* 0x060fe200000000ff */
[----:B------:R-:W0:Y:S01]  /*68fe0*/  LDCU UR4, c[0x0][0x3b8] ;  /* 0x00007700ff0477ac */ /* 0x000e220008000800 */
[----:B------:R-:W-:-:S03]  /*68ff0*/  PRMT R13, R18, 0x7771, RZ ;  /* 0x00007771120d7816 */ /* 0x000fc600000000ff */
[----:B------:R1:W-:Y:S01]  /*69000*/  @P5 STG.E.U8 desc[UR42][R4.64], R9 ;  /* 0x0000000904005986 */ /* 0x0003e2000c10112a */
[----:B------:R-:W-:Y:S01]  /*69010*/  ISETP.LT.AND P5, PT, R22, UR23, !P3 ;  /* 0x0000001716007c0c */ /* 0x000fe2000dfa1270 */
[----:B------:R-:W5:Y:S02]  /*69020*/  LDCU UR23, c[0x0][0x398] ;  /* 0x00007300ff1777ac */ /* 0x000f640008000800 */
[----:B------:R0:W-:Y:S01]  /*69030*/  @P4 STG.E.U8 desc[UR42][R6.64], R13 ;  /* 0x0000000d06004986 */ /* 0x0001e2000c10112a */
[----:B------:R-:W-:Y:S01]  /*69040*/  ISETP.LT.AND P4, PT, R29, UR14, !P3 ;  /* 0x0000000e1d007c0c */ /* 0x000fe2000df81270 */
[----:B------:R-:W3:Y:S01]  /*69050*/  LDCU UR14, c[0x0][0x398] ;  /* 0x00007300ff0e77ac */ /* 0x000ee20008000800 */
[----:B------:R-:W-:Y:S02]  /*69060*/  SHF.R.S32.HI R11, RZ, 0x1f, R8 ;  /* 0x0000001fff0b7819 */ /* 0x000fe40000011408 */
[C---:B-1----:R-:W-:Y:S02]  /*69070*/  IADD3 R4, P3, PT, R8.reuse, R2, RZ ;  /* 0x0000000208047210 */ /* 0x042fe40007f7e0ff */
[----:B0-----:R-:W-:-:S03]  /*69080*/  IADD3 R6, P6, PT, R8, R3, RZ ;  /* 0x0000000308067210 */ /* 0x001fc60007fde0ff */
[C---:B------:R-:W-:Y:S01]  /*69090*/  IMAD.X R5, R11.reuse, 0x1, R0, P3 ;  /* 0x000000010b057824 */ /* 0x040fe200018e0600 */
[C---:B------:R-:W-:Y:S01]  /*690a0*/  PRMT R9, R18.reuse, 0x7772, RZ ;  /* 0x0000777212097816 */ /* 0x040fe200000000ff */
[----:B------:R-:W-:Y:S01]  /*690b0*/  IMAD.X R7, R11, 0x1, R28, P6 ;  /* 0x000000010b077824 */ /* 0x000fe200030e061c */
[----:B------:R-:W-:Y:S02]  /*690c0*/  PRMT R11, R18, 0x7773, RZ ;  /* 0x00007773120b7816 */ /* 0x000fe400000000ff */
[----:B------:R-:W2:Y:S01]  /*690d0*/  LDL.LU R18, [R1+0xa8] ;  /* 0x0000a80001127983 */ /* 0x000ea20000300800 */
[----:B------:R-:W-:Y:S01]  /*690e0*/  VIADD R8, R8, UR6 ;  /* 0x0000000608087c36 */ /* 0x000fe20008000000 */
[----:B------:R-:W-:Y:S01]  /*690f0*/  ISETP.GE.AND P1, PT, R10, UR12, PT ;  /* 0x0000000c0a007c0c */ /* 0x000fe2000bf26270 */
[----:B------:R-:W0:Y:S01]  /*69100*/  LDCU UR12, c[0x0][0x39c] ;  /* 0x00007380ff0c77ac */ /* 0x000e220008000800 */
[----:B------:R1:W-:Y:S01]  /*69110*/  @P5 STG.E.U8 desc[UR42][R4.64], R9 ;  /* 0x0000000904005986 */ /* 0x0003e2000c10112a */
[----:B------:R-:W-:-:S02]  /*69120*/  ISETP.LT.AND P5, PT, R22, UR24, !P2 ;  /* 0x0000001816007c0c */ /* 0x000fc4000d7a1270 */
[----:B------:R-:W-:Y:S01]  /*69130*/  SHF.R.S32.HI R13, RZ, 0x1f, R8 ;  /* 0x0000001fff0d7819 */ /* 0x000fe20000011408 */
[----:B------:R3:W-:Y:S01]  /*69140*/  @P4 STG.E.U8 desc[UR42][R6.64], R11 ;  /* 0x0000000b06004986 */ /* 0x0007e2000c10112a */
[----:B------:R-:W-:Y:S01]  /*69150*/  ISETP.LT.AND P4, PT, R29, UR16, !P2 ;  /* 0x000000101d007c0c */ /* 0x000fe2000d781270 */
[----:B------:R-:W-:Y:S01]  /*69160*/  VIADD R10, R23, 0x58 ;  /* 0x00000058170a7836 */ /* 0x000fe20000000000 */
[----:B------:R-:W0:Y:S01]  /*69170*/  LDCU UR16, c[0x0][0x398] ;  /* 0x00007300ff1077ac */ /* 0x000e220008000800 */
[----:B------:R-:W0:Y:S01]  /*69180*/  LDCU UR6, c[0x0][0x3b8] ;  /* 0x00007700ff0677ac */ /* 0x000e220008000800 */
[C---:B-1----:R-:W-:Y:S01]  /*69190*/  IADD3 R4, P2, PT, R8.reuse, R2, RZ ;  /* 0x0000000208047210 */ /* 0x042fe20007f5e0ff */
[----:B------:R-:W1:Y:S01]  /*691a0*/  LDCU UR24, c[0x0][0x398] ;  /* 0x00007300ff1877ac */ /* 0x000e620008000800 */
[----:B---3--:R-:W-:-:S03]  /*691b0*/  IADD3 R6, P6, PT, R8, R3, RZ ;  /* 0x0000000308067210 */ /* 0x008fc60007fde0ff */
[C---:B------:R-:W-:Y:S02]  /*691c0*/  IMAD.X R5, R13.reuse, 0x1, R0, P2 ;  /* 0x000000010d057824 */ /* 0x040fe400010e0600 */
[----:B------:R-:W-:Y:S01]  /*691d0*/  IMAD.X R7, R13, 0x1, R28, P6 ;  /* 0x000000010d077824 */ /* 0x000fe200030e061c */
[C---:B----4-:R-:W-:Y:S02]  /*691e0*/  PRMT R11, R19.reuse, 0x7770, RZ ;  /* 0x00007770130b7816 */ /* 0x050fe400000000ff */
[----:B------:R-:W-:-:S03]  /*691f0*/  PRMT R9, R19, 0x7771, RZ ;  /* 0x0000777113097816 */ /* 0x000fc600000000ff */
[----:B------:R3:W-:Y:S04]  /*69200*/  @P5 STG.E.U8 desc[UR42][R4.64], R11 ;  /* 0x0000000b04005986 */ /* 0x0007e8000c10112a */
[----:B------:R4:W-:Y:S01]  /*69210*/  @P4 STG.E.U8 desc[UR42][R6.64], R9 ;  /* 0x0000000906004986 */ /* 0x0009e2000c10112a */
[C---:B---3--:R-:W-:Y:S02]  /*69220*/  PRMT R11, R19.reuse, 0x7772, RZ ;  /* 0x00007772130b7816 */ /* 0x048fe400000000ff */
[----:B----4-:R-:W-:Y:S02]  /*69230*/  PRMT R9, R19, 0x7773, RZ ;  /* 0x0000777313097816 */ /* 0x010fe400000000ff */
[----:B------:R-:W3:Y:S01]  /*69240*/  LDL.LU R19, [R1+0xac] ;  /* 0x0000ac0001137983 */ /* 0x000ee20000300800 */
[----:B0-----:R-:W-:Y:S01]  /*69250*/  ISETP.GE.AND P3, PT, R10, UR12, PT ;  /* 0x0000000c0a007c0c */ /* 0x001fe2000bf66270 */
[----:B------:R-:W0:Y:S01]  /*69260*/  LDCU UR12, c[0x0][0x39c] ;  /* 0x00007380ff0c77ac */ /* 0x000e220008000800 */
[----:B------:R-:W-:-:S02]  /*69270*/  VIADD R10, R23, 0x59 ;  /* 0x00000059170a7836 */ /* 0x000fc40000000000 */
[----:B------:R-:W-:Y:S01]  /*69280*/  VIADD R8, R8, UR8 ;  /* 0x0000000808087c36 */ /* 0x000fe20008000000 */
[----:B------:R-:W-:Y:S01]  /*69290*/  ISETP.LT.AND P5, PT, R22, UR20, !P1 ;  /* 0x0000001416007c0c */ /* 0x000fe2000cfa1270 */
[----:B------:R-:W4:Y:S01]  /*692a0*/  LDCU UR8, c[0x0][0x3b8] ;  /* 0x00007700ff0877ac */ /* 0x000f220008000800 */
[----:B------:R-:W-:Y:S02]  /*692b0*/  ISETP.LT.AND P4, PT, R29, UR18, !P1 ;  /* 0x000000121d007c0c */ /* 0x000fe4000cf81270 */
[----:B0-----:R-:W-:Y:S01]  /*692c0*/  ISETP.GE.AND P2, PT, R10, UR12, PT ;  /* 0x0000000c0a007c0c */ /* 0x001fe2000bf46270 */
[----:B------:R-:W0:Y:S01]  /*692d0*/  LDCU UR12, c[0x0][0x39c] ;  /* 0x00007380ff0c77ac */ /* 0x000e220008000800 */
[----:B------:R-:W-:Y:S01]  /*692e0*/  SHF.R.S32.HI R13, RZ, 0x1f, R8 ;  /* 0x0000001fff0d7819 */ /* 0x000fe20000011408 */
[----:B------:R-:W-:Y:S01]  /*692f0*/  VIADD R10, R23, 0x5a ;  /* 0x0000005a170a7836 */ /* 0x000fe20000000000 */
[C---:B------:R-:W-:Y:S01]  /*69300*/  IADD3 R4, P1, PT, R8.reuse, R2, RZ ;  /* 0x0000000208047210 */ /* 0x040fe20007f3e0ff */
[----:B------:R-:W1:Y:S01]  /*69310*/  LDCU UR18, c[0x0][0x398] ;  /* 0x00007300ff1277ac */ /* 0x000e620008000800 */
[----:B------:R-:W-:-:S03]  /*69320*/  IADD3 R6, P6, PT, R8, R3, RZ ;  /* 0x0000000308067210 */ /* 0x000fc60007fde0ff */
[C---:B------:R-:W-:Y:S01]  /*69330*/  IMAD.X R5, R13.reuse, 0x1, R0, P1 ;  /* 0x000000010d057824 */ /* 0x040fe200008e0600 */
[----:B------:R-:W1:Y:S01]  /*69340*/  LDCU UR20, c[0x0][0x398] ;  /* 0x00007300ff1477ac */ /* 0x000e620008000800 */
[----:B------:R-:W-:Y:S01]  /*69350*/  IMAD.X R7, R13, 0x1, R28, P6 ;  /* 0x000000010d077824 */ /* 0x000fe200030e061c */
[----:B0-----:R-:W-:Y:S01]  /*69360*/  ISETP.GE.AND P1, PT, R10, UR12, PT ;  /* 0x0000000c0a007c0c */ /* 0x001fe2000bf26270 */
[----:B------:R-:W0:Y:S01]  /*69370*/  LDCU UR12, c[0x0][0x39c] ;  /* 0x00007380ff0c77ac */ /* 0x000e220008000800 */
[----:B------:R-:W-:Y:S01]  /*69380*/  VIADD R8, R8, UR10 ;  /* 0x0000000a08087c36 */ /* 0x000fe20008000000 */
[----:B------:R1:W-:Y:S01]  /*69390*/  @P5 STG.E.U8 desc[UR42][R4.64], R11 ;  /* 0x0000000b04005986 */ /* 0x0003e2000c10112a */
[----:B------:R-:W-:Y:S01]  /*693a0*/  ISETP.LT.AND P5, PT, R22, UR22, !P3 ;  /* 0x0000001616007c0c */ /* 0x000fe2000dfa1270 */
[----:B------:R-:W-:Y:S01]  /*693b0*/  VIADD R10, R23, 0x5b ;  /* 0x0000005b170a7836 */ /* 0x000fe20000000000 */
[----:B------:R-:W2:Y:S01]  /*693c0*/  LDCU UR10, c[0x0][0x3b8] ;  /* 0x00007700ff0a77ac */ /* 0x000ea20008000800 */
[----:B------:R0:W-:Y:S01]  /*693d0*/  @P4 STG.E.U8 desc[UR42][R6.64], R9 ;  /* 0x0000000906004986 */ /* 0x0001e2000c10112a */
[----:B------:R-:W-:-:S02]  /*693e0*/  ISETP.LT.AND P4, PT, R29, UR14, !P3 ;  /* 0x0000000e1d007c0c */ /* 0x000fc4000df81270 */
[----:B------:R-:W-:Y:S01]  /*693f0*/  SHF.R.S32.HI R13, RZ, 0x1f, R8 ;  /* 0x0000001fff0d7819 */ /* 0x000fe20000011408 */
[----:B------:R-:W2:Y:S01]  /*69400*/  LDCU UR14, c[0x0][0x398] ;  /* 0x00007300ff0e77ac */ /* 0x000ea20008000800 */
[----:B-1----:R-:W-:Y:S01]  /*69410*/  IADD3 R4, P3, PT, R8, R2, RZ ;  /* 0x0000000208047210 */ /* 0x002fe20007f7e0ff */
[----:B------:R-:W1:Y:S04]  /*69420*/  LDCU UR22, c[0x0][0x398] ;  /* 0x00007300ff1677ac */ /* 0x000e680008000800 */
[----:B------:R-:W-:Y:S01]  /*69430*/  IMAD.X R5, R13, 0x1, R0, P3 ;  /* 0x000000010d057824 */ /* 0x000fe200018e0600 */
[----:B0-----:R-:W-:Y:S01]  /*69440*/  ISETP.GE.AND P3, PT, R10, UR12, PT ;  /* 0x0000000c0a007c0c */ /* 0x001fe2000bf66270 */
[----:B------:R-:W0:Y:S01]  /*69450*/  LDCU UR12, c[0x0][0x39c] ;  /* 0x00007380ff0c77ac */ /* 0x000e220008000800 */
[----:B------:R-:W-:-:S02]  /*69460*/  IADD3 R6, P6, PT, R8, R3, RZ ;  /* 0x0000000308067210 */ /* 0x000fc40007fde0ff */
[C---:B------:R-:W-:Y:S02]  /*69470*/  PRMT R11, R16.reuse, 0x7770, RZ ;  /* 0x00007770100b7816 */ /* 0x040fe400000000ff */
[----:B------:R-:W-:Y:S01]  /*69480*/  PRMT R9, R16, 0x7771, RZ ;  /* 0x0000777110097816 */ /* 0x000fe200000000ff */
[----:B------:R-:W-:Y:S02]  /*69490*/  IMAD.X R7, R13, 0x1, R28, P6 ;  /* 0x000000010d077824 */ /* 0x000fe400030e061c */
[----:B------:R-:W-:Y:S01]  /*694a0*/  VIADD R8, R8, UR4 ;  /* 0x0000000408087c36 */ /* 0x000fe20008000000 */
[----:B------:R0:W-:Y:S01]  /*694b0*/  @P5 STG.E.U8 desc[UR42][R4.64], R11 ;  /* 0x0000000b04005986 */ /* 0x0001e2000c10112a */
[----:B-----5:R-:W-:Y:S01]  /*694c0*/  ISETP.LT.AND P5, PT, R22, UR23, !P2 ;  /* 0x0000001716007c0c */ /* 0x020fe2000d7a1270 */
[----:B------:R-:W-:Y:S01]  /*694d0*/  VIADD R10, R23, 0x5c ;  /* 0x0000005c170a7836 */ /* 0x000fe20000000000 */
[----:B------:R-:W5:Y:S01]  /*694e0*/  LDCU UR4, c[0x0][0x3b8] ;  /* 0x00007700ff0477ac */ /* 0x000f620008000800 */
[----:B------:R1:W-:Y:S01]  /*694f0*/  @P4 STG.E.U8 desc[UR42][R6.64], R9 ;  /* 0x0000000906004986 */ /* 0x0003e2000c10112a */
[----:B------:R-:W-:-:S02]  /*69500*/  ISETP.LT.AND P4, PT, R29, UR16, !P2 ;  /* 0x000000101d007c0c */ /* 0x000fc4000d781270 */
[----:B------:R-:W-:Y:S01]  /*69510*/  SHF.R.S32.HI R13, RZ, 0x1f, R8 ;  /* 0x0000001fff0d7819 */ /* 0x000fe20000011408 */
[----:B------:R-:W2:Y:S01]  /*69520*/  LDCU UR16, c[0x0][0x398] ;  /* 0x00007300ff1077ac */ /* 0x000ea20008000800 */
[----:B0-----:R-:W-:Y:S01]  /*69530*/  IADD3 R4, P2, PT, R8, R2, RZ ;  /* 0x0000000208047210 */ /* 0x001fe20007f5e0ff */
[----:B------:R-:W0:Y:S04]  /*69540*/  LDCU UR23, c[0x0][0x398] ;  /* 0x00007300ff1777ac */ /* 0x000e280008000800 */
[----:B------:R-:W-:Y:S01]  /*69550*/  IMAD.X R5, R13, 0x1, R0, P2 ;  /* 0x000000010d057824 */ /* 0x000fe200010e0600 */
[----:B------:R-:W-:Y:S01]  /*69560*/  ISETP.GE.AND P2, PT, R10, UR12, PT ;  /* 0x0000000c0a007c0c */ /* 0x000fe2000bf46270 */
[----:B------:R-:W0:Y:S01]  /*69570*/  LDCU UR12, c[0x0][0x39c] ;  /* 0x00007380ff0c77ac */ /* 0x000e220008000800 */
[----:B-1----:R-:W-:-:S02]  /*69580*/  IADD3 R6, P6, PT, R8, R3, RZ ;  /* 0x0000000308067210 */ /* 0x002fc40007fde0ff */
[C---:B------:R-:W-:Y:S02]  /*69590*/  PRMT R11, R16.reuse, 0x7772, RZ ;  /* 0x00007772100b7816 */ /* 0x040fe400000000ff */
[----:B------:R-:W-:Y:S01]  /*695a0*/  PRMT R9, R16, 0x7773, RZ ;  /* 0x0000777310097816 */ /* 0x000fe200000000ff */
[----:B------:R-:W-:Y:S02]  /*695b0*/  IMAD.X R7, R13, 0x1, R28, P6 ;  /* 0x000000010d077824 */ /* 0x000fe400030e061c */
        /* <DEDUP_REMOVED lines=14> */
[C---:B------:R-:W-:Y:S01]  /*696a0*/  IADD3 R6, P6, PT, R8.reuse, R3, RZ ;  /* 0x0000000308067210 */ /* 0x040fe20007fde0ff */
[----:B----4-:R-:W-:-:S02]  /*696b0*/  VIADD R8, R8, UR8 ;  /* 0x0000000808087c36 */ /* 0x010fc40008000000 */
[----:B------:R-:W-:Y:S01]  /*696c0*/  VIADD R10, R23, 0x5e ;  /* 0x0000005e170a7836 */ /* 0x000fe20000000000 */
[----:B------:R-:W4:Y:S01]  /*696d0*/  LDCU UR8, c[0x0][0x3b8] ;  /* 0x00007700ff0877ac */ /* 0x000f220008000800 */
[----:B------:R-:W-:Y:S01]  /*696e0*/  IMAD.X R7, R13, 0x1, R28, P6 ;  /* 0x000000010d077824 */ /* 0x000fe200030e061c */
[----:B------:R-:W-:Y:S02]  /*696f0*/  SHF.R.S32.HI R13, RZ, 0x1f, R8 ;  /* 0x0000001fff0d7819 */ /* 0x000fe40000011408 */
[C---:B--2---:R-:W-:Y:S02]  /*69700*/  PRMT R11, R17.reuse, 0x7770, RZ ;  /* 0x00007770110b7816 */ /* 0x044fe400000000ff */
[----:B------:R-:W-:-:S03]  /*69710*/  PRMT R9, R17, 0x7771, RZ ;  /* 0x0000777111097816 */ /* 0x000fc600000000ff */
[----:B------:R2:W-:Y:S01]  /*69720*/  @P5 STG.E.U8 desc[UR42][R4.64], R11 ;  /* 0x0000000b04005986 */ /* 0x0005e2000c10112a */
[----:B------:R-:W-:Y:S01]  /*69730*/  ISETP.LT.AND P5, PT, R22, UR20, !P3 ;  /* 0x0000001416007c0c */ /* 0x000fe2000dfa1270 */
[----:B------:R-:W1:Y:S02]  /*69740*/  LDCU UR20, c[0x0][0x398] ;  /* 0x00007300ff1477ac */ /* 0x000e640008000800 */
[----:B------:R0:W-:Y:S01]  /*69750*/  @P4 STG.E.U8 desc[UR42][R6.64], R9 ;  /* 0x0000000906004986 */ /* 0x0001e2000c10112a */
[----:B------:R-:W-:Y:S01]  /*69760*/  ISETP.LT.AND P4, PT, R29, UR14, !P3 ;  /* 0x0000000e1d007c0c */ /* 0x000fe2000df81270 */
[----:B------:R-:W1:Y:S01]  /*69770*/  LDCU UR14, c[0x0][0x398] ;  /* 0x00007300ff0e77ac */ /* 0x000e620008000800 */
[----:B--2---:R-:W-:-:S05]  /*69780*/  IADD3 R4, P3, PT, R8, R2, RZ ;  /* 0x0000000208047210 */ /* 0x004fca0007f7e0ff */
[----:B------:R-:W-:Y:S01]  /*69790*/  IMAD.X R5, R13, 0x1, R0, P3 ;  /* 0x000000010d057824 */ /* 0x000fe200018e0600 */
[----:B0-----:R-:W-:Y:S01]  /*697a0*/  ISETP.GE.AND P3, PT, R10, UR12, PT ;  /* 0x0000000c0a007c0c */ /* 0x001fe2000bf66270 */
[----:B------:R-:W0:Y:S01]  /*697b0*/  LDCU UR12, c[0x0][0x39c] ;  /* 0x00007380ff0c77ac */ /* 0x000e220008000800 */
[C---:B------:R-:W-:Y:S02]  /*697c0*/  IADD3 R6, P6, PT, R8.reuse, R3, RZ ;  /* 0x0000000308067210 */ /* 0x040fe40007fde0ff */
[C---:B------:R-:W-:Y:S02]  /*697d0*/  PRMT R11, R17.reuse, 0x7772, RZ ;  /* 0x00007772110b7816 */ /* 0x040fe400000000ff */
[----:B------:R-:W-:Y:S01]  /*697e0*/  PRMT R9, R17, 0x7773, RZ ;  /* 0x0000777311097816 */ /* 0x000fe200000000ff */
[----:B------:R-:W-:Y:S02]  /*697f0*/  IMAD.X R7, R13, 0x1, R28, P6 ;  /* 0x000000010d077824 */ /* 0x000fe400030e061c */
[----:B------:R-:W-:Y:S01]  /*69800*/  VIADD R8, R8, UR10 ;  /* 0x0000000a08087c36 */ /* 0x000fe20008000000 */
[----:B------:R2:W-:Y:S01]  /*69810*/  @P5 STG.E.U8 desc[UR42][R4.64], R11 ;  /* 0x0000000b04005986 */ /* 0x0005e2000c10112a */
[----:B------:R-:W-:Y:S01]  /*69820*/  ISETP.LT.AND P5, PT, R22, UR22, !P2 ;  /* 0x0000001616007c0c */ /* 0x000fe2000d7a1270 */
[----:B------:R-:W-:Y:S01]  /*69830*/  VIADD R10, R23, 0x5f ;  /* 0x0000005f170a7836 */ /* 0x000fe20000000000 */
[----:B------:R-:W1:Y:S01]  /*69840*/  LDCU UR10, c[0x0][0x3b8] ;  /* 0x00007700ff0a77ac */ /* 0x000e620008000800 */
[----:B------:R0:W-:Y:S01]  /*69850*/  @P4 STG.E.U8 desc[UR42][R6.64], R9 ;  /* 0x0000000906004986 */ /* 0x0001e2000c10112a */
[----:B------:R-:W-:-:S02]  /*69860*/  ISETP.LT.AND P4, PT, R29, UR16, !P2 ;  /* 0x000000101d007c0c */ /* 0x000fc4000d781270 */
[----:B------:R-:W-:Y:S01]  /*69870*/  SHF.R.S32.HI R13, RZ, 0x1f, R8 ;  /* 0x0000001fff0d7819 */ /* 0x000fe20000011408 */
[----:B------:R-:W1:Y:S01]  /*69880*/  LDCU UR16, c[0x0][0x398] ;  /* 0x00007300ff1077ac */ /* 0x000e620008000800 */
[----:B--2---:R-:W-:Y:S01]  /*69890*/  IADD3 R4, P2, PT, R8, R2, RZ ;  /* 0x0000000208047210 */ /* 0x004fe20007f5e0ff */
[----:B------:R-:W2:Y:S04]  /*698a0*/  LDCU UR22, c[0x0][0x398] ;  /* 0x00007300ff1677ac */ /* 0x000ea80008000800 */
[----:B------:R-:W-:Y:S01]  /*698b0*/  IMAD.X R5, R13, 0x1, R0, P2 ;  /* 0x000000010d057824 */ /* 0x000fe200010e0600 */
[----:B0-----:R-:W-:Y:S01]  /*698c0*/  ISETP.GE.AND P2, PT, R10, UR12, PT ;  /* 0x0000000c0a007c0c */ /* 0x001fe2000bf46270 */
[----:B------:R-:W0:Y:S01]  /*698d0*/  LDCU UR12, c[0x0][0x39c] ;  /* 0x00007380ff0c77ac */ /* 0x000e220008000800 */
[C---:B------:R-:W-:Y:S01]  /*698e0*/  IADD3 R6, P6, PT, R8.reuse, R3, RZ ;  /* 0x0000000308067210 */ /* 0x040fe20007fde0ff */
[----:B-----5:R-:W-:Y:S01]  /*698f0*/  VIADD R8, R8, UR4 ;  /* 0x0000000408087c36 */ /* 0x020fe20008000000 */
[----:B------:R-:W-:-:S03]  /*69900*/  PRMT R11, R18, 0x7770, RZ ;  /* 0x00007770120b7816 */ /* 0x000fc600000000ff */
[----:B------:R-:W-:Y:S01]  /*69910*/  IMAD.X R7, R13, 0x1, R28, P6 ;  /* 0x000000010d077824 */ /* 0x000fe200030e061c */
[----:B------:R-:W-:Y:S01]  /*69920*/  PRMT R9, R18, 0x7771, RZ ;  /* 0x0000777112097816 */ /* 0x000fe200000000ff */
[----:B------:R-:W-:Y:S01]  /*69930*/  VIADD R10, R23, 0x60 ;  /* 0x00000060170a7836 */ /* 0x000fe20000000000 */
[----:B------:R-:W5:Y:S01]  /*69940*/  LDCU UR4, c[0x0][0x3b8] ;  /* 0x00007700ff0477ac */ /* 0x000f620008000800 */
[----:B------:R0:W-:Y:S01]  /*69950*/  @P5 STG.E.U8 desc[UR42][R4.64], R11 ;  /* 0x0000000b04005986 */ /* 0x0001e2000c10112a */
[----:B------:R-:W-:Y:S02]  /*69960*/  ISETP.LT.AND P5, PT, R22, UR23, !P1 ;  /* 0x0000001716007c0c */ /* 0x000fe4000cfa1270 */
[----:B------:R-:W-:Y:S01]  /*69970*/  SHF.R.S32.HI R13, RZ, 0x1f, R8 ;  /* 0x0000001fff0d7819 */ /* 0x000fe20000011408 */
[----:B------:R1:W-:Y:S01]  /*69980*/  @P4 STG.E.U8 desc[UR42][R6.64], R9 ;  /* 0x0000000906004986 */ /* 0x0003e2000c10112a */
[----:B------:R-:W-:Y:S01]  /*69990*/  ISETP.LT.AND P4, PT, R29, UR18, !P1 ;  /* 0x000000121d007c0c */ /* 0x000fe2000cf81270 */
[----:B------:R-:W2:Y:S01]  /*699a0*/  LDCU UR18, c[0x0][0x398] ;  /* 0x00007300ff1277ac */ /* 0x000ea20008000800 */
[----:B------:R-:W2:Y:S01]  /*699b0*/  LDCU UR23, c[0x0][0x398] ;  /* 0x00007300ff1777ac */ /* 0x000ea20008000800 */
[----:B0-----:R-:W-:-:S05]  /*699c0*/  IADD3 R4, P1, PT, R8, R2, RZ ;  /* 0x0000000208047210 */ /* 0x001fca0007f3e0ff */
[C---:B------:R-:W-:Y:S01]  /*699d0*/  IMAD.X R5, R13.reuse, 0x1, R0, P1 ;  /* 0x000000010d057824 */ /* 0x040fe200008e0600 */
[----:B------:R-:W-:Y:S01]  /*699e0*/  ISETP.GE.AND P1, PT, R10, UR12, PT ;  /* 0x0000000c0a007c0c */ /* 0x000fe2000bf26270 */
[----:B------:R-:W0:Y:S01]  /*699f0*/  LDCU UR12, c[0x0][0x39c] ;  /* 0x00007380ff0c77ac */ /* 0x000e220008000800 */
[----:B-1----:R-:W-:Y:S02]  /*69a00*/  IADD3 R6, P6, PT, R8, R3, RZ ;  /* 0x0000000308067210 */ /* 0x002fe40007fde0ff */
        /* <DEDUP_REMOVED lines=12> */
[C---:B-1----:R-:W-:Y:S01]  /*69ad0*/  IADD3 R4, P3, PT, R8.reuse, R2, RZ ;  /* 0x0000000208047210 */ /* 0x042fe20007f7e0ff */
[----:B------:R-:W-:Y:S01]  /*69ae0*/  VIADD R12, R23, 0x63 ;  /* 0x00000063170c7836 */ /* 0x000fe20000000000 */
[----:B------:R-:W1:Y:S01]  /*69af0*/  LDCU UR24, c[0x0][0x398] ;  /* 0x00007300ff1877ac */ /* 0x000e620008000800 */
[----:B0-----:R-:W-:Y:S02]  /*69b00*/  IADD3 R6, P6, PT, R8, R3, RZ ;  /* 0x0000000308067210 */ /* 0x001fe40007fde0ff */
[C---:B------:R-:W-:Y:S01]  /*69b10*/  IMAD.X R5, R13.reuse, 0x1, R0, P3 ;  /* 0x000000010d057824 */ /* 0x040fe200018e0600 */
[----:B------:R-:W-:Y:S01]  /*69b20*/  ISETP.GE.AND P3, PT, R10, UR12, PT ;  /* 0x0000000c0a007c0c */ /* 0x000fe2000bf66270 */
[----:B------:R-:W0:Y:S01]  /*69b30*/  LDCU UR12, c[0x0][0x39c] ;  /* 0x00007380ff0c77ac */ /* 0x000e220008000800 */
[----:B------:R-:W-:Y:S01]  /*69b40*/  IMAD.X R7, R13, 0x1, R28, P6 ;  /* 0x000000010d077824 */ /* 0x000fe200030e061c */
[----:B---3--:R-:W-:-:S02]  /*69b50*/  PRMT R11, R19, 0x7770, RZ ;  /* 0x00007770130b7816 */ /* 0x008fc400000000ff */
[----:B------:R-:W-:Y:S01]  /*69b60*/  PRMT R9, R19, 0x7771, RZ ;  /* 0x0000777113097816 */ /* 0x000fe200000000ff */
[----:B----4-:R-:W-:Y:S02]  /*69b70*/  VIADD R8, R8, UR8 ;  /* 0x0000000808087c36 */ /* 0x010fe40008000000 */
[----:B------:R-:W-:Y:S01]  /*69b80*/  VIADD R10, R23, 0x62 ;  /* 0x00000062170a7836 */ /* 0x000fe20000000000 */
[----:B------:R3:W-:Y:S01]  /*69b90*/  @P5 STG.E.U8 desc[UR42][R4.64], R11 ;  /* 0x0000000b04005986 */ /* 0x0007e2000c10112a */
[----:B------:R-:W-:Y:S01]  /*69ba0*/  ISETP.LT.AND P5, PT, R22, UR20, !P2 ;  /* 0x0000001416007c0c */ /* 0x000fe2000d7a1270 */
[----:B------:R-:W4:Y:S02]  /*69bb0*/  LDCU UR8, c[0x0][0x3b8] ;  /* 0x00007700ff0877ac */ /* 0x000f240008000800 */
[----:B------:R0:W-:Y:S01]  /*69bc0*/  @P4 STG.E.U8 desc[UR42][R6.64], R9 ;  /* 0x0000000906004986 */ /* 0x0001e2000c10112a */
[----:B------:R-:W-:Y:S01]  /*69bd0*/  ISETP.LT.AND P4, PT, R29, UR16, !P2 ;  /* 0x000000101d007c0c */ /* 0x000fe2000d781270 */
[----:B------:R-:W1:Y:S01]  /*69be0*/  LDCU UR16, c[0x0][0x398] ;  /* 0x00007300ff1077ac */ /* 0x000e620008000800 */
[----:B------:R-:W-:-:S02]  /*69bf0*/  SHF.R.S32.HI R15, RZ, 0x1f, R8 ;  /* 0x0000001fff0f7819 */ /* 0x000fc40000011408 */
[----:B------:R-:W-:Y:S01]  /*69c00*/  PRMT R13, R19, 0x7772, RZ ;  /* 0x00007772130d7816 */ /* 0x000fe200000000ff */
[----:B------:R-:W1:Y:S01]  /*69c10*/  LDCU UR20, c[0x0][0x398] ;  /* 0x00007300ff1477ac */ /* 0x000e620008000800 */
[C---:B---3--:R-:W-:Y:S02]  /*69c20*/  IADD3 R4, P2, PT, R8.reuse, R2, RZ ;  /* 0x0000000208047210 */ /* 0x048fe40007f5e0ff */
[----:B0-----:R-:W-:-:S03]  /*69c30*/  IADD3 R6, P6, PT, R8, R3, RZ ;  /* 0x0000000308067210 */ /* 0x001fc60007fde0ff */
[----:B------:R-:W-:Y:S01]  /*69c40*/  IMAD.X R5, R15, 0x1, R0, P2 ;  /* 0x000000010f057824 */ /* 0x000fe200010e0600 */
[----:B------:R-:W-:Y:S01]  /*69c50*/  PRMT R11, R19, 0x7773, RZ ;  /* 0x00007773130b7816 */ /* 0x000fe200000000ff */
[----:B------:R-:W-:Y:S01]  /*69c60*/  IMAD.X R7, R15, 0x1, R28, P6 ;  /* 0x000000010f077824 */ /* 0x000fe200030e061c */
[----:B------:R-:W-:Y:S01]  /*69c70*/  ISETP.GE.AND P2, PT, R10, UR12, PT ;  /* 0x0000000c0a007c0c */ /* 0x000fe2000bf46270 */
[----:B------:R-:W-:Y:S01]  /*69c80*/  VIADD R10, R8, UR10 ;  /* 0x0000000a080a7c36 */ /* 0x000fe20008000000 */
[----:B------:R0:W-:Y:S01]  /*69c90*/  @P5 STG.E.U8 desc[UR42][R4.64], R13 ;  /* 0x0000000d04005986 */ /* 0x0001e2000c10112a */
[----:B--2---:R-:W-:Y:S01]  /*69ca0*/  ISETP.LT.AND P5, PT, R22, UR22, !P1 ;  /* 0x0000001616007c0c */ /* 0x004fe2000cfa1270 */
[----:B------:R-:W2:Y:S02]  /*69cb0*/  LDCU UR12, c[0x0][0x39c] ;  /* 0x00007380ff0c77ac */ /* 0x000ea40008000800 */
[----:B------:R3:W-:Y:S01]  /*69cc0*/  @P4 STG.E.U8 desc[UR42][R6.64], R11 ;  /* 0x0000000b06004986 */ /* 0x0007e2000c10112a */
[----:B------:R-:W-:Y:S01]  /*69cd0*/  ISETP.LT.AND P4, PT, R29, UR18, !P1 ;  /* 0x000000121d007c0c */ /* 0x000fe2000cf81270 */
[----:B------:R-:W1:Y:S01]  /*69ce0*/  LDCU UR18, c[0x0][0x398] ;  /* 0x00007300ff1277ac */ /* 0x000e620008000800 */
[----:B------:R-:W-:-:S02]  /*69cf0*/  SHF.R.S32.HI R15, RZ, 0x1f, R10 ;  /* 0x0000001fff0f7819 */ /* 0x000fc4000001140a */
[C---:B------:R-:W-:Y:S01]  /*69d00*/  IADD3 R8, P1, PT, R10.reuse, R2, RZ ;  /* 0x000000020a087210 */ /* 0x040fe20007f3e0ff */
[----:B------:R-:W1:Y:S01]  /*69d10*/  LDCU UR10, c[0x0][0x3b8] ;  /* 0x00007700ff0a77ac */ /* 0x000e620008000800 */
[----:B0-----:R-:W-:-:S03]  /*69d20*/  IADD3 R4, P6, PT, R10, R3, RZ ;  /* 0x000000030a047210 */ /* 0x001fc60007fde0ff */
[C---:B------:R-:W-:Y:S01]  /*69d30*/  IMAD.X R9, R15.reuse, 0x1, R0, P1 ;  /* 0x000000010f097824 */ /* 0x040fe200008e0600 */
[C---:B------:R-:W-:Y:S01]  /*69d40*/  PRMT R13, R20.reuse, 0x7770, RZ ;  /* 0x00007770140d7816 */ /* 0x040fe200000000ff */
[----:B------:R-:W0:Y:S01]  /*69d50*/  LDCU UR22, c[0x0][0x398] ;  /* 0x00007300ff1677ac */ /* 0x000e220008000800 */
[----:B------:R-:W-:Y:S01]  /*69d60*/  IMAD.X R5, R15, 0x1, R28, P6 ;  /* 0x000000010f057824 */ /* 0x000fe200030e061c */
[----:B---3--:R-:W-:Y:S02]  /*69d70*/  PRMT R11, R20, 0x7771, RZ ;  /* 0x00007771140b7816 */ /* 0x008fe400000000ff */
[----:B------:R3:W-:Y:S01]  /*69d80*/  @P5 STG.E.U8 desc[UR42][R8.64], R13 ;  /* 0x0000000d08005986 */ /* 0x0007e2000c10112a */
[----:B------:R-:W-:Y:S01]  /*69d90*/  ISETP.LT.AND P5, PT, R22, UR23, !P3 ;  /* 0x0000001716007c0c */ /* 0x000fe2000dfa1270 */
[----:B-----5:R-:W-:Y:S01]  /*69da0*/  VIADD R10, R10, UR4 ;  /* 0x000000040a0a7c36 */ /* 0x020fe20008000000 */
[----:B--2---:R-:W-:Y:S01]  /*69db0*/  ISETP.GE.AND P1, PT, R12, UR12, PT ;  /* 0x0000000c0c007c0c */ /* 0x004fe2000bf26270 */
[----:B------:R2:W-:Y:S01]  /*69dc0*/  @P4 STG.E.U8 desc[UR42][R4.64], R11 ;  /* 0x0000000b04004986 */ /* 0x0005e2000c10112a */
[----:B------:R-:W5:Y:S03]  /*69dd0*/  LDCU UR12, c[0x0][0x39c] ;  /* 0x00007380ff0c77ac */ /* 0x000f660008000800 */
[----:B------:R-:W4:Y:S01]  /*69de0*/  LDL.LU R22, [R1+0x1fc8] ;  /* 0x001fc80001167983 */ /* 0x000f220000300800 */
[----:B------:R-:W0:Y:S01]  /*69df0*/  LDCU UR4, c[0x0][0x3b8] ;  /* 0x00007700ff0477ac */ /* 0x000e220008000800 */
[C---:B---3--:R-:W-:Y:S01]  /*69e00*/  PRMT R13, R20.reuse, 0x7772, RZ ;  /* 0x00007772140d7816 */ /* 0x048fe200000000ff */
[----:B------:R-:W3:Y:S01]  /*69e10*/  LDCU UR23, c[0x0][0x398] ;  /* 0x00007300ff1777ac */ /* 0x000ee20008000800 */
[----:B--2---:R-:W-:-:S02]  /*69e20*/  PRMT R11, R20, 0x7773, RZ ;  /* 0x00007773140b7816 */ /* 0x004fc400000000ff */
[----:B------:R-:W2:Y:S01]  /*69e30*/  LDL.LU R20, [R1+0x9c4] ;  /* 0x0009c40001147983 */ /* 0x000ea20000300800 */
[----:B------:R-:W-:Y:S01]  /*69e40*/  ISETP.LT.AND P4, PT, R29, UR14, !P3 ;  /* 0x0000000e1d007c0c */ /* 0x000fe2000df81270 */
[----:B------:R-:W-:Y:S01]  /*69e50*/  VIADD R12, R23, 0x64 ;  /* 0x00000064170c7836 */ /* 0x000fe20000000000 */
[----:B------:R-:W-:Y:S01]  /*69e60*/  SHF.R.S32.HI R15, RZ, 0x1f, R10 ;  /* 0x0000001fff0f7819 */ /* 0x000fe2000001140a */
[----:B------:R-:W0:Y:S01]  /*69e70*/  LDCU UR14, c[0x0][0x398] ;  /* 0x00007300ff0e77ac */ /* 0x000e220008000800 */
[C---:B------:R-:W-:Y:S02]  /*69e80*/  IADD3 R6, P3, PT, R10.reuse, R2, RZ ;  /* 0x000000020a067210 */ /* 0x040fe40007f7e0ff */
[----:B------:R-:W-:-:S03]  /*69e90*/  IADD3 R8, P6, PT, R10, R3, RZ ;  /* 0x000000030a087210 */ /* 0x000fc60007fde0ff */
[C---:B------:R-:W-:Y:S01]  /*69ea0*/  IMAD.X R7, R15.reuse, 0x1, R0, P3 ;  /* 0x000000010f077824 */ /* 0x040fe200018e0600 */
[----:B-----5:R-:W-:Y:S01]  /*69eb0*/  ISETP.GE.AND P3, PT, R12, UR12, PT ;  /* 0x0000000c0c007c0c */ /* 0x020fe2000bf66270 */
[----:B------:R-:W5:Y:S01]  /*69ec0*/  LDCU UR12, c[0x0][0x39c] ;  /* 0x00007380ff0c77ac */ /* 0x000f620008000800 */
[----:B------:R-:W-:Y:S02]  /*69ed0*/  IMAD.X R9, R15, 0x1, R28, P6 ;  /* 0x000000010f097824 */ /* 0x000fe400030e061c */
[----:B------:R-:W-:Y:S01]  /*69ee0*/  VIADD R10, R10, UR6 ;  /* 0x000000060a0a7c36 */ /* 0x000fe20008000000 */
[----:B------:R0:W-:Y:S01]  /*69ef0*/  @P5 STG.E.U8 desc[UR42][R6.64], R13 ;  /* 0x0000000d06005986 */ /* 0x0001e2000c10112a */
[----:B------:R-:W-:Y:S01]  /*69f00*/  VIADD R12, R23, 0x65 ;  /* 0x00000065170c7836 */ /* 0x000fe20000000000 */
[----:B------:R-:W2:Y:S02]  /*69f10*/  LDCU UR6, c[0x0][0x3b8] ;  /* 0x00007700ff0677ac */ /* 0x000ea40008000800 */
[----:B------:R3:W-:Y:S01]  /*69f20*/  @P4 STG.E.U8 desc[UR42][R8.64], R11 ;  /* 0x0000000b08004986 */ /* 0x0007e2000c10112a */
[----:B-1----:R-:W-:Y:S01]  /*69f30*/  ISETP.LT.AND P4, PT, R29, UR16, !P2 ;  /* 0x000000101d007c0c */ /* 0x002fe2000d781270 */
[----:B------:R-:W1:Y:S01]  /*69f40*/  LDCU UR16, c[0x0][0x398] ;  /* 0x00007300ff1077ac */ /* 0x000e620008000800 */
[----:B------:R-:W-:-:S02]  /*69f50*/  SHF.R.S32.HI R15, RZ, 0x1f, R10 ;  /* 0x0000001fff0f7819 */ /* 0x000fc4000001140a */
[----:B0-----:R-:W-:Y:S02]  /*69f60*/  IADD3 R6, P6, PT, R10, R3, RZ ;  /* 0x000000030a067210 */ /* 0x001fe40007fde0ff */
[C---:B------:R-:W-:Y:S02]  /*69f70*/  PRMT R13, R21.reuse, 0x7770, RZ ;  /* 0x00007770150d7816 */ /* 0x040fe400000000ff */
[----:B---3--:R-:W-:Y:S01]  /*69f80*/  PRMT R11, R21, 0x7771, RZ ;  /* 0x00007771150b7816 */ /* 0x008fe200000000ff */
[----:B------:R-:W-:Y:S01]  /*69f90*/  IMAD.X R7, R15, 0x1, R28, P6 ;  /* 0x000000010f077824 */ /* 0x000fe200030e061c */
[----:B--2---:R-:W-:Y:S01]  /*69fa0*/  ISETP.LT.AND P5, PT, R20, UR24, !P2 ;  /* 0x0000001814007c0c */ /* 0x004fe2000d7a1270 */
[----:B------:R-:W0:Y:S01]  /*69fb0*/  LDCU UR24, c[0x0][0x398] ;  /* 0x00007300ff1877ac */ /* 0x000e220008000800 */
[----:B------:R-:W-:-:S05]  /*69fc0*/  IADD3 R4, P2, PT, R10, R2, RZ ;  /* 0x000000020a047210 */ /* 0x000fca0007f5e0ff */
[----:B------:R-:W-:Y:S01]  /*69fd0*/  IMAD.X R5, R15, 0x1, R0, P2 ;  /* 0x000000010f057824 */ /* 0x000fe200010e0600 */
[----:B-----5:R-:W-:Y:S01]  /*69fe0*/  ISETP.GE.AND P2, PT, R12, UR12, PT ;  /* 0x0000000c0c007c0c */ /* 0x020fe2000bf46270 */
[----:B------:R-:W2:Y:S01]  /*69ff0*/  LDCU UR12, c[0x0][0x39c] ;  /* 0x00007380ff0c77ac */ /* 0x000ea20008000800 */
[----:B----4-:R-:W-:-:S03]  /*6a000*/  VIADD R10, R10, UR8 ;  /* 0x000000080a0a7c36 */ /* 0x010fc60008000000 */
[----:B------:R3:W-:Y:S01]  /*6a010*/  @P5 STG.E.U8 desc[UR42][R4.64], R13 ;  /* 0x0000000d04005986 */ /* 0x0007e2000c10112a */
[----:B------:R-:W-:Y:S01]  /*6a020*/  ISETP.LT.AND P5, PT, R20, UR20, !P1 ;  /* 0x0000001414007c0c */ /* 0x000fe2000cfa1270 */
[----:B------:R-:W-:Y:S01]  /*6a030*/  VIADD R12, R23, 0x66 ;  /* 0x00000066170c7836 */ /* 0x000fe20000000000 */
[----:B------:R-:W-:Y:S01]  /*6a040*/  SHF.R.S32.HI R15, RZ, 0x1f, R10 ;  /* 0x0000001fff0f7819 */ /* 0x000fe2000001140a */
[----:B------:R4:W-:Y:S01]  /*6a050*/  @P4 STG.E.U8 desc[UR42][R6.64], R11 ;  /* 0x0000000b06004986 */ /* 0x0009e2000c10112a */
[----:B------:R-:W-:Y:S01]  /*6a060*/  IADD3 R8, P4, PT, R10, R2, RZ ;  /* 0x000000020a087210 */ /* 0x000fe20007f9e0ff */
[----:B------:R-:W5:Y:S01]  /*6a070*/  LDCU UR8, c[0x0][0x3b8] ;  /* 0x00007700ff0877ac */ /* 0x000f620008000800 */
[----:B------:R-:W-:-:S03]  /*6a080*/  ISETP.LT.AND P1, PT, R29, UR18, !P1 ;  /* 0x000000121d007c0c */ /* 0x000fc6000cf21270 */
[----:B------:R-:W-:Y:S01]  /*6a090*/  IMAD.X R9, R15, 0x1, R0, P4 ;  /* 0x000000010f097824 */ /* 0x000fe200020e0600 */
[----:B------:R-:W0:Y:S01]  /*6a0a0*/  LDCU UR18, c[0x0][0x398] ;  /* 0x00007300ff1277ac */ /* 0x000e220008000800 */
[-C--:B---3--:R-:W-:Y:S02]  /*6a0b0*/  IADD3 R4, P6, PT, R10, R3.reuse, RZ ;  /* 0x000000030a047210 */ /* 0x088fe40007fde0ff */
[----:B--2---:R-:W-:Y:S01]  /*6a0c0*/  ISETP.GE.AND P4, PT, R12, UR12, PT ;  /* 0x0000000c0c007c0c */ /* 0x004fe2000bf86270 */
[----:B------:R-:W2:Y:S01]  /*6a0d0*/  LDCU UR12, c[0x0][0x39c] ;  /* 0x00007380ff0c77ac */ /* 0x000ea20008000800 */
[----:B----4-:R-:W-:Y:S01]  /*6a0e0*/  PRMT R11, R21, 0x7772, RZ ;  /* 0x00007772150b7816 */ /* 0x010fe200000000ff */
[----:B------:R-:W-:Y:S01]  /*6a0f0*/  IMAD.X R5, R15, 0x1, R28, P6 ;  /* 0x000000010f057824 */ /* 0x000fe200030e061c */
[----:B------:R-:W-:Y:S01]  /*6a100*/  PRMT R21, R21, 0x7773, RZ ;  /* 0x0000777315157816 */ /* 0x000fe200000000ff */
[----:B------:R-:W-:Y:S01]  /*6a110*/  VIADD R10, R10, UR10 ;  /* 0x0000000a0a0a7c36 */ /* 0x000fe20008000000 */
[----:B------:R-:W-:Y:S01]  /*6a120*/  PRMT R13, R22, 0x7770, RZ ;  /* 0x00007770160d7816 */ /* 0x000fe200000000ff */
[----:B------:R3:W-:Y:S01]  /*6a130*/  @P5 STG.E.U8 desc[UR42][R8.64], R11 ;  /* 0x0000000b08005986 */ /* 0x0007e2000c10112a */
[----:B------:R-:W-:Y:S01]  /*6a140*/  ISETP.LT.AND P5, PT, R20, UR22, !P3 ;  /* 0x0000001614007c0c */ /* 0x000fe2000dfa1270 */
[----:B------:R-:W-:Y:S01]  /*6a150*/  VIADD R12, R23, 0x67 ;  /* 0x00000067170c7836 */ /* 0x000fe20000000000 */
[----:B------:R-:W-:Y:S01]  /*6a160*/  ISETP.LT.AND P3, PT, R29, UR14, !P3 ;  /* 0x0000000e1d007c0c */ /* 0x000fe2000df61270 */
[----:B------:R-:W-:Y:S01]  /*6a170*/  @P1 STG.E.U8 desc[UR42][R4.64], R21 ;  /* 0x0000001504001986 */ /* 0x000fe2000c10112a */
[----:B------:R-:W-:Y:S01]  /*6a180*/  SHF.R.S32.HI R15, RZ, 0x1f, R10 ;  /* 0x0000001fff0f7819 */ /* 0x000fe2000001140a */
[----:B------:R-:W4:Y:S01]  /*6a190*/  LDCU UR20, c[0x0][0x398] ;  /* 0x00007300ff1477ac */ /* 0x000f220008000800 */
[C---:B------:R-:W-:Y:S01]  /*6a1a0*/  IADD3 R6, P1, PT, R10.reuse, R2, RZ ;  /* 0x000000020a067210 */ /* 0x040fe20007f3e0ff */
[----:B------:R-:W0:Y:S01]  /*6a1b0*/  LDCU UR22, c[0x0][0x398] ;  /* 0x00007300ff1677ac */ /* 0x000e220008000800 */
[----:B---3--:R-:W-:-:S03]  /*6a1c0*/  IADD3 R8, P6, PT, R10, R3, RZ ;  /* 0x000000030a087210 */ /* 0x008fc60007fde0ff */
[C---:B------:R-:W-:Y:S01]  /*6a1d0*/  IMAD.X R7, R15.reuse, 0x1, R0, P1 ;  /* 0x000000010f077824 */ /* 0x040fe200008e0600 */
[----:B------:R-:W-:Y:S01]  /*6a1e0*/  PRMT R11, R22, 0x7771, RZ ;  /* 0x00007771160b7816 */ /* 0x000fe200000000ff */
[----:B------:R-:W3:Y:S01]  /*6a1f0*/  LDCU UR14, c[0x0][0x39c] ;  /* 0x00007380ff0e77ac */ /* 0x000ee20008000800 */
[----:B------:R-:W-:Y:S01]  /*6a200*/  IMAD.X R9, R15, 0x1, R28, P6 ;  /* 0x000000010f097824 */ /* 0x000fe200030e061c */
[----:B--2---:R-:W-:Y:S01]  /*6a210*/  ISETP.GE.AND P1, PT, R12, UR12, PT ;  /* 0x0000000c0c007c0c */ /* 0x004fe2000bf26270 */
[----:B------:R-:W-:Y:S01]  /*6a220*/  VIADD R12, R23, 0x68 ;  /* 0x00000068170c7836 */ /* 0x000fe20000000000 */
[----:B------:R2:W-:Y:S01]  /*6a230*/  @P5 STG.E.U8 desc[UR42][R6.64], R13 ;  /* 0x0000000d06005986 */ /* 0x0005e2000c10112a */
[----:B------:R-:W-:Y:S01]  /*6a240*/  VIADD R10, R10, UR4 ;  /* 0x000000040a0a7c36 */ /* 0x000fe20008000000 */
[----:B------:R-:W0:Y:S02]  /*6a250*/  LDCU UR12, c[0x0][0x39c] ;  /* 0x00007380ff0c77ac */ /* 0x000e240008000800 */
[----:B------:R-:W3:Y:S01]  /*6a260*/  LDL.LU R23, [R1+0x1fc4] ;  /* 0x001fc40001177983 */ /* 0x000ee20000300800 */
[----:B------:R-:W0:Y:S03]  /*6a270*/  LDCU UR10, c[0x0][0x3b8] ;  /* 0x00007700ff0a77ac */ /* 0x000e260008000800 */
[----:B------:R1:W-:Y:S01]  /*6a280*/  @P3 STG.E.U8 desc[UR42][R8.64], R11 ;  /* 0x0000000b08003986 */ /* 0x0003e2000c10112a */
[C---:B--2---:R-:W-:Y:S01]  /*6a290*/  PRMT R13, R22.reuse, 0x7772, RZ ;  /* 0x00007772160d7816 */ /* 0x044fe200000000ff */
[----:B------:R-:W2:Y:S01]  /*6a2a0*/  LDCU UR4, c[0x0][0x3b8] ;  /* 0x00007700ff0477ac */ /* 0x000ea20008000800 */
[----:B-1----:R-:W-:-:S02]  /*6a2b0*/  PRMT R11, R22, 0x7773, RZ ;  /* 0x00007773160b7816 */ /* 0x002fc400000000ff */
[----:B------:R-:W2:Y:S01]  /*6a2c0*/  LDL.LU R22, [R1+0x750] ;  /* 0x0007500001167983 */ /* 0x000ea20000300800 */
[----:B------:R-:W-:Y:S01]  /*6a2d0*/  ISETP.LT.AND P5, PT, R20, UR23, !P2 ;  /* 0x0000001714007c0c */ /* 0x000fe2000d7a1270 */
[----:B------:R-:W1:Y:S01]  /*6a2e0*/  LDCU UR23, c[0x0][0x398] ;  /* 0x00007300ff1777ac */ /* 0x000e620008000800 */
[----:B------:R-:W-:Y:S02]  /*6a2f0*/  ISETP.LT.AND P3, PT, R29, UR16, !P2 ;  /* 0x000000101d007c0c */ /* 0x000fe4000d761270 */
[----:B------:R-:W-:Y:S01]  /*6a300*/  SHF.R.S32.HI R15, RZ, 0x1f, R10 ;  /* 0x0000001fff0f7819 */ /* 0x000fe2000001140a */
[----:B------:R-:W1:Y:S01]  /*6a310*/  LDCU UR16, c[0x0][0x398] ;  /* 0x00007300ff1077ac */ /* 0x000e620008000800 */
[C---:B------:R-:W-:Y:S02]  /*6a320*/  IADD3 R4, P2, PT, R10.reuse, R2, RZ ;  /* 0x000000020a047210 */ /* 0x040fe40007f5e0ff */
[----:B------:R-:W-:-:S03]  /*6a330*/  IADD3 R6, P6, PT, R10, R3, RZ ;  /* 0x000000030a067210 */ /* 0x000fc60007fde0ff */
[C---:B------:R-:W-:Y:S02]  /*6a340*/  IMAD.X R5, R15.reuse, 0x1, R0, P2 ;  /* 0x000000010f057824 */ /* 0x040fe400010e0600 */
[----:B------:R-:W-:Y:S02]  /*6a350*/  IMAD.X R7, R15, 0x1, R28, P6 ;  /* 0x000000010f077824 */ /* 0x000fe400030e061c */
[----:B------:R-:W-:Y:S01]  /*6a360*/  VIADD R10, R10, UR6 ;  /* 0x000000060a0a7c36 */ /* 0x000fe20008000000 */
[----:B------:R1:W-:Y:S01]  /*6a370*/  @P5 STG.E.U8 desc[UR42][R4.64], R13 ;  /* 0x0000000d04005986 */ /* 0x0003e2000c10112a */
[----:B0-----:R-:W-:Y:S01]  /*6a380*/  ISETP.LT.AND P5, PT, R20, UR24, !P4 ;  /* 0x0000001814007c0c */ /* 0x001fe2000e7a1270 */
[----:B------:R-:W0:Y:S01]  /*6a390*/  LDCU UR6, c[0x0][0x3b8] ;  /* 0x00007700ff0677ac */ /* 0x000e220008000800 */
[----:B------:R-:W-:Y:S01]  /*6a3a0*/  ISETP.LT.AND P4, PT, R29, UR18, !P4 ;  /* 0x000000121d007c0c */ /* 0x000fe2000e781270 */
[----:B------:R0:W-:Y:S01]  /*6a3b0*/  @P3 STG.E.U8 desc[UR42][R6.64], R11 ;  /* 0x0000000b06003986 */ /* 0x0001e2000c10112a */
[----:B------:R-:W-:Y:S01]  /*6a3c0*/  SHF.R.S32.HI R15, RZ, 0x1f, R10 ;  /* 0x0000001fff0f7819 */ /* 0x000fe2000001140a */
[----:B------:R-:W2:Y:S01]  /*6a3d0*/  LDCU UR18, c[0x0][0x398] ;  /* 0x00007300ff1277ac */ /* 0x000ea20008000800 */
[----:B------:R-:W-:-:S02]  /*6a3e0*/  IADD3 R8, P3, PT, R10, R2, RZ ;  /* 0x000000020a087210 */ /* 0x000fc40007f7e0ff */
[----:B------:R-:W-:Y:S01]  /*6a3f0*/  ISETP.GE.AND P2, PT, R12, UR12, PT ;  /* 0x0000000c0c007c0c */ /* 0x000fe2000bf46270 */
[----:B------:R-:W2:Y:S01]  /*6a400*/  LDCU UR12, c[0x0][0x39c] ;  /* 0x00007380ff0c77ac */ /* 0x000ea20008000800 */
[C---:B-1----:R-:W-:Y:S01]  /*6a410*/  IADD3 R4, P6, PT, R10.reuse, R3, RZ ;  /* 0x000000030a047210 */ /* 0x042fe20007fde0ff */
[----:B-----5:R-:W-:Y:S01]  /*6a420*/  VIADD R10, R10, UR8 ;  /* 0x000000080a0a7c36 */ /* 0x020fe20008000000 */
[----:B------:R-:W1:Y:S01]  /*6a430*/  LDCU UR24, c[0x0][0x398] ;  /* 0x00007300ff1877ac */ /* 0x000e620008000800 */
[C---:B------:R-:W-:Y:S02]  /*6a440*/  IMAD.X R9, R15.reuse, 0x1, R0, P3 ;  /* 0x000000010f097824 */ /* 0x040fe400018e0600 */
[----:B------:R-:W-:Y:S01]  /*6a450*/  IMAD.X R5, R15, 0x1, R28, P6 ;  /* 0x000000010f057824 */ /* 0x000fe200030e061c */
[----:B------:R-:W-:Y:S01]  /*6a460*/  SHF.R.S32.HI R15, RZ, 0x1f, R10 ;  /* 0x0000001fff0f7819 */ /* 0x000fe2000001140a */
[----:B------:R-:W5:Y:S01]  /*6a470*/  LDCU UR8, c[0x0][0x3b8] ;  /* 0x00007700ff0877ac */ /* 0x000f620008000800 */
[----:B0-----:R-:W-:-:S02]  /*6a480*/  IADD3 R6, P6, PT, R10, R2, RZ ;  /* 0x000000020a067210 */ /* 0x001fc40007fde0ff */
[C---:B---3--:R-:W-:Y:S02]  /*6a490*/  PRMT R13, R23.reuse, 0x7770, RZ ;  /* 0x00007770170d7816 */ /* 0x048fe400000000ff */
[----:B------:R-:W-:-:S03]  /*6a4a0*/  PRMT R11, R23, 0x7771, RZ ;  /* 0x00007771170b7816 */ /* 0x000fc600000000ff */
[----:B------:R-:W-:Y:S01]  /*6a4b0*/  @P5 STG.E.U8 desc[UR42][R8.64], R13 ;  /* 0x0000000d08005986 */ /* 0x000fe2000c10112a */
[----:B----4-:R-:W-:Y:S01]  /*6a4c0*/  ISETP.LT.AND P5, PT, R20, UR20, !P1 ;  /* 0x0000001414007c0c */ /* 0x010fe2000cfa1270 */
[----:B------:R-:W0:Y:S01]  /*6a4d0*/  LDCU UR20, c[0x0][0x398] ;  /* 0x00007300ff1477ac */ /* 0x000e220008000800 */
[----:B------:R-:W-:Y:S01]  /*6a4e0*/  ISETP.LT.AND P1, PT, R29, UR22, !P1 ;  /* 0x000000161d007c0c */ /* 0x000fe2000cf21270 */
[----:B------:R3:W-:Y:S01]  /*6a4f0*/  @P4 STG.E.U8 desc[UR42][R4.64], R11 ;  /* 0x0000000b04004986 */ /* 0x0007e2000c10112a */
[----:B------:R-:W4:Y:S01]  /*6a500*/  LDCU UR22, c[0x0][0x398] ;  /* 0x00007300ff1677ac */ /* 0x000f220008000800 */
[----:B--2---:R-:W-:-:S05]  /*6a510*/  VIADD R7, R22, 0x6a ;  /* 0x0000006a16077836 */ /* 0x004fca0000000000 */
[----:B------:R-:W-:Y:S01]  /*6a520*/  ISETP.GE.AND P4, PT, R7, UR14, PT ;  /* 0x0000000e07007c0c */ /* 0x000fe2000bf86270 */
[----:B------:R-:W-:Y:S01]  /*6a530*/  IMAD.X R7, R15, 0x1, R0, P6 ;  /* 0x000000010f077824 */ /* 0x000fe200030e0600 */
[----:B---3--:R-:W-:Y:S01]  /*6a540*/  IADD3 R4, P6, PT, R10, R3, RZ ;  /* 0x000000030a047210 */ /* 0x008fe20007fde0ff */
[----:B------:R-:W2:Y:S01]  /*6a550*/  LDCU UR14, c[0x0][0x39c] ;  /* 0x00007380ff0e77ac */ /* 0x000ea20008000800 */
[C---:B------:R-:W-:Y:S02]  /*6a560*/  PRMT R9, R23.reuse, 0x7772, RZ ;  /* 0x0000777217097816 */ /* 0x040fe400000000ff */
[----:B------:R-:W-:Y:S01]  /*6a570*/  PRMT R23, R23, 0x7773, RZ ;  /* 0x0000777317177816 */ /* 0x000fe200000000ff */
[----:B------:R-:W-:Y:S02]  /*6a580*/  IMAD.X R5, R15, 0x1, R28, P6 ;  /* 0x000000010f057824 */ /* 0x000fe400030e061c */
[----:B------:R-:W-:Y:S04]  /*6a590*/  @P5 STG.E.U8 desc[UR42][R6.64], R9 ;  /* 0x0000000906005986 */ /* 0x000fe8000c10112a */
[----:B------:R3:W-:Y:S04]  /*6a5a0*/  @P1 STG.E.U8 desc[UR42][R4.64], R23 ;  /* 0x0000001704001986 */ /* 0x0007e8000c10112a */
[----:B---3--:R-:W3:Y:S01]  /*6a5b0*/  LDL.LU R23, [R1+0x34] ;  /* 0x0000340001177983 */ /* 0x008ee20000300800 */
[----:B------:R-:W-:-:S05]  /*6a5c0*/  VIADD R12, R22, 0x69 ;  /* 0x00000069160c7836 */ /* 0x000fca0000000000 */
[----:B------:R-:W-:Y:S01]  /*6a5d0*/  ISETP.GE.AND P3, PT, R12, UR12, PT ;  /* 0x0000000c0c007c0c */ /* 0x000fe2000bf66270 */
[----:B------:R-:W-:Y:S02]  /*6a5e0*/  VIADD R12, R10, UR10 ;  /* 0x0000000a0a0c7c36 */ /* 0x000fe40008000000 */
[----:B------:R-:W-:Y:S01]  /*6a5f0*/  VIADD R8, R22, 0x6b ;  /* 0x0000006b16087836 */ /* 0x000fe20000000000 */
[----:B------:R-:W-:Y:S01]  /*6a600*/  ISETP.LT.AND P5, PT, R20, UR27, !P2 ;  /* 0x0000001b14007c0c */ /* 0x000fe2000d7a1270 */
[----:B------:R-:W0:Y:S01]  /*6a610*/  LDCU UR10, c[0x0][0x39c] ;  /* 0x00007380ff0a77ac */ /* 0x000e220008000800 */
[----:B------:R-:W-:Y:S02]  /*6a620*/  SHF.R.S32.HI R13, RZ, 0x1f, R12 ;  /* 0x0000001fff0d7819 */ /* 0x000fe4000001140c */
[----:B------:R-:W-:Y:S02]  /*6a630*/  IADD3 R10, P1, PT, R12, R2, RZ ;  /* 0x000000020c0a7210 */ /* 0x000fe40007f3e0ff */
[----:B------:R-:W-:-:S02]  /*6a640*/  PRMT R7, R24, 0x7770, RZ ;  /* 0x0000777018077816 */ /* 0x000fc400000000ff */
[----:B------:R-:W-:Y:S01]  /*6a650*/  PRMT R15, R24, 0x7771, RZ ;  /* 0x00007771180f7816 */ /* 0x000fe200000000ff */
[----:B------:R-:W-:Y:S01]  /*6a660*/  IMAD.X R11, R13, 0x1, R0, P1 ;  /* 0x000000010d0b7824 */ /* 0x000fe200008e0600 */
[----:B------:R-:W-:Y:S01]  /*6a670*/  ISETP.LT.AND P2, PT, R29, UR16, !P2 ;  /* 0x000000101d007c0c */ /* 0x000fe2000d741270 */
[----:B------:R-:W-:Y:S01]  /*6a680*/  VIADD R6, R22, 0x6c ;  /* 0x0000006c16067836 */ /* 0x000fe20000000000 */
[----:B--2---:R-:W-:Y:S01]  /*6a690*/  ISETP.GE.AND P1, PT, R8, UR14, PT ;  /* 0x0000000e08007c0c */ /* 0x004fe2000bf26270 */
[----:B------:R-:W2:Y:S01]  /*6a6a0*/  LDCU UR12, c[0x0][0x3b8] ;  /* 0x00007700ff0c77ac */ /* 0x000ea20008000800 */
[C---:B------:R-:W-:Y:S01]  /*6a6b0*/  IADD3 R8, P6, PT, R12.reuse, R3, RZ ;  /* 0x000000030c087210 */ /* 0x040fe20007fde0ff */
[----:B------:R-:W-:Y:S01]  /*6a6c0*/  VIADD R12, R12, UR4 ;  /* 0x000000040c0c7c36 */ /* 0x000fe20008000000 */
[----:B------:R0:W-:Y:S01]  /*6a6d0*/  @P5 STG.E.U8 desc[UR42][R10.64], R7 ;  /* 0x000000070a005986 */ /* 0x0001e2000c10112a */
[----:B------:R-:W1:Y:S02]  /*6a6e0*/  LDCU UR14, c[0x0][0x39c] ;  /* 0x00007380ff0e77ac */ /* 0x000e640008000800 */
[----:B------:R-:W-:Y:S01]  /*6a6f0*/  IMAD.X R9, R13, 0x1, R28, P6 ;  /* 0x000000010d097824 */ /* 0x000fe200030e061c */
[----:B------:R-:W-:Y:S01]  /*6a700*/  SHF.R.S32.HI R17, RZ, 0x1f, R12 ;  /* 0x0000001fff117819 */ /* 0x000fe2000001140c */
[----:B------:R-:W1:Y:S01]  /*6a710*/  LDCU UR16, c[0x0][0x398] ;  /* 0x00007300ff1077ac */ /* 0x000e620008000800 */
[----:B------:R-:W-:-:S02]  /*6a720*/  ISETP.LT.AND P5, PT, R20, UR23, !P3 ;  /* 0x0000001714007c0c */ /* 0x000fc4000dfa1270 */
[----:B------:R1:W-:Y:S01]  /*6a730*/  @P2 STG.E.U8 desc[UR42][R8.64], R15 ;  /* 0x0000000f08002986 */ /* 0x0003e2000c10112a */
[----:B------:R-:W-:Y:S01]  /*6a740*/  IADD3 R4, P2, PT, R12, R2, RZ ;  /* 0x000000020c047210 */ /* 0x000fe20007f5e0ff */
[----:B------:R-:W2:Y:S01]  /*6a750*/  LDCU UR27, c[0x0][0x398] ;  /* 0x00007300ff1b77ac */ /* 0x000ea20008000800 */
[----:B------:R-:W-:-:S03]  /*6a760*/  ISETP.LT.AND P3, PT, R29, UR18, !P3 ;  /* 0x000000121d007c0c */ /* 0x000fc6000df61270 */
[C---:B------:R-:W-:Y:S01]  /*6a770*/  IMAD.X R5, R17.reuse, 0x1, R0, P2 ;  /* 0x0000000111057824 */ /* 0x040fe200010e0600 */
[----:B0-----:R-:W-:Y:S01]  /*6a780*/  ISETP.GE.AND P2, PT, R6, UR10, PT ;  /* 0x0000000a06007c0c */ /* 0x001fe2000bf46270 */
[----:B------:R-:W0:Y:S01]  /*6a790*/  LDCU UR10, c[0x0][0x39c] ;  /* 0x00007380ff0a77ac */ /* 0x000e220008000800 */
[----:B------:R-:W-:Y:S02]  /*6a7a0*/  IADD3 R6, P6, PT, R12, R3, RZ ;  /* 0x000000030c067210 */ /* 0x000fe40007fde0ff */
[----:B------:R-:W-:Y:S01]  /*6a7b0*/  PRMT R13, R24, 0x7772, RZ ;  /* 0x00007772180d7816 */ /* 0x000fe200000000ff */
[----:B------:R-:W-:Y:S01]  /*6a7c0*/  VIADD R12, R12, UR6 ;  /* 0x000000060c0c7c36 */ /* 0x000fe20008000000 */
[----:B------:R-:W-:Y:S01]  /*6a7d0*/  PRMT R11, R24, 0x7773, RZ ;  /* 0x00007773180b7816 */ /* 0x000fe200000000ff */
[----:B------:R-:W-:Y:S01]  /*6a7e0*/  IMAD.X R7, R17, 0x1, R28, P6 ;  /* 0x0000000111077824 */ /* 0x000fe200030e061c */
[----:B------:R-:W0:Y:S01]  /*6a7f0*/  LDCU UR18, c[0x0][0x398] ;  /* 0x00007300ff1277ac */ /* 0x000e220008000800 */
[----:B------:R2:W-:Y:S01]  /*6a800*/  @P5 STG.E.U8 desc[UR42][R4.64], R13 ;  /* 0x0000000d04005986 */ /* 0x0005e2000c10112a */
[----:B-1----:R-:W-:-:S02]  /*6a810*/  ISETP.LT.AND P5, PT, R20, UR24, !P4 ;  /* 0x0000001814007c0c */ /* 0x002fc4000e7a1270 */
[----:B------:R-:W-:Y:S01]  /*6a820*/  ISETP.LT.AND P4, PT, R29, UR20, !P4 ;  /* 0x000000141d007c0c */ /* 0x000fe2000e781270 */
[----:B------:R1:W-:Y:S01]  /*6a830*/  @P3 STG.E.U8 desc[UR42][R6.64], R11 ;  /* 0x0000000b06003986 */ /* 0x0003e2000c10112a */
[----:B------:R-:W-:Y:S01]  /*6a840*/  SHF.R.S32.HI R15, RZ, 0x1f, R12 ;  /* 0x0000001fff0f7819 */ /* 0x000fe2000001140c */
[----:B------:R-:W-:Y:S01]  /*6a850*/  VIADD R10, R22, 0x6d ;  /* 0x0000006d160a7836 */ /* 0x000fe20000000000 */
[CC--:B------:R-:W-:Y:S01]  /*6a860*/  IADD3 R8, P3, PT, R12.reuse, R2.reuse, RZ ;  /* 0x000000020c087210 */ /* 0x0c0fe20007f7e0ff */
[----:B------:R-:W0:Y:S01]  /*6a870*/  LDCU UR4, c[0x0][0x3b8] ;  /* 0x00007700ff0477ac */ /* 0x000e220008000800 */
[CC--:B--2---:R-:W-:Y:S01]  /*6a880*/  IADD3 R4, P6, PT, R12.reuse, R3.reuse, RZ ;  /* 0x000000030c047210 */ /* 0x0c4fe20007fde0ff */
[----:B------:R-:W-:Y:S01]  /*6a890*/  VIADD R12, R12, UR12 ;  /* 0x0000000c0c0c7c36 */ /* 0x000fe20008000000 */
[----:B------:R-:W-:Y:S01]  /*6a8a0*/  PRMT R13, R25, 0x7770, RZ ;  /* 0x00007770190d7816 */ /* 0x000fe200000000ff */
[C---:B------:R-:W-:Y:S01]  /*6a8b0*/  IMAD.X R9, R15.reuse, 0x1, R0, P3 ;  /* 0x000000010f097824 */ /* 0x040fe200018e0600 */
[----:B------:R-:W2:Y:S01]  /*6a8c0*/  LDCU UR6, c[0x0][0x3b8] ;  /* 0x00007700ff0677ac */ /* 0x000ea20008000800 */
[----:B------:R-:W-:Y:S01]  /*6a8d0*/  IMAD.X R5, R15, 0x1, R28, P6 ;  /* 0x000000010f057824 */ /* 0x000fe200030e061c */
[----:B------:R-:W-:Y:S01]  /*6a8e0*/  PRMT R15, R25, 0x7771, RZ ;  /* 0x00007771190f7816 */ /* 0x000fe200000000ff */
[----:B-1----:R-:W-:Y:S01]  /*6a8f0*/  VIADD R6, R22, 0x6e ;  /* 0x0000006e16067836 */ /* 0x002fe20000000000 */
[----:B------:R-:W-:Y:S01]  /*6a900*/  ISETP.GE.AND P3, PT, R10, UR14, PT ;  /* 0x0000000e0a007c0c */ /* 0x000fe2000bf66270 */
[----:B------:R1:W-:Y:S01]  /*6a910*/  @P5 STG.E.U8 desc[UR42][R8.64], R13 ;  /* 0x0000000d08005986 */ /* 0x0003e2000c10112a */
[----:B------:R-:W-:Y:S01]  /*6a920*/  SHF.R.S32.HI R7, RZ, 0x1f, R12 ;  /* 0x0000001fff077819 */ /* 0x000fe2000001140c */
[----:B------:R-:W2:Y:S01]  /*6a930*/  LDCU UR12, c[0x0][0x39c] ;  /* 0x00007380ff0c77ac */ /* 0x000ea20008000800 */
[----:B------:R-:W-:Y:S01]  /*6a940*/  IADD3 R10, P6, PT, R12, R2, RZ ;  /* 0x000000020c0a7210 */ /* 0x000fe20007fde0ff */
[----:B------:R2:W-:Y:S01]  /*6a950*/  @P4 STG.E.U8 desc[UR42][R4.64], R15 ;  /* 0x0000000f04004986 */ /* 0x0005e2000c10112a */
[----:B----4-:R-:W-:Y:S01]  /*6a960*/  ISETP.LT.AND P5, PT, R20, UR22, !P1 ;  /* 0x0000001614007c0c */ /* 0x010fe2000cfa1270 */
[----:B------:R-:W4:Y:S01]  /*6a970*/  LDCU UR14, c[0x0][0x398] ;  /* 0x00007300ff0e77ac */ /* 0x000f220008000800 */
[----:B------:R-:W-:Y:S01]  /*6a980*/  ISETP.LT.AND P4, PT, R29, UR16, !P1 ;  /* 0x000000101d007c0c */ /* 0x000fe2000cf81270 */
[----:B------:R-:W-:Y:S01]  /*6a990*/  IMAD.X R11, R7, 0x1, R0, P6 ;  /* 0x00000001070b7824 */ /* 0x000fe200030e0600 */
[----:B0-----:R-:W-:Y:S01]  /*6a9a0*/  ISETP.GE.AND P1, PT, R6, UR10, PT ;  /* 0x0000000a06007c0c */ /* 0x001fe2000bf26270 */
[----:B------:R-:W0:Y:S01]  /*6a9b0*/  LDCU UR10, c[0x0][0x39c] ;  /* 0x00007380ff0a77ac */ /* 0x000e220008000800 */
[----:B------:R-:W-:-:S02]  /*6a9c0*/  IADD3 R6, P6, PT, R12, R3, RZ ;  /* 0x000000030c067210 */ /* 0x000fc40007fde0ff */
[C---:B-1----:R-:W-:Y:S01]  /*6a9d0*/  PRMT R13, R25.reuse, 0x7772, RZ ;  /* 0x00007772190d7816 */ /* 0x042fe200000000ff */
[----:B-----5:R-:W-:Y:S01]  /*6a9e0*/  VIADD R12, R12, UR8 ;  /* 0x000000080c0c7c36 */ /* 0x020fe20008000000 */
[----:B------:R-:W-:Y:S01]  /*6a9f0*/  PRMT R25, R25, 0x7773, RZ ;  /* 0x0000777319197816 */ /* 0x000fe200000000ff */
[----:B------:R-:W-:Y:S01]  /*6aa00*/  IMAD.X R7, R7, 0x1, R28, P6 ;  /* 0x0000000107077824 */ /* 0x000fe200030e061c */
[----:B------:R-:W1:Y:S01]  /*6aa10*/  LDCU UR16, c[0x0][0x398] ;  /* 0x00007300ff1077ac */ /* 0x000e620008000800 */
[----:B------:R5:W-:Y:S01]  /*6aa20*/  @P5 STG.E.U8 desc[UR42][R10.64], R13 ;  /* 0x0000000d0a005986 */ /* 0x000be2000c10112a */
[----:B--2---:R-:W-:Y:S01]  /*6aa30*/  SHF.R.S32.HI R5, RZ, 0x1f, R12 ;  /* 0x0000001fff057819 */ /* 0x004fe2000001140c */
[----:B------:R-:W-:Y:S01]  /*6aa40*/  VIADD R4, R22, 0x6f ;  /* 0x0000006f16047836 */ /* 0x000fe20000000000 */
[----:B------:R-:W2:Y:S01]  /*6aa50*/  LDCU UR20, c[0x0][0x398] ;  /* 0x00007300ff1477ac */ /* 0x000ea20008000800 */
[----:B------:R0:W-:Y:S01]  /*6aa60*/  @P4 STG.E.U8 desc[UR42][R6.64], R25 ;  /* 0x0000001906004986 */ /* 0x0001e2000c10112a */
[----:B------:R-:W-:-:S02]  /*6aa70*/  IADD3 R8, P4, PT, R12, R2, RZ ;  /* 0x000000020c087210 */ /* 0x000fc40007f9e0ff */
[----:B------:R-:W-:Y:S01]  /*6aa80*/  ISETP.LT.AND P5, PT, R20, UR27, !P2 ;  /* 0x0000001b14007c0c */ /* 0x000fe2000d7a1270 */
[----:B------:R-:W1:Y:S01]  /*6aa90*/  LDCU UR8, c[0x0][0x3b8] ;  /* 0x00007700ff0877ac */ /* 0x000e620008000800 */
[----:B------:R-:W-:Y:S01]  /*6aaa0*/  ISETP.LT.AND P2, PT, R29, UR18, !P2 ;  /* 0x000000121d007c0c */ /* 0x000fe2000d741270 */
[C---:B------:R-:W-:Y:S01]  /*6aab0*/  IMAD.X R9, R5.reuse, 0x1, R0, P4 ;  /* 0x0000000105097824 */ /* 0x040fe200020e0600 */
[----:B------:R-:W-:Y:S01]  /*6aac0*/  ISETP.GE.AND P4, PT, R4, UR12, PT ;  /* 0x0000000c04007c0c */ /* 0x000fe2000bf86270 */
[----:B-----5:R-:W-:Y:S01]  /*6aad0*/  VIADD R10, R22, 0x70 ;  /* 0x00000070160a7836 */ /* 0x020fe20000000000 */
[----:B------:R-:W-:Y:S02]  /*6aae0*/  IADD3 R4, P6, PT, R12, R3, RZ ;  /* 0x000000030c047210 */ /* 0x000fe40007fde0ff */
[----:B------:R-:W-:Y:S01]  /*6aaf0*/  PRMT R13, R26, 0x7770, RZ ;  /* 0x000077701a0d7816 */ /* 0x000fe200000000ff */
[----:B------:R-:W-:Y:S01]  /*6ab00*/  VIADD R12, R12, UR4 ;  /* 0x000000040c0c7c36 */ /* 0x000fe20008000000 */
[C---:B------:R-:W-:Y:S01]  /*6ab10*/  PRMT R11, R26.reuse, 0x7771, RZ ;  /* 0x000077711a0b7816 */ /* 0x040fe200000000ff */
[----:B------:R-:W-:Y:S01]  /*6ab20*/  IMAD.X R5, R5, 0x1, R28, P6 ;  /* 0x0000000105057824 */ /* 0x000fe200030e061c */
[----:B------:R-:W-:Y:S01]  /*6ab30*/  PRMT R15, R26, 0x7772, RZ ;  /* 0x000077721a0f7816 */ /* 0x000fe200000000ff */
[----:B------:R5:W-:Y:S01]  /*6ab40*/  @P5 STG.E.U8 desc[UR42][R8.64], R13 ;  /* 0x0000000d08005986 */ /* 0x000be2000c10112a */
[----:B0-----:R-:W-:Y:S01]  /*6ab50*/  ISETP.GE.AND P5, PT, R10, UR10, PT ;  /* 0x0000000a0a007c0c */ /* 0x001fe2000bfa6270 */
[----:B------:R-:W0:Y:S01]  /*6ab60*/  LDCU UR10, c[0x0][0x39c] ;  /* 0x00007380ff0a77ac */ /* 0x000e220008000800 */
[----:B------:R-:W-:Y:S01]  /*6ab70*/  SHF.R.S32.HI R17, RZ, 0x1f, R12 ;  /* 0x0000001fff117819 */ /* 0x000fe2000001140c */
[----:B------:R0:W-:Y:S01]  /*6ab80*/  @P2 STG.E.U8 desc[UR42][R4.64], R11 ;  /* 0x0000000b04002986 */ /* 0x0001e2000c10112a */
[----:B------:R-:W-:Y:S01]  /*6ab90*/  IADD3 R6, P2, PT, R12, R2, RZ ;  /* 0x000000020c067210 */ /* 0x000fe20007f5e0ff */
[----:B------:R-:W0:Y:S01]  /*6aba0*/  LDCU UR12, c[0x0][0x398] ;  /* 0x00007300ff0c77ac */ /* 0x000e220008000800 */
[----:B----4-:R-:W-:Y:S01]  /*6abb0*/  ISETP.LT.AND P6, PT, R20, UR14, !P3 ;  /* 0x0000000e14007c0c */ /* 0x010fe2000dfc1270 */
[----:B------:R-:W-:-:S02]  /*6abc0*/  VIADD R10, R12, UR6 ;  /* 0x000000060c0a7c36 */ /* 0x000fc40008000000 */
[----:B------:R-:W-:Y:S01]  /*6abd0*/  IMAD.X R7, R17, 0x1, R0, P2 ;  /* 0x0000000111077824 */ /* 0x000fe200010e0600 */
[----:B-1----:R-:W-:Y:S01]  /*6abe0*/  ISETP.LT.AND P3, PT, R29, UR16, !P3 ;  /* 0x000000101d007c0c */ /* 0x002fe2000df61270 */
[----:B------:R-:W1:Y:S01]  /*6abf0*/  LDCU UR14, c[0x0][0x398] ;  /* 0x00007300ff0e77ac */ /* 0x000e620008000800 */
[-C--:B-----5:R-:W-:Y:S01]  /*6ac00*/  IADD3 R8, P2, PT, R12, R3.reuse, RZ ;  /* 0x000000030c087210 */ /* 0x0a0fe20007f5e0ff */
[----:B------:R-:W-:Y:S01]  /*6ac10*/  VIADD R14, R22, 0x71 ;  /* 0x00000071160e7836 */ /* 0x000fe20000000000 */
[----:B------:R-:W-:Y:S01]  /*6ac20*/  SHF.R.S32.HI R19, RZ, 0x1f, R10 ;  /* 0x0000001fff137819 */ /* 0x000fe2000001140a */
[----:B------:R-:W4:Y:S02]  /*6ac30*/  LDCU UR16, c[0x0][0x398] ;  /* 0x00007300ff1077ac */ /* 0x000f240008000800 */
[----:B------:R-:W-:Y:S01]  /*6ac40*/  IMAD.X R9, R17, 0x1, R28, P2 ;  /* 0x0000000111097824 */ /* 0x000fe200010e061c */
[-C--:B------:R-:W-:Y:S01]  /*6ac50*/  IADD3 R12, P2, PT, R10, R2.reuse, RZ ;  /* 0x000000020a0c7210 */ /* 0x080fe20007f5e0ff */
[----:B------:R5:W-:Y:S01]  /*6ac60*/  @P6 STG.E.U8 desc[UR42][R6.64], R15 ;  /* 0x0000000f06006986 */ /* 0x000be2000c10112a */
[----:B--2---:R-:W-:Y:S01]  /*6ac70*/  ISETP.LT.AND P6, PT, R20, UR20, !P1 ;  /* 0x0000001414007c0c */ /* 0x004fe2000cfc1270 */
[----:B------:R-:W2:Y:S02]  /*6ac80*/  LDCU UR4, c[0x0][0x3b8] ;  /* 0x00007700ff0477ac */ /* 0x000ea40008000800 */
[----:B------:R-:W-:Y:S01]  /*6ac90*/  IMAD.X R13, R19, 0x1, R0, P2 ;  /* 0x00000001130d7824 */ /* 0x000fe200010e0600 */
[----:B0-----:R-:W-:Y:S01]  /*6aca0*/  ISETP.GE.AND P2, PT, R14, UR10, PT ;  /* 0x0000000a0e007c0c */ /* 0x001fe2000bf46270 */
[----:B------:R-:W0:Y:S01]  /*6acb0*/  LDCU UR10, c[0x0][0x39c] ;  /* 0x00007380ff0a77ac */ /* 0x000e220008000800 */
[----:B------:R-:W-:Y:S01]  /*6acc0*/  PRMT R11, R26, 0x7773, RZ ;  /* 0x000077731a0b7816 */ /* 0x000fe200000000ff */
[----:B------:R-:W-:Y:S01]  /*6acd0*/  VIADD R14, R10, UR8 ;  /* 0x000000080a0e7c36 */ /* 0x000fe20008000000 */
[----:B------:R-:W-:Y:S01]  /*6ace0*/  PRMT R17, R27, 0x7770, RZ ;  /* 0x000077701b117816 */ /* 0x000fe200000000ff */
[----:B------:R-:W0:Y:S02]  /*6acf0*/  LDCU UR18, c[0x0][0x398] ;  /* 0x00007300ff1277ac */ /* 0x000e240008000800 */
[----:B------:R2:W-:Y:S01]  /*6ad00*/  @P3 STG.E.U8 desc[UR42][R8.64], R11 ;  /* 0x0000000b08003986 */ /* 0x0005e2000c10112a */
[----:B------:R-:W-:Y:S01]  /*6ad10*/  ISETP.LT.AND P1, PT, R29, UR12, !P1 ;  /* 0x0000000c1d007c0c */ /* 0x000fe2000cf21270 */
[----:B------:R-:W0:Y:S02]  /*6ad20*/  LDCU UR12, c[0x0][0x398] ;  /* 0x00007300ff0c77ac */ /* 0x000e240008000800 */
[----:B------:R4:W-:Y:S01]  /*6ad30*/  @P6 STG.E.U8 desc[UR42][R12.64], R17 ;  /* 0x000000110c006986 */ /* 0x0009e2000c10112a */
[----:B-1----:R-:W-:Y:S01]  /*6ad40*/  ISETP.LT.AND P6, PT, R20, UR14, !P4 ;  /* 0x0000000e14007c0c */ /* 0x002fe2000e7c1270 */
[----:B------:R-:W1:Y:S01]  /*6ad50*/  LDCU UR6, c[0x0][0x3b8] ;  /* 0x00007700ff0677ac */ /* 0x000e620008000800 */
[----:B-----5:R-:W-:Y:S01]  /*6ad60*/  PRMT R15, R27, 0x7771, RZ ;  /* 0x000077711b0f7816 */ /* 0x020fe200000000ff */
[----:B------:R-:W5:Y:S01]  /*6ad70*/  LDCU UR8, c[0x0][0x3b8] ;  /* 0x00007700ff0877ac */ /* 0x000f620008000800 */
[----:B--2---:R-:W-:Y:S01]  /*6ad80*/  IADD3 R8, P3, PT, R10, R3, RZ ;  /* 0x000000030a087210 */ /* 0x004fe20007f7e0ff */
[----:B------:R-:W2:Y:S04]  /*6ad90*/  LDCU UR14, c[0x0][0x398] ;  /* 0x00007300ff0e77ac */ /* 0x000ea80008000800 */
[----:B------:R-:W-:Y:S01]  /*6ada0*/  IMAD.X R9, R19, 0x1, R28, P3 ;  /* 0x0000000113097824 */ /* 0x000fe200018e061c */
[----:B------:R-:W-:Y:S01]  /*6adb0*/  SHF.R.S32.HI R19, RZ, 0x1f, R14 ;  /* 0x0000001fff137819 */ /* 0x000fe2000001140e */
[----:B----4-:R-:W-:Y:S01]  /*6adc0*/  VIADD R12, R22, 0x72 ;  /* 0x00000072160c7836 */ /* 0x010fe20000000000 */
[----:B------:R-:W-:-:S02]  /*6add0*/  IADD3 R10, P3, PT, R14, R2, RZ ;  /* 0x000000020e0a7210 */ /* 0x000fc40007f7e0ff */
[----:B------:R-:W-:-:S03]  /*6ade0*/  PRMT R13, R27, 0x7772, RZ ;  /* 0x000077721b0d7816 */ /* 0x000fc600000000ff */
[----:B------:R-:W-:Y:S01]  /*6adf0*/  IMAD.X R11, R19, 0x1, R0, P3 ;  /* 0x00000001130b7824 */ /* 0x000fe200018e0600 */
[----:B0-----:R-:W-:Y:S01]  /*6ae00*/  ISETP.GE.AND P3, PT, R12, UR10, PT ;  /* 0x0000000a0c007c0c */ /* 0x001fe2000bf66270 */
[----:B------:R-:W0:Y:S01]  /*6ae10*/  LDCU UR10, c[0x0][0x39c] ;  /* 0x00007380ff0a77ac */ /* 0x000e220008000800 */
[----:B------:R-:W-:Y:S01]  /*6ae20*/  ISETP.LT.AND P4, PT, R29, UR16, !P4 ;  /* 0x000000101d007c0c */ /* 0x000fe2000e781270 */
[----:B------:R4:W-:Y:S01]  /*6ae30*/  @P1 STG.E.U8 desc[UR42][R8.64], R15 ;  /* 0x0000000f08001986 */ /* 0x0009e2000c10112a */
[----:B------:R-:W-:Y:S01]  /*6ae40*/  VIADD R12, R14, UR4 ;  /* 0x000000040e0c7c36 */ /* 0x000fe20008000000 */
[----:B------:R-:W-:Y:S01]  /*6ae50*/  ISETP.LT.AND P1, PT, R20, UR18, !P5 ;  /* 0x0000001214007c0c */ /* 0x000fe2000ef21270 */
[----:B------:R-:W0:Y:S01]  /*6ae60*/  LDCU UR16, c[0x0][0x398] ;  /* 0x00007300ff1077ac */ /* 0x000e220008000800 */
[----:B------:R1:W-:Y:S01]  /*6ae70*/  @P6 STG.E.U8 desc[UR42][R10.64], R13 ;  /* 0x0000000d0a006986 */ /* 0x0003e2000c10112a */
[----:B------:R-:W-:Y:S01]  /*6ae80*/  PRMT R27, R27, 0x7773, RZ ;  /* 0x000077731b1b7816 */ /* 0x000fe200000000ff */
[----:B------:R-:W0:Y:S01]  /*6ae90*/  LDCU UR18, c[0x0][0x398] ;  /* 0x00007300ff1277ac */ /* 0x000e220008000800 */
[----:B------:R-:W2:Y:S01]  /*6aea0*/  LDCU UR4, c[0x0][0x3b8] ;  /* 0x00007700ff0477ac */ /* 0x000ea20008000800 */
[----:B----4-:R-:W-:Y:S01]  /*6aeb0*/  IADD3 R8, P6, PT, R14, R3, RZ ;  /* 0x000000030e087210 */ /* 0x010fe20007fde0ff */
[----:B-1----:R-:W-:-:S04]  /*6aec0*/  VIADD R10, R22, 0x73 ;  /* 0x00000073160a7836 */ /* 0x002fc80000000000 */
[----:B------:R-:W-:Y:S01]  /*6aed0*/  IMAD.X R9, R19, 0x1, R28, P6 ;  /* 0x0000000113097824 */ /* 0x000fe200030e061c */
[----:B------:R-:W-:Y:S02]  /*6aee0*/  SHF.R.S32.HI R19, RZ, 0x1f, R12 ;  /* 0x0000001fff137819 */ /* 0x000fe4000001140c */
[----:B------:R-:W-:Y:S02]  /*6aef0*/  IADD3 R14, P6, PT, R12, R2, RZ ;  /* 0x000000020c0e7210 */ /* 0x000fe40007fde0ff */
[----:B------:R1:W-:Y:S01]  /*6af00*/  @P4 STG.E.U8 desc[UR42][R8.64], R27 ;  /* 0x0000001b08004986 */ /* 0x0003e2000c10112a */
[----:B0-----:R-:W-:Y:S01]  /*6af10*/  ISETP.GE.AND P4, PT, R10, UR10, PT ;  /* 0x0000000a0a007c0c */ /* 0x001fe2000bf86270 */
[----:B------:R-:W0:Y:S01]  /*6af20*/  LDCU UR10, c[0x0][0x39c] ;  /* 0x00007380ff0a77ac */ /* 0x000e220008000800 */
[----:B------:R-:W-:Y:S01]  /*6af30*/  IMAD.X R15, R19, 0x1, R0, P6 ;  /* 0x00000001130f7824 */ /* 0x000fe200030e0600 */
[C---:B------:R-:W-:Y:S01]  /*6af40*/  ISETP.LT.AND P5, PT, R29.reuse, UR12, !P5 ;  /* 0x0000000c1d007c0c */ /* 0x040fe2000efa1270 */
[----:B------:R-:W-:Y:S01]  /*6af50*/  VIADD R16, R12, UR6 ;  /* 0x000000060c107c36 */ /* 0x000fe20008000000 */
[----:B--2---:R-:W-:Y:S01]  /*6af60*/  ISETP.LT.AND P6, PT, R20, UR14, !P2 ;  /* 0x0000000e14007c0c */ /* 0x004fe2000d7c1270 */
[----:B------:R-:W2:Y:S01]  /*6af70*/  LDCU UR12, c[0x0][0x398] ;  /* 0x00007300ff0c77ac */ /* 0x000ea20008000800 */
[----:B------:R-:W4:Y:S02]  /*6af80*/  LDCU UR6, c[0x0][0x3b8] ;  /* 0x00007700ff0677ac */ /* 0x000f240008000800 */
[----:B-1----:R-:W-:Y:S01]  /*6af90*/  SHF.R.S32.HI R9, RZ, 0x1f, R16 ;  /* 0x0000001fff097819 */ /* 0x002fe20000011410 */
[----:B------:R-:W-:Y:S01]  /*6afa0*/  VIADD R8, R22, 0x74 ;  /* 0x0000007416087836 */ /* 0x000fe20000000000 */
[----:B------:R-:W-:Y:S01]  /*6afb0*/  ISETP.LT.AND P2, PT, R29, UR16, !P2 ;  /* 0x000000101d007c0c */ /* 0x000fe2000d741270 */
[----:B------:R-:W1:Y:S01]  /*6afc0*/  LDCU UR14, c[0x0][0x398] ;  /* 0x00007300ff0e77ac */ /* 0x000e620008000800 */
[----:B---3--:R-:W3:Y:S02]  /*6afd0*/  LDS.128 R4, [R23] ;  /* 0x0000000017047984 */ /* 0x008ee40000000c00 */
[----:B---3--:R-:W-:-:S05]  /*6afe0*/  PRMT R17, R4, 0x7770, RZ ;  /* 0x0000777004117816 */ /* 0x008fca00000000ff */
[----:B------:R3:W-:Y:S01]  /*6aff0*/  @P1 STG.E.U8 desc[UR42][R14.64], R17 ;  /* 0x000000110e001986 */ /* 0x0007e2000c10112a */
[----:B------:R-:W-:-:S05]  /*6b000*/  IADD3 R10, P1, PT, R12, R3, RZ ;  /* 0x000000030c0a7210 */ /* 0x000fca0007f3e0ff */
[----:B------:R-:W-:Y:S01]  /*6b010*/  IMAD.X R11, R19, 0x1, R28, P1 ;  /* 0x00000001130b7824 */ /* 0x000fe200008e061c */
[-C--:B------:R-:W-:Y:S02]  /*6b020*/  IADD3 R12, P1, PT, R16, R2.reuse, RZ ;  /* 0x00000002100c7210 */ /* 0x080fe40007f3e0ff */
[C---:B------:R-:W-:Y:S02]  /*6b030*/  PRMT R19, R4.reuse, 0x7771, RZ ;  /* 0x0000777104137816 */ /* 0x040fe400000000ff */
[----:B---3--:R-:W-:Y:S01]  /*6b040*/  PRMT R17, R4, 0x7772, RZ ;  /* 0x0000777204117816 */ /* 0x008fe200000000ff */
[C---:B------:R-:W-:Y:S02]  /*6b050*/  IMAD.X R13, R9.reuse, 0x1, R0, P1 ;  /* 0x00000001090d7824 */ /* 0x040fe400008e0600 */
[----:B------:R3:W-:Y:S01]  /*6b060*/  @P5 STG.E.U8 desc[UR42][R10.64], R19 ;  /* 0x000000130a005986 */ /* 0x0007e2000c10112a */
[----:B0-----:R-:W-:Y:S01]  /*6b070*/  ISETP.GE.AND P1, PT, R8, UR10, PT ;  /* 0x0000000a08007c0c */ /* 0x001fe2000bf26270 */
[----:B------:R-:W0:Y:S01]  /*6b080*/  LDCU UR10, c[0x0][0x39c] ;  /* 0x00007380ff0a77ac */ /* 0x000e220008000800 */
[C---:B------:R-:W-:Y:S01]  /*6b090*/  IADD3 R8, P5, PT, R16.reuse, R3, RZ ;  /* 0x0000000310087210 */ /* 0x040fe20007fbe0ff */
[----:B-----5:R-:W-:Y:S01]  /*6b0a0*/  VIADD R16, R16, UR8 ;  /* 0x0000000810107c36 */ /* 0x020fe20008000000 */
[----:B------:R5:W-:Y:S01]  /*6b0b0*/  @P6 STG.E.U8 desc[UR42][R12.64], R17 ;  /* 0x000000110c006986 */ /* 0x000be2000c10112a */
[----:B------:R-:W-:Y:S01]  /*6b0c0*/  ISETP.LT.AND P6, PT, R20, UR18, !P3 ;  /* 0x0000001214007c0c */ /* 0x000fe2000dfc1270 */
[----:B------:R-:W1:Y:S01]  /*6b0d0*/  LDCU UR8, c[0x0][0x398] ;  /* 0x00007300ff0877ac */ /* 0x000e620008000800 */
[----:B------:R-:W-:Y:S01]  /*6b0e0*/  IMAD.X R9, R9, 0x1, R28, P5 ;  /* 0x0000000109097824 */ /* 0x000fe200028e061c */
[----:B------:R-:W-:-:S02]  /*6b0f0*/  IADD3 R14, P5, PT, R16, R2, RZ ;  /* 0x00000002100e7210 */ /* 0x000fc40007fbe0ff */
[----:B---3--:R-:W-:Y:S02]  /*6b100*/  SHF.R.S32.HI R11, RZ, 0x1f, R16 ;  /* 0x0000001fff0b7819 */ /* 0x008fe40000011410 */
[----:B------:R-:W-:Y:S01]  /*6b110*/  PRMT R19, R4, 0x7773, RZ ;  /* 0x0000777304137816 */ /* 0x000fe200000000ff */
[----:B------:R-:W-:Y:S01]  /*6b120*/  VIADD R4, R22, 0x75 ;  /* 0x0000007516047836 */ /* 0x000fe20000000000 */
[----:B-----5:R-:W-:Y:S01]  /*6b130*/  PRMT R17, R5, 0x7770, RZ ;  /* 0x0000777005117816 */ /* 0x020fe200000000ff */
[----:B------:R-:W-:Y:S02]  /*6b140*/  IMAD.X R15, R11, 0x1, R0, P5 ;  /* 0x000000010b0f7824 */ /* 0x000fe400028e0600 */
[----:B------:R3:W-:Y:S01]  /*6b150*/  @P2 STG.E.U8 desc[UR42][R8.64], R19 ;  /* 0x0000001308002986 */ /* 0x0007e2000c10112a */
[----:B0-----:R-:W-:Y:S01]  /*6b160*/  ISETP.GE.AND P5, PT, R4, UR10, PT ;  /* 0x0000000a04007c0c */ /* 0x001fe2000bfa6270 */
[----:B------:R-:W0:Y:S02]  /*6b170*/  LDCU UR10, c[0x0][0x398] ;  /* 0x00007300ff0a77ac */ /* 0x000e240008000800 */
[----:B------:R5:W-:Y:S01]  /*6b180*/  @P6 STG.E.U8 desc[UR42][R14.64], R17 ;  /* 0x000000110e006986 */ /* 0x000be2000c10112a */
[C---:B------:R-:W-:Y:S01]  /*6b190*/  IADD3 R10, P6, PT, R16.reuse, R3, RZ ;  /* 0x00000003100a7210 */ /* 0x040fe20007fde0ff */
[----:B------:R-:W-:Y:S01]  /*6b1a0*/  VIADD R16, R16, UR4 ;  /* 0x0000000410107c36 */ /* 0x000fe20008000000 */
[----:B--2---:R-:W-:Y:S01]  /*6b1b0*/  ISETP.LT.AND P3, PT, R29, UR12, !P3 ;  /* 0x0000000c1d007c0c */ /* 0x004fe2000df61270 */
[----:B------:R-:W2:Y:S01]  /*6b1c0*/  LDCU UR12, c[0x0][0x398] ;  /* 0x00007300ff0c77ac */ /* 0x000ea20008000800 */
[----:B-1----:R-:W-:Y:S01]  /*6b1d0*/  ISETP.LT.AND P2, PT, R20, UR14, !P4 ;  /* 0x0000000e14007c0c */ /* 0x002fe2000e741270 */
[----:B------:R-:W-:Y:S01]  /*6b1e0*/  IMAD.X R11, R11, 0x1, R28, P6 ;  /* 0x000000010b0b7824 */ /* 0x000fe200030e061c */
[----:B------:R-:W-:Y:S01]  /*6b1f0*/  IADD3 R12, P6, PT, R16, R2, RZ ;  /* 0x00000002100c7210 */ /* 0x000fe20007fde0ff */
[----:B------:R-:W1:Y:S01]  /*6b200*/  LDCU UR4, c[0x0][0x3b8] ;  /* 0x00007700ff0477ac */ /* 0x000e620008000800 */
[----:B---3--:R-:W-:-:S02]  /*6b210*/  SHF.R.S32.HI R9, RZ, 0x1f, R16 ;  /* 0x0000001fff097819 */ /* 0x008fc40000011410 */
[C---:B------:R-:W-:Y:S02]  /*6b220*/  PRMT R19, R5.reuse, 0x7771, RZ ;  /* 0x0000777105137816 */ /* 0x040fe400000000ff */
[----:B-----5:R-:W-:Y:S01]  /*6b230*/  PRMT R17, R5, 0x7772, RZ ;  /* 0x0000777205117816 */ /* 0x020fe200000000ff */
[----:B------:R-:W-:Y:S01]  /*6b240*/  IMAD.X R13, R9, 0x1, R0, P6 ;  /* 0x00000001090d7824 */ /* 0x000fe200030e0600 */
[----:B------:R-:W-:Y:S01]  /*6b250*/  ISETP.LT.AND P4, PT, R29, UR8, !P4 ;  /* 0x000000081d007c0c */ /* 0x000fe2000e781270 */
[----:B------:R3:W-:Y:S01]  /*6b260*/  @P3 STG.E.U8 desc[UR42][R10.64], R19 ;  /* 0x000000130a003986 */ /* 0x0007e2000c10112a */
[----:B------:R-:W5:Y:S01]  /*6b270*/  LDCU UR8, c[0x0][0x398] ;  /* 0x00007300ff0877ac */ /* 0x000f620008000800 */
[----:B------:R-:W-:Y:S02]  /*6b280*/  VIADD R4, R22, 0x76 ;  /* 0x0000007616047836 */ /* 0x000fe40000000000 */
[----:B------:R1:W-:Y:S01]  /*6b290*/  @P2 STG.E.U8 desc[UR42][R12.64], R17 ;  /* 0x000000110c002986 */ /* 0x0003e2000c10112a */
[C---:B------:R-:W-:Y:S01]  /*6b2a0*/  IADD3 R8, P2, PT, R16.reuse, R3, RZ ;  /* 0x0000000310087210 */ /* 0x040fe20007f5e0ff */
[----:B----4-:R-:W-:Y:S01]  /*6b2b0*/  VIADD R16, R16, UR6 ;  /* 0x0000000610107c36 */ /* 0x010fe20008000000 */
[----:B0-----:R-:W-:Y:S01]  /*6b2c0*/  ISETP.LT.AND P6, PT, R20, UR10, !P1 ;  /* 0x0000000a14007c0c */ /* 0x001fe2000cfc1270 */
[----:B------:R-:W0:Y:S01]  /*6b2d0*/  LDCU UR6, c[0x0][0x398] ;  /* 0x00007300ff0677ac */ /* 0x000e220008000800 */
[----:B------:R-:W-:Y:S01]  /*6b2e0*/  ISETP.GE.AND P3, PT, R4, UR5, PT ;  /* 0x0000000504007c0c */ /* 0x000fe2000bf66270 */
[----:B------:R-:W-:Y:S01]  /*6b2f0*/  IMAD.X R9, R9, 0x1, R28, P2 ;  /* 0x0000000109097824 */ /* 0x000fe200010e061c */
[----:B------:R-:W-:Y:S01]  /*6b300*/  IADD3 R4, P2, PT, R16, R2, RZ ;  /* 0x0000000210047210 */ /* 0x000fe20007f5e0ff */
[----:B---3--:R-:W-:Y:S01]  /*6b310*/  VIADD R10, R22, 0x77 ;  /* 0x00000077160a7836 */ /* 0x008fe20000000000 */
[----:B------:R-:W-:Y:S01]  /*6b320*/  SHF.R.S32.HI R19, RZ, 0x1f, R16 ;  /* 0x0000001fff137819 */ /* 0x000fe20000011410 */
[----:B------:R-:W3:Y:S01]  /*6b330*/  LDCU UR5, c[0x0][0x3b8] ;  /* 0x00007700ff0577ac */ /* 0x000ee20008000800 */
[----:B------:R-:W-:-:S02]  /*6b340*/  PRMT R15, R5, 0x7773, RZ ;  /* 0x00007773050f7816 */ /* 0x000fc400000000ff */
[----:B------:R-:W-:Y:S01]  /*6b350*/  PRMT R11, R6, 0x7770, RZ ;  /* 0x00007770060b7816 */ /* 0x000fe200000000ff */
[----:B------:R-:W-:Y:S01]  /*6b360*/  IMAD.X R5, R19, 0x1, R0, P2 ;  /* 0x0000000113057824 */ /* 0x000fe200010e0600 */
[----:B------:R-:W-:Y:S01]  /*6b370*/  ISETP.GE.AND P2, PT, R10, UR7, PT ;  /* 0x000000070a007c0c */ /* 0x000fe2000bf46270 */
[----:B------:R-:W-:Y:S01]  /*6b380*/  @P4 STG.E.U8 desc[UR42][R8.64], R15 ;  /* 0x0000000f08004986 */ /* 0x000fe2000c10112a */
[----:B------:R-:W4:Y:S01]  /*6b390*/  LDCU UR7, c[0x0][0x398] ;  /* 0x00007300ff0777ac */ /* 0x000f220008000800 */
[----:B--2---:R-:W-:Y:S02]  /*6b3a0*/  ISETP.LT.AND P1, PT, R29, UR12, !P1 ;  /* 0x0000000c1d007c0c */ /* 0x004fe4000cf21270 */
[C---:B-1----:R-:W-:Y:S01]  /*6b3b0*/  IADD3 R12, P4, PT, R16.reuse, R3, RZ ;  /* 0x00000003100c7210 */ /* 0x042fe20007f9e0ff */
[----:B------:R-:W-:Y:S01]  /*6b3c0*/  VIADD R16, R16, UR4 ;  /* 0x0000000410107c36 */ /* 0x000fe20008000000 */
[----:B------:R1:W-:Y:S01]  /*6b3d0*/  @P6 STG.E.U8 desc[UR42][R4.64], R11 ;  /* 0x0000000b04006986 */ /* 0x0003e2000c10112a */
[----:B-----5:R-:W-:Y:S01]  /*6b3e0*/  ISETP.LT.AND P6, PT, R20, UR8, !P5 ;  /* 0x0000000814007c0c */ /* 0x020fe2000efc1270 */
[----:B------:R-:W2:Y:S01]  /*6b3f0*/  LDCU UR4, c[0x0][0x3b8] ;  /* 0x00007700ff0477ac */ /* 0x000ea20008000800 */
[----:B------:R-:W-:Y:S01]  /*6b400*/  IMAD.X R13, R19, 0x1, R28, P4 ;  /* 0x00000001130d7824 */ /* 0x000fe200020e061c */
[----:B------:R-:W-:Y:S01]  /*6b410*/  SHF.R.S32.HI R21, RZ, 0x1f, R16 ;  /* 0x0000001fff157819 */ /* 0x000fe20000011410 */
[----:B------:R-:W5:Y:S01]  /*6b420*/  LDS.128 R8, [R23+0x400] ;  /* 0x0004000017087984 */ /* 0x000f620000000c00 */
[----:B------:R-:W-:-:S02]  /*6b430*/  IADD3 R14, P4, PT, R16, R2, RZ ;  /* 0x00000002100e7210 */ /* 0x000fc40007f9e0ff */
[----:B------:R-:W-:Y:S01]  /*6b440*/  PRMT R17, R6, 0x7771, RZ ;  /* 0x0000777106117816 */ /* 0x000fe200000000ff */
[----:B---3--:R-:W-:Y:S01]  /*6b450*/  VIADD R18, R16, UR5 ;  /* 0x0000000510127c36 */ /* 0x008fe20008000000 */
[----:B------:R-:W3:Y:S01]  /*6b460*/  LDCU UR10, c[0x0][0x398] ;  /* 0x00007300ff0a77ac */ /* 0x000ee20008000800 */
[----:B-1----:R-:W-:Y:S01]  /*6b470*/  VIADD R4, R22, 0x78 ;  /* 0x0000007816047836 */ /* 0x002fe20000000000 */
[----:B------:R-:W-:Y:S01]  /*6b480*/  PRMT R19, R6, 0x7772, RZ ;  /* 0x0000777206137816 */ /* 0x000fe200000000ff */
[----:B------:R-:W-:Y:S01]  /*6b490*/  IMAD.X R15, R21, 0x1, R0, P4 ;  /* 0x00000001150f7824 */ /* 0x000fe200020e0600 */
[----:B------:R1:W-:Y:S01]  /*6b4a0*/  @P1 STG.E.U8 desc[UR42][R12.64], R17 ;  /* 0x000000110c001986 */ /* 0x0003e2000c10112a */
[----:B0-----:R-:W-:Y:S01]  /*6b4b0*/  ISETP.LT.AND P5, PT, R29, UR6, !P5 ;  /* 0x000000061d007c0c */ /* 0x001fe2000efa1270 */
[----:B------:R-:W0:Y:S01]  /*6b4c0*/  LDCU UR8, c[0x0][0x398] ;  /* 0x00007300ff0877ac */ /* 0x000e220008000800 */
[----:B------:R-:W-:Y:S02]  /*6b4d0*/  ISETP.GE.AND P4, PT, R4, UR9, PT ;  /* 0x0000000904007c0c */ /* 0x000fe4000bf86270 */
[----:B------:R-:W-:Y:S01]  /*6b4e0*/  IADD3 R4, P1, PT, R16, R3, RZ ;  /* 0x0000000310047210 */ /* 0x000fe20007f3e0ff */
[----:B------:R2:W-:Y:S01]  /*6b4f0*/  @P6 STG.E.U8 desc[UR42][R14.64], R19 ;  /* 0x000000130e006986 */ /* 0x0005e2000c10112a */
[----:B----4-:R-:W-:Y:S01]  /*6b500*/  ISETP.LT.AND P6, PT, R20, UR7, !P3 ;  /* 0x0000000714007c0c */ /* 0x010fe2000dfc1270 */
[----:B------:R-:W4:Y:S02]  /*6b510*/  LDCU UR6, c[0x0][0x398] ;  /* 0x00007300ff0677ac */ /* 0x000f240008000800 */
[----:B------:R-:W-:Y:S01]  /*6b520*/  IMAD.X R5, R21, 0x1, R28, P1 ;  /* 0x0000000115057824 */ /* 0x000fe200008e061c */
[----:B------:R-:W-:Y:S01]  /*6b530*/  IADD3 R16, P1, PT, R18, R2, RZ ;  /* 0x0000000212107210 */ /* 0x000fe20007f3e0ff */
[----:B------:R-:W3:Y:S01]  /*6b540*/  LDCU UR5, c[0x0][0x3b8] ;  /* 0x00007700ff0577ac */ /* 0x000ee20008000800 */
[----:B-1----:R-:W-:-:S02]  /*6b550*/  SHF.R.S32.HI R13, RZ, 0x1f, R18 ;  /* 0x0000001fff0d7819 */ /* 0x002fc40000011412 */
[----:B------:R-:W-:Y:S01]  /*6b560*/  PRMT R21, R6, 0x7773, RZ ;  /* 0x0000777306157816 */ /* 0x000fe200000000ff */
[----:B------:R-:W1:Y:S01]  /*6b570*/  LDCU UR7, c[0x0][0x398] ;  /* 0x00007300ff0777ac */ /* 0x000e620008000800 */
[----:B--2---:R-:W-:Y:S01]  /*6b580*/  PRMT R19, R7, 0x7770, RZ ;  /* 0x0000777007137816 */ /* 0x004fe200000000ff */
[----:B------:R-:W-:Y:S02]  /*6b590*/  IMAD.X R17, R13, 0x1, R0, P1 ;  /* 0x000000010d117824 */ /* 0x000fe400008e0600 */
[----:B------:R2:W-:Y:S01]  /*6b5a0*/  @P5 STG.E.U8 desc[UR42][R4.64], R21 ;  /* 0x0000001504005986 */ /* 0x0005e2000c10112a */
[----:B------:R-:W1:Y:S03]  /*6b5b0*/  LDCU UR9, c[0x0][0x398] ;  /* 0x00007300ff0977ac */ /* 0x000e660008000800 */
[----:B------:R3:W-:Y:S01]  /*6b5c0*/  @P6 STG.E.U8 desc[UR42][R16.64], R19 ;  /* 0x0000001310006986 */ /* 0x0007e2000c10112a */
[C---:B------:R-:W-:Y:S01]  /*6b5d0*/  IADD3 R12, P6, PT, R18.reuse, R3, RZ ;  /* 0x00000003120c7210 */ /* 0x040fe20007fde0ff */
[----:B------:R-:W-:Y:S01]  /*6b5e0*/  VIADD R18, R18, UR4 ;  /* 0x0000000412127c36 */ /* 0x000fe20008000000 */
[----:B------:R-:W1:Y:S01]  /*6b5f0*/  LDCU UR4, c[0x0][0x398] ;  /* 0x00007300ff0477ac */ /* 0x000e620008000800 */
[----:B0-----:R-:W-:-:S02]  /*6b600*/  ISETP.LT.AND P3, PT, R29, UR8, !P3 ;  /* 0x000000081d007c0c */ /* 0x001fc4000df61270 */
[----:B----4-:R-:W-:Y:S01]  /*6b610*/  ISETP.LT.AND P5, PT, R20, UR6, !P2 ;  /* 0x0000000614007c0c */ /* 0x010fe2000d7a1270 */
[----:B------:R-:W-:Y:S01]  /*6b620*/  IMAD.X R13, R13, 0x1, R28, P6 ;  /* 0x000000010d0d7824 */ /* 0x000fe200030e061c */
[----:B--2---:R-:W-:Y:S02]  /*6b630*/  SHF.R.S32.HI R5, RZ, 0x1f, R18 ;  /* 0x0000001fff057819 */ /* 0x004fe40000011412 */
[C---:B------:R-:W-:Y:S01]  /*6b640*/  PRMT R21, R7.reuse, 0x7771, RZ ;  /* 0x0000777107157816 */ /* 0x040fe200000000ff */
[----:B------:R-:W-:Y:S01]  /*6b650*/  VIADD R4, R22, 0x7a ;  /* 0x0000007a16047836 */ /* 0x000fe20000000000 */
[----:B------:R-:W-:Y:S01]  /*6b660*/  IADD3 R14, P6, PT, R18, R2, RZ ;  /* 0x00000002120e7210 */ /* 0x000fe20007fde0ff */
[----:B------:R-:W0:Y:S01]  /*6b670*/  LDCU UR6, c[0x0][0x398] ;  /* 0x00007300ff0677ac */ /* 0x000e220008000800 */
[----:B---3--:R-:W-:-:S03]  /*6b680*/  PRMT R19, R7, 0x7772, RZ ;  /* 0x0000777207137816 */ /* 0x008fc600000000ff */
[----:B------:R-:W-:Y:S01]  /*6b690*/  IMAD.X R15, R5, 0x1, R0, P6 ;  /* 0x00000001050f7824 */ /* 0x000fe200030e0600 */
[----:B------:R2:W-:Y:S01]  /*6b6a0*/  @P3 STG.E.U8 desc[UR42][R12.64], R21 ;  /* 0x000000150c003986 */ /* 0x0005e2000c10112a */
[----:B------:R-:W-:Y:S01]  /*6b6b0*/  ISETP.GE.AND P3, PT, R4, UR11, PT ;  /* 0x0000000b04007c0c */ /* 0x000fe2000bf66270 */
[----:B------:R-:W-:Y:S01]  /*6b6c0*/  VIADD R6, R22, 0x79 ;  /* 0x0000007916067836 */ /* 0x000fe20000000000 */
[----:B------:R-:W-:Y:S01]  /*6b6d0*/  PRMT R17, R7, 0x7773, RZ ;  /* 0x0000777307117816 */ /* 0x000fe200000000ff */
[----:B------:R5:W-:Y:S01]  /*6b6e0*/  @P5 STG.E.U8 desc[UR42][R14.64], R19 ;  /* 0x000000130e005986 */ /* 0x000be2000c10112a */
[----:B-1----:R-:W-:Y:S01]  /*6b6f0*/  ISETP.LT.AND P5, PT, R20, UR4, !P4 ;  /* 0x0000000414007c0c */ /* 0x002fe2000e7a1270 */
[----:B------:R-:W1:Y:S01]  /*6b700*/  LDCU UR4, c[0x0][0x3b8] ;  /* 0x00007700ff0477ac */ /* 0x000e620008000800 */
[C---:B------:R-:W-:Y:S01]  /*6b710*/  IADD3 R4, P6, PT, R18.reuse, R3, RZ ;  /* 0x0000000312047210 */ /* 0x040fe20007fde0ff */
[----:B------:R-:W-:Y:S01]  /*6b720*/  VIADD R18, R18, UR5 ;  /* 0x0000000512127c36 */ /* 0x000fe20008000000 */
[----:B------:R-:W-:Y:S01]  /*6b730*/  ISETP.LT.AND P2, PT, R29, UR7, !P2 ;  /* 0x000000071d007c0c */ /* 0x000fe2000d741270 */
[----:B------:R-:W3:Y:S01]  /*6b740*/  LDCU UR7, c[0x0][0x398] ;  /* 0x00007300ff0777ac */ /* 0x000ee20008000800 */
[----:B------:R-:W-:Y:S01]  /*6b750*/  ISETP.GE.AND P1, PT, R6, UR13, PT ;  /* 0x0000000d06007c0c */ /* 0x000fe2000bf26270 */
[----:B------:R-:W-:Y:S01]  /*6b760*/  IMAD.X R5, R5, 0x1, R28, P6 ;  /* 0x0000000105057824 */ /* 0x000fe200030e061c */
[----:B--2---:R-:W-:Y:S01]  /*6b770*/  SHF.R.S32.HI R13, RZ, 0x1f, R18 ;  /* 0x0000001fff0d7819 */ /* 0x004fe20000011412 */
[----:B------:R-:W2:Y:S01]  /*6b780*/  LDCU UR5, c[0x0][0x3b8] ;  /* 0x00007700ff0577ac */ /* 0x000ea20008000800 */
[----:B------:R-:W-:-:S02]  /*6b790*/  IADD3 R6, P6, PT, R18, R2, RZ ;  /* 0x0000000212067210 */ /* 0x000fc40007fde0ff */
[----:B-----5:R-:W-:Y:S01]  /*6b7a0*/  PRMT R15, R8, 0x7770, RZ ;  /* 0x00007770080f7816 */ /* 0x020fe200000000ff */
[----:B------:R-:W4:Y:S02]  /*6b7b0*/  LDCU UR8, c[0x0][0x398] ;  /* 0x00007300ff0877ac */ /* 0x000f240008000800 */
[----:B------:R-:W-:Y:S01]  /*6b7c0*/  IMAD.X R7, R13, 0x1, R0, P6 ;  /* 0x000000010d077824 */ /* 0x000fe200030e0600 */
[----:B0-----:R-:W-:Y:S01]  /*6b7d0*/  ISETP.LT.AND P4, PT, R29, UR6, !P4 ;  /* 0x000000061d007c0c */ /* 0x001fe2000e781270 */
[----:B------:R0:W-:Y:S01]  /*6b7e0*/  @P2 STG.E.U8 desc[UR42][R4.64], R17 ;  /* 0x0000001104002986 */ /* 0x0001e2000c10112a */
[----:B------:R-:W5:Y:S03]  /*6b7f0*/  LDCU UR6, c[0x0][0x398] ;  /* 0x00007300ff0677ac */ /* 0x000f660008000800 */
[----:B------:R2:W-:Y:S01]  /*6b800*/  @P5 STG.E.U8 desc[UR42][R6.64], R15 ;  /* 0x0000000f06005986 */ /* 0x0005e2000c10112a */
[C---:B------:R-:W-:Y:S01]  /*6b810*/  IADD3 R12, P5, PT, R18.reuse, R3, RZ ;  /* 0x00000003120c7210 */ /* 0x040fe20007fbe0ff */
[----:B-1----:R-:W-:Y:S01]  /*6b820*/  VIADD R18, R18, UR4 ;  /* 0x0000000412127c36 */ /* 0x002fe20008000000 */
[----:B---3--:R-:W-:Y:S01]  /*6b830*/  ISETP.LT.AND P2, PT, R20, UR7, !P1 ;  /* 0x0000000714007c0c */ /* 0x008fe2000cf41270 */
[----:B------:R-:W1:Y:S01]  /*6b840*/  LDCU UR7, c[0x0][0x398] ;  /* 0x00007300ff0777ac */ /* 0x000e620008000800 */
[----:B------:R-:W-:Y:S01]  /*6b850*/  PRMT R19, R8, 0x7771, RZ ;  /* 0x0000777108137816 */ /* 0x000fe200000000ff */
[----:B------:R-:W-:Y:S01]  /*6b860*/  IMAD.X R13, R13, 0x1, R28, P5 ;  /* 0x000000010d0d7824 */ /* 0x000fe200028e061c */
[----:B0-----:R-:W-:Y:S01]  /*6b870*/  SHF.R.S32.HI R17, RZ, 0x1f, R18 ;  /* 0x0000001fff117819 */ /* 0x001fe20000011412 */
[----:B------:R-:W0:Y:S01]  /*6b880*/  LDCU UR4, c[0x0][0x3b8] ;  /* 0x00007700ff0477ac */ /* 0x000e220008000800 */
[----:B------:R-:W-:Y:S01]  /*6b890*/  IADD3 R4, P6, PT, R18, R2, RZ ;  /* 0x0000000212047210 */ /* 0x000fe20007fde0ff */
[----:B--2---:R-:W-:Y:S01]  /*6b8a0*/  VIADD R6, R22, 0x7c ;  /* 0x0000007c16067836 */ /* 0x004fe20000000000 */
[----:B------:R-:W-:Y:S01]  /*6b8b0*/  PRMT R15, R8, 0x7772, RZ ;  /* 0x00007772080f7816 */ /* 0x000fe200000000ff */
[----:B------:R2:W-:Y:S02]  /*6b8c0*/  @P4 STG.E.U8 desc[UR42][R12.64], R19 ;  /* 0x000000130c004986 */ /* 0x0005e4000c10112a */
[----:B------:R-:W-:Y:S01]  /*6b8d0*/  IMAD.X R5, R17, 0x1, R0, P6 ;  /* 0x0000000111057824 */ /* 0x000fe200030e0600 */
[----:B------:R-:W-:-:S02]  /*6b8e0*/  ISETP.GE.AND P4, PT, R6, UR17, PT ;  /* 0x0000001106007c0c */ /* 0x000fc4000bf86270 */
[C---:B------:R-:W-:Y:S01]  /*6b8f0*/  IADD3 R6, P6, PT, R18.reuse, R3, RZ ;  /* 0x0000000312067210 */ /* 0x040fe20007fde0ff */
[----:B------:R-:W-:Y:S01]  /*6b900*/  VIADD R18, R18, UR5 ;  /* 0x0000000512127c36 */ /* 0x000fe20008000000 */
[----:B----4-:R-:W-:Y:S01]  /*6b910*/  ISETP.LT.AND P1, PT, R29, UR8, !P1 ;  /* 0x000000081d007c0c */ /* 0x010fe2000cf21270 */
[----:B------:R3:W-:Y:S01]  /*6b920*/  @P2 STG.E.U8 desc[UR42][R4.64], R15 ;  /* 0x0000000f04002986 */ /* 0x0007e2000c10112a */
[----:B------:R-:W4:Y:S01]  /*6b930*/  LDCU UR8, c[0x0][0x398] ;  /* 0x00007300ff0877ac */ /* 0x000f220008000800 */
[----:B-----5:R-:W-:Y:S01]  /*6b940*/  ISETP.LT.AND P2, PT, R20, UR6, !P3 ;  /* 0x0000000614007c0c */ /* 0x020fe2000df41270 */
[----:B------:R-:W-:Y:S01]  /*6b950*/  IMAD.X R7, R17, 0x1, R28, P6 ;  /* 0x0000000111077824 */ /* 0x000fe200030e061c */
[----:B--2---:R-:W-:Y:S01]  /*6b960*/  SHF.R.S32.HI R19, RZ, 0x1f, R18 ;  /* 0x0000001fff137819 */ /* 0x004fe20000011412 */
[----:B------:R-:W2:Y:S01]  /*6b970*/  LDCU UR6, c[0x0][0x398] ;  /* 0x00007300ff0677ac */ /* 0x000ea20008000800 */
[----:B------:R-:W-:Y:S01]  /*6b980*/  IADD3 R12, P6, PT, R18, R2, RZ ;  /* 0x00000002120c7210 */ /* 0x000fe20007fde0ff */
[----:B------:R-:W-:Y:S01]  /*6b990*/  VIADD R14, R22, 0x7b ;  /* 0x0000007b160e7836 */ /* 0x000fe20000000000 */
[----:B------:R-:W-:Y:S01]  /*6b9a0*/  PRMT R17, R8, 0x7773, RZ ;  /* 0x0000777308117816 */ /* 0x000fe200000000ff */
[----:B------:R-:W5:Y:S02]  /*6b9b0*/  LDCU UR5, c[0x0][0x3b8] ;  /* 0x00007700ff0577ac */ /* 0x000f640008000800 */
[----:B------:R-:W-:Y:S01]  /*6b9c0*/  IMAD.X R13, R19, 0x1, R0, P6 ;  /* 0x00000001130d7824 */ /* 0x000fe200030e0600 */
[----:B---3--:R-:W-:Y:S01]  /*6b9d0*/  PRMT R15, R9, 0x7770, RZ ;  /* 0x00007770090f7816 */ /* 0x008fe200000000ff */
[----:B------:R-:W-:Y:S01]  /*6b9e0*/  VIADD R4, R22, 0x7d ;  /* 0x0000007d16047836 */ /* 0x000fe20000000000 */
[----:B------:R3:W-:Y:S01]  /*6b9f0*/  @P1 STG.E.U8 desc[UR42][R6.64], R17 ;  /* 0x0000001106001986 */ /* 0x0007e2000c10112a */
[----:B-1----:R-:W-:Y:S01]  /*6ba00*/  ISETP.LT.AND P6, PT, R29, UR7, !P3 ;  /* 0x000000071d007c0c */ /* 0x002fe2000dfc1270 */
[----:B------:R-:W1:Y:S01]  /*6ba10*/  LDCU UR7, c[0x0][0x398] ;  /* 0x00007300ff0777ac */ /* 0x000e620008000800 */
[----:B------:R-:W-:Y:S01]  /*6ba20*/  ISETP.GE.AND P5, PT, R14, UR15, PT ;  /* 0x0000000f0e007c0c */ /* 0x000fe2000bfa6270 */
[----:B------:R1:W-:Y:S01]  /*6ba30*/  @P2 STG.E.U8 desc[UR42][R12.64], R15 ;  /* 0x0000000f0c002986 */ /* 0x0003e2000c10112a */
[----:B------:R-:W-:-:S02]  /*6ba40*/  ISETP.GE.AND P1, PT, R4, UR19, PT ;  /* 0x0000001304007c0c */ /* 0x000fc4000bf26270 */
[C---:B------:R-:W-:Y:S01]  /*6ba50*/  IADD3 R4, P2, PT, R18.reuse, R3, RZ ;  /* 0x0000000312047210 */ /* 0x040fe20007f5e0ff */
[----:B0-----:R-:W-:Y:S01]  /*6ba60*/  VIADD R18, R18, UR4 ;  /* 0x0000000412127c36 */ /* 0x001fe20008000000 */
[----:B----4-:R-:W-:Y:S01]  /*6ba70*/  ISETP.LT.AND P3, PT, R20, UR8, !P5 ;  /* 0x0000000814007c0c */ /* 0x010fe2000ef61270 */
[----:B------:R-:W0:Y:S02]  /*6ba80*/  LDCU UR8, c[0x0][0x398] ;  /* 0x00007300ff0877ac */ /* 0x000e240008000800 */
[----:B------:R-:W-:Y:S01]  /*6ba90*/  IMAD.X R5, R19, 0x1, R28, P2 ;  /* 0x0000000113057824 */ /* 0x000fe200010e061c */
[----:B---3--:R-:W-:Y:S01]  /*6baa0*/  PRMT R17, R9, 0x7771, RZ ;  /* 0x0000777109117816 */ /* 0x008fe200000000ff */
[----:B------:R-:W3:Y:S01]  /*6bab0*/  LDCU UR4, c[0x0][0x3b8] ;  /* 0x00007700ff0477ac */ /* 0x000ee20008000800 */
[----:B------:R-:W-:Y:S02]  /*6bac0*/  SHF.R.S32.HI R19, RZ, 0x1f, R18 ;  /* 0x0000001fff137819 */ /* 0x000fe40000011412 */
[----:B------:R-:W-:-:S02]  /*6bad0*/  IADD3 R6, P2, PT, R18, R2, RZ ;  /* 0x0000000212067210 */ /* 0x000fc40007f5e0ff */
[----:B--2---:R-:W-:Y:S01]  /*6bae0*/  ISETP.LT.AND P5, PT, R29, UR6, !P5 ;  /* 0x000000061d007c0c */ /* 0x004fe2000efa1270 */
[----:B------:R-:W2:Y:S01]  /*6baf0*/  LDCU UR6, c[0x0][0x3b8] ;  /* 0x00007700ff0677ac */ /* 0x000ea20008000800 */
[----:B------:R4:W-:Y:S01]  /*6bb00*/  @P6 STG.E.U8 desc[UR42][R4.64], R17 ;  /* 0x0000001104006986 */ /* 0x0009e2000c10112a */
[----:B------:R-:W-:Y:S01]  /*6bb10*/  IMAD.X R7, R19, 0x1, R0, P2 ;  /* 0x0000000113077824 */ /* 0x000fe200010e0600 */
[----:B-1----:R-:W-:Y:S02]  /*6bb20*/  PRMT R15, R9, 0x7772, RZ ;  /* 0x00007772090f7816 */ /* 0x002fe400000000ff */
[----:B------:R-:W-:Y:S01]  /*6bb30*/  IADD3 R12, P6, PT, R18, R3, RZ ;  /* 0x00000003120c7210 */ /* 0x000fe20007fde0ff */
[----:B------:R-:W-:Y:S02]  /*6bb40*/  VIADD R8, R22, 0x7e ;  /* 0x0000007e16087836 */ /* 0x000fe40000000000 */
[----:B-----5:R-:W-:Y:S01]  /*6bb50*/  VIADD R18, R18, UR5 ;  /* 0x0000000512127c36 */ /* 0x020fe20008000000 */
[----:B------:R-:W1:Y:S01]  /*6bb60*/  LDCU UR5, c[0x0][0x3b8] ;  /* 0x00007700ff0577ac */ /* 0x000e620008000800 */
[----:B------:R5:W-:Y:S01]  /*6bb70*/  @P3 STG.E.U8 desc[UR42][R6.64], R15 ;  /* 0x0000000f06003986 */ /* 0x000be2000c10112a */
[----:B------:R-:W-:Y:S01]  /*6bb80*/  ISETP.LT.AND P3, PT, R20, UR7, !P4 ;  /* 0x0000000714007c0c */ /* 0x000fe2000e761270 */
[----:B------:R-:W-:Y:S01]  /*6bb90*/  IMAD.X R13, R19, 0x1, R28, P6 ;  /* 0x00000001130d7824 */ /* 0x000fe200030e061c */
[----:B----4-:R-:W-:Y:S01]  /*6bba0*/  PRMT R5, R9, 0x7773, RZ ;  /* 0x0000777309057816 */ /* 0x010fe200000000ff */
[----:B------:R-:W4:Y:S01]  /*6bbb0*/  LDCU UR7, c[0x0][0x398] ;  /* 0x00007300ff0777ac */ /* 0x000f220008000800 */
[----:B------:R-:W-:-:S02]  /*6bbc0*/  ISETP.GE.AND P2, PT, R8, UR21, PT ;  /* 0x0000001508007c0c */ /* 0x000fc4000bf46270 */
[----:B------:R-:W-:Y:S02]  /*6bbd0*/  SHF.R.S32.HI R21, RZ, 0x1f, R18 ;  /* 0x0000001fff157819 */ /* 0x000fe40000011412 */
[C---:B------:R-:W-:Y:S01]  /*6bbe0*/  IADD3 R8, P6, PT, R18.reuse, R2, RZ ;  /* 0x0000000212087210 */ /* 0x040fe20007fde0ff */
[----:B------:R2:W-:Y:S01]  /*6bbf0*/  @P5 STG.E.U8 desc[UR42][R12.64], R5 ;  /* 0x000000050c005986 */ /* 0x0005e2000c10112a */
[----:B0-----:R-:W-:Y:S01]  /*6bc00*/  ISETP.LT.AND P4, PT, R29, UR8, !P4 ;  /* 0x000000081d007c0c */ /* 0x001fe2000e781270 */
[----:B------:R-:W0:Y:S01]  /*6bc10*/  LDCU UR8, c[0x0][0x398] ;  /* 0x00007300ff0877ac */ /* 0x000e220008000800 */
[C---:B------:R-:W-:Y:S01]  /*6bc20*/  IADD3 R14, P5, PT, R18.reuse, R3, RZ ;  /* 0x00000003120e7210 */ /* 0x040fe20007fbe0ff */
[----:B---3--:R-:W-:Y:S01]  /*6bc30*/  VIADD R18, R18, UR4 ;  /* 0x0000000412127c36 */ /* 0x008fe20008000000 */
[C---:B------:R-:W-:Y:S01]  /*6bc40*/  PRMT R19, R10.reuse, 0x7770, RZ ;  /* 0x000077700a137816 */ /* 0x040fe200000000ff */
[C---:B------:R-:W-:Y:S01]  /*6bc50*/  IMAD.X R9, R21.reuse, 0x1, R0, P6 ;  /* 0x0000000115097824 */ /* 0x040fe200030e0600 */
[----:B------:R-:W3:Y:S01]  /*6bc60*/  LDCU UR4, c[0x0][0x398] ;  /* 0x00007300ff0477ac */ /* 0x000ee20008000800 */
[----:B------:R-:W-:Y:S01]  /*6bc70*/  PRMT R17, R10, 0x7771, RZ ;  /* 0x000077710a117816 */ /* 0x000fe200000000ff */
[----:B-----5:R-:W-:-:S02]  /*6bc80*/  IMAD.X R15, R21, 0x1, R28, P5 ;  /* 0x00000001150f7824 */ /* 0x020fc400028e061c */
[C---:B--2---:R-:W-:Y:S01]  /*6bc90*/  VIADD R12, R18.reuse, UR6 ;  /* 0x00000006120c7c36 */ /* 0x044fe20008000000 */
[----:B------:R-:W2:Y:S01]  /*6bca0*/  LDCU UR6, c[0x0][0x398] ;  /* 0x00007300ff0677ac */ /* 0x000ea20008000800 */
[----:B------:R1:W-:Y:S01]  /*6bcb0*/  @P3 STG.E.U8 desc[UR42][R8.64], R19 ;  /* 0x0000001308003986 */ /* 0x0003e2000c10112a */
[----:B------:R-:W-:Y:S02]  /*6bcc0*/  SHF.R.S32.HI R5, RZ, 0x1f, R18 ;  /* 0x0000001fff057819 */ /* 0x000fe40000011412 */
[C---:B------:R-:W-:Y:S01]  /*6bcd0*/  IADD3 R6, P3, PT, R18.reuse, R2, RZ ;  /* 0x0000000212067210 */ /* 0x040fe20007f7e0ff */
[----:B------:R5:W-:Y:S01]  /*6bce0*/  @P4 STG.E.U8 desc[UR42][R14.64], R17 ;  /* 0x000000110e004986 */ /* 0x000be2000c10112a */
[----:B------:R-:W-:-:S03]  /*6bcf0*/  IADD3 R4, P4, PT, R18, R3, RZ ;  /* 0x0000000312047210 */ /* 0x000fc60007f9e0ff */
[C---:B------:R-:W-:Y:S02]  /*6bd00*/  IMAD.X R7, R5.reuse, 0x1, R0, P3 ;  /* 0x0000000105077824 */ /* 0x040fe400018e0600 */
[C---:B-1----:R-:W-:Y:S01]  /*6bd10*/  VIADD R9, R12.reuse, UR5 ;  /* 0x000000050c097c36 */ /* 0x042fe20008000000 */
[----:B------:R-:W-:Y:S01]  /*6bd20*/  IADD3 R8, P3, PT, R12, R2, RZ ;  /* 0x000000020c087210 */ /* 0x000fe20007f7e0ff */
[----:B------:R-:W-:-:S03]  /*6bd30*/  IMAD.X R5, R5, 0x1, R28, P4 ;  /* 0x0000000105057824 */ /* 0x000fc600020e061c */
[C---:B------:R-:W-:Y:S02]  /*6bd40*/  IADD3 R2, P5, PT, R9.reuse, R2, RZ ;  /* 0x0000000209027210 */ /* 0x040fe40007fbe0ff */
[----:B-----5:R-:W-:Y:S02]  /*6bd50*/  SHF.R.S32.HI R15, RZ, 0x1f, R9 ;  /* 0x0000001fff0f7819 */ /* 0x020fe40000011409 */
[-C--:B------:R-:W-:Y:S02]  /*6bd60*/  IADD3 R14, P6, PT, R9, R3.reuse, RZ ;  /* 0x00000003090e7210 */ /* 0x080fe40007fde0ff */
[----:B------:R-:W-:Y:S02]  /*6bd70*/  SHF.R.S32.HI R13, RZ, 0x1f, R12 ;  /* 0x0000001fff0d7819 */ /* 0x000fe4000001140c */
[----:B------:R-:W-:Y:S01]  /*6bd80*/  IADD3 R12, P4, PT, R12, R3, RZ ;  /* 0x000000030c0c7210 */ /* 0x000fe20007f9e0ff */
[C---:B------:R-:W-:Y:S01]  /*6bd90*/  IMAD.X R3, R15.reuse, 0x1, R0, P5 ;  /* 0x000000010f037824 */ /* 0x040fe200028e0600 */
[C---:B----4-:R-:W-:Y:S01]  /*6bda0*/  ISETP.LT.AND P5, PT, R20.reuse, UR7, !P1 ;  /* 0x0000000714007c0c */ /* 0x050fe2000cfa1270 */
[----:B------:R-:W-:Y:S01]  /*6bdb0*/  IMAD.X R15, R15, 0x1, R28, P6 ;  /* 0x000000010f0f7824 */ /* 0x000fe200030e061c */
[----:B0-----:R-:W-:Y:S01]  /*6bdc0*/  ISETP.LT.AND P1, PT, R29, UR8, !P1 ;  /* 0x000000081d007c0c */ /* 0x001fe2000cf21270 */
[----:B------:R-:W-:Y:S01]  /*6bdd0*/  IMAD.X R9, R13, 0x1, R0, P3 ;  /* 0x000000010d097824 */ /* 0x000fe200018e0600 */
[----:B---3--:R-:W-:-:S02]  /*6bde0*/  ISETP.LT.AND P6, PT, R20, UR4, !P2 ;  /* 0x0000000414007c0c */ /* 0x008fc4000d7c1270 */
[C---:B--2---:R-:W-:Y:S02]  /*6bdf0*/  ISETP.LT.AND P2, PT, R29.reuse, UR6, !P2 ;  /* 0x000000061d007c0c */ /* 0x044fe4000d741270 */
[----:B------:R-:W-:Y:S02]  /*6be00*/  ISETP.LT.AND P3, PT, R20, UR9, !P0 ;  /* 0x0000000914007c0c */ /* 0x000fe4000c761270 */
[----:B------:R-:W-:Y:S02]  /*6be10*/  ISETP.LT.AND P0, PT, R29, UR10, !P0 ;  /* 0x0000000a1d007c0c */ /* 0x000fe4000c701270 */
[C---:B------:R-:W-:Y:S02]  /*6be20*/  PRMT R25, R10.reuse, 0x7772, RZ ;  /* 0x000077720a197816 */ /* 0x040fe400000000ff */
[----:B------:R-:W-:Y:S02]  /*6be30*/  PRMT R23, R10, 0x7773, RZ ;  /* 0x000077730a177816 */ /* 0x000fe400000000ff */
[----:B------:R-:W-:-:S02]  /*6be40*/  PRMT R17, R11, 0x7773, RZ ;  /* 0x000077730b117816 */ /* 0x000fc400000000ff */
[C---:B------:R-:W-:Y:S02]  /*6be50*/  PRMT R19, R11.reuse, 0x7772, RZ ;  /* 0x000077720b137816 */ /* 0x040fe400000000ff */
[----:B------:R-:W-:Y:S01]  /*6be60*/  PRMT R21, R11, 0x7771, RZ ;  /* 0x000077710b157816 */ /* 0x000fe200000000ff */
[----:B------:R-:W-:Y:S01]  /*6be70*/  IMAD.X R13, R13, 0x1, R28, P4 ;  /* 0x000000010d0d7824 */ /* 0x000fe200020e061c */
[----:B------:R-:W-:Y:S01]  /*6be80*/  PRMT R11, R11, 0x7770, RZ ;  /* 0x000077700b0b7816 */ /* 0x000fe200000000ff */
[----:B------:R0:W-:Y:S04]  /*6be90*/  @P5 STG.E.U8 desc[UR42][R6.64], R25 ;  /* 0x0000001906005986 */ /* 0x0001e8000c10112a */
[----:B------:R0:W-:Y:S04]  /*6bea0*/  @P1 STG.E.U8 desc[UR42][R4.64], R23 ;  /* 0x0000001704001986 */ /* 0x0001e8000c10112a */
[----:B------:R0:W-:Y:S04]  /*6beb0*/  @P6 STG.E.U8 desc[UR42][R8.64], R11 ;  /* 0x0000000b08006986 */ /* 0x0001e8000c10112a */
[----:B------:R0:W-:Y:S04]  /*6bec0*/  @P2 STG.E.U8 desc[UR42][R12.64], R21 ;  /* 0x000000150c002986 */ /* 0x0001e8000c10112a */
[----:B------:R0:W-:Y:S01]  /*6bed0*/  @P3 STG.E.U8 desc[UR42][R2.64], R19 ;  /* 0x0000001302003986 */ /* 0x0001e2000c10112a */
[----:B------:R-:W-:Y:S05]  /*6bee0*/  @!P0 EXIT ;  /* 0x000000000000894d */ /* 0x000fea0003800000 */
[----:B------:R-:W-:Y:S01]  /*6bef0*/  STG.E.U8 desc[UR42][R14.64], R17 ;  /* 0x000000110e007986 */ /* 0x000fe2000c10112a */
[----:B------:R-:W-:Y:S05]  /*6bf00*/  EXIT ;  /* 0x000000000000794d */ /* 0x000fea0003800000 */
.L_x_3:
[----:B------:R-:W-:-:S00]  /*6bf10*/  BRA `(.L_x_3) ;  /* 0xfffffffc00fc7947 */ /* 0x000fc0000383ffff */
[----:B------:R-:W-:-:S00]  /*6bf20*/  NOP ;  /* 0x0000000000007918 */ /* 0x000fc00000000000 */
        /* <DEDUP_REMOVED lines=13> */
.L_x_4:


//--------------------- .nv.shared.matmul_kernel  --------------------------
	.section	.nv.shared.matmul_kernel,"aw",@nobits
	.sectionflags	@""
	.align	16
	.zero		1024


//--------------------- .nv.shared.reserved.0     --------------------------
	.section	.nv.shared.reserved.0,"aw",@nobits
	.weak		__nv_reservedSMEM_offset_0_alias
	.size		__nv_reservedSMEM_offset_0_alias, 0, 64
	.other		__nv_reservedSMEM_offset_0_alias,@"STO_CUDA_RESERVED_SHARED STV_DEFAULT"
__nv_reservedSMEM_offset_0_alias:
	.zero		0
	.zero		64


//--------------------- .nv.constant0.matmul_kernel --------------------------
	.section	.nv.constant0.matmul_kernel,"a",@progbits
	.sectionflags	@""
	.align	4
.nv.constant0.matmul_kernel:
	.zero		976


//--------------------- SYMBOLS --------------------------

	.type		.nv.reservedSmem.offset0,@object
	.size		.nv.reservedSmem.offset0,0x4
	.type		.nv.reservedSmem.cap,@object
	.size		.nv.reservedSmem.cap,0x4
